//
// Generated by NVIDIA NVVM Compiler
//
// Compiler Build ID: CL-36424714
// Cuda compilation tools, release 13.0, V13.0.88
// Based on NVVM 20.0.0
//

.version 9.0
.target sm_100
.address_size 64

	// .globl	_Z7myprintPfi
.extern .func  (.param .b32 func_retval0) vprintf
(
	.param .b64 vprintf_param_0,
	.param .b64 vprintf_param_1
)
;
.func  (.param .b64 func_retval0) __internal_accurate_pow
(
	.param .b64 __internal_accurate_pow_param_0
)
;
.global .align 4 .b8 precalc_xorwow_matrix[102400];
.global .align 4 .b8 precalc_xorwow_offset_matrix[102400];
.global .align 4 .b8 mrg32k3aM1[2304];
.global .align 4 .b8 mrg32k3aM2[2304];
.global .align 4 .b8 mrg32k3aM1SubSeq[2016];
.global .align 4 .b8 mrg32k3aM2SubSeq[2016];
.global .align 4 .b8 mrg32k3aM1Seq[2304];
.global .align 4 .b8 mrg32k3aM2Seq[2304];
.const .align 8 .b8 __cr_lgamma_table[72];
// _ZZ9play_gamePfPiPjS1_iiE5input has been demoted
// _ZZ9play_gamePfPiPjS1_iiE13hidden_output has been demoted
// _ZZ9play_gamePfPiPjS1_iiE6output has been demoted
// _ZZN3cub18CUB_300001_SM_10006detail10radix_sort31DeviceRadixSortSingleTileKernelINS1_5radix10policy_hubIiiyE10Policy1000ELNS0_9SortOrderE1EiiyNS1_21identity_decomposer_tEEEvPKT1_PSA_PKT2_PSE_T3_iiT4_E12temp_storage has been demoted
// _ZZN3cub18CUB_300001_SM_10006detail10radix_sort30DeviceRadixSortHistogramKernelINS1_5radix10policy_hubIiiyE10Policy1000ELNS0_9SortOrderE1EiyNS1_21identity_decomposer_tEEEvPT2_PKT1_SA_iiT3_E12temp_storage has been demoted
// _ZZN3cub18CUB_300001_SM_10006detail10radix_sort33DeviceRadixSortExclusiveSumKernelINS1_5radix10policy_hubIiiyE10Policy1000EyEEvPT0_E12temp_storage has been demoted
// _ZZN3cub18CUB_300001_SM_10006detail10radix_sort29DeviceRadixSortOnesweepKernelINS1_5radix10policy_hubIiiyE10Policy1000ELNS0_9SortOrderE1EiiyiiNS1_21identity_decomposer_tEEEvPT5_SB_PT3_PKSC_PT1_PKSG_PT2_PKSK_T4_iiT6_E1s has been demoted
.global .align 1 .b8 _ZN34_INTERNAL_d83ea922_4_k_cu_dffc79f04cuda3std3__45__cpo5beginE[1];
.global .align 1 .b8 _ZN34_INTERNAL_d83ea922_4_k_cu_dffc79f04cuda3std3__45__cpo3endE[1];
.global .align 1 .b8 _ZN34_INTERNAL_d83ea922_4_k_cu_dffc79f04cuda3std3__45__cpo6cbeginE[1];
.global .align 1 .b8 _ZN34_INTERNAL_d83ea922_4_k_cu_dffc79f04cuda3std3__45__cpo4cendE[1];
.global .align 1 .b8 _ZN34_INTERNAL_d83ea922_4_k_cu_dffc79f04cuda3std3__45__cpo6rbeginE[1];
.global .align 1 .b8 _ZN34_INTERNAL_d83ea922_4_k_cu_dffc79f04cuda3std3__45__cpo4rendE[1];
.global .align 1 .b8 _ZN34_INTERNAL_d83ea922_4_k_cu_dffc79f04cuda3std3__45__cpo7crbeginE[1];
.global .align 1 .b8 _ZN34_INTERNAL_d83ea922_4_k_cu_dffc79f04cuda3std3__45__cpo5crendE[1];
.global .align 1 .b8 _ZN34_INTERNAL_d83ea922_4_k_cu_dffc79f04cuda3std3__436_GLOBAL__N__d83ea922_4_k_cu_dffc79f06ignoreE[1];
.global .align 1 .b8 _ZN34_INTERNAL_d83ea922_4_k_cu_dffc79f04cuda3std3__419piecewise_constructE[1];
.global .align 1 .b8 _ZN34_INTERNAL_d83ea922_4_k_cu_dffc79f04cuda3std3__48in_placeE[1];
.global .align 1 .b8 _ZN34_INTERNAL_d83ea922_4_k_cu_dffc79f04cuda3std3__420unreachable_sentinelE[1];
.global .align 1 .b8 _ZN34_INTERNAL_d83ea922_4_k_cu_dffc79f04cuda3std3__47nulloptE[1];
.global .align 1 .b8 _ZN34_INTERNAL_d83ea922_4_k_cu_dffc79f04cuda3std3__48unexpectE[1];
.global .align 1 .b8 _ZN34_INTERNAL_d83ea922_4_k_cu_dffc79f04cuda3std6ranges3__45__cpo4swapE[1];
.global .align 1 .b8 _ZN34_INTERNAL_d83ea922_4_k_cu_dffc79f04cuda3std6ranges3__45__cpo9iter_moveE[1];
.global .align 1 .b8 _ZN34_INTERNAL_d83ea922_4_k_cu_dffc79f04cuda3std6ranges3__45__cpo5beginE[1];
.global .align 1 .b8 _ZN34_INTERNAL_d83ea922_4_k_cu_dffc79f04cuda3std6ranges3__45__cpo3endE[1];
.global .align 1 .b8 _ZN34_INTERNAL_d83ea922_4_k_cu_dffc79f04cuda3std6ranges3__45__cpo6cbeginE[1];
.global .align 1 .b8 _ZN34_INTERNAL_d83ea922_4_k_cu_dffc79f04cuda3std6ranges3__45__cpo4cendE[1];
.global .align 1 .b8 _ZN34_INTERNAL_d83ea922_4_k_cu_dffc79f04cuda3std6ranges3__45__cpo7advanceE[1];
.global .align 1 .b8 _ZN34_INTERNAL_d83ea922_4_k_cu_dffc79f04cuda3std6ranges3__45__cpo9iter_swapE[1];
.global .align 1 .b8 _ZN34_INTERNAL_d83ea922_4_k_cu_dffc79f04cuda3std6ranges3__45__cpo4nextE[1];
.global .align 1 .b8 _ZN34_INTERNAL_d83ea922_4_k_cu_dffc79f04cuda3std6ranges3__45__cpo4prevE[1];
.global .align 1 .b8 _ZN34_INTERNAL_d83ea922_4_k_cu_dffc79f04cuda3std6ranges3__45__cpo4dataE[1];
.global .align 1 .b8 _ZN34_INTERNAL_d83ea922_4_k_cu_dffc79f04cuda3std6ranges3__45__cpo5cdataE[1];
.global .align 1 .b8 _ZN34_INTERNAL_d83ea922_4_k_cu_dffc79f04cuda3std6ranges3__45__cpo4sizeE[1];
.global .align 1 .b8 _ZN34_INTERNAL_d83ea922_4_k_cu_dffc79f04cuda3std6ranges3__45__cpo5ssizeE[1];
.global .align 1 .b8 _ZN34_INTERNAL_d83ea922_4_k_cu_dffc79f04cuda3std6ranges3__45__cpo8distanceE[1];
.global .align 1 .b8 _ZN34_INTERNAL_d83ea922_4_k_cu_dffc79f06thrust24THRUST_300001_SM_1000_NS8cuda_cub3parE[1];
.global .align 1 .b8 _ZN34_INTERNAL_d83ea922_4_k_cu_dffc79f06thrust24THRUST_300001_SM_1000_NS8cuda_cub10par_nosyncE[1];
.global .align 1 .b8 _ZN34_INTERNAL_d83ea922_4_k_cu_dffc79f06thrust24THRUST_300001_SM_1000_NS6system6detail10sequential3seqE[1];
.global .align 1 .b8 _ZN34_INTERNAL_d83ea922_4_k_cu_dffc79f06thrust24THRUST_300001_SM_1000_NS6system3cpp3parE[1];
.global .align 1 .b8 _ZN34_INTERNAL_d83ea922_4_k_cu_dffc79f06thrust24THRUST_300001_SM_1000_NS12placeholders2_1E[1];
.global .align 1 .b8 _ZN34_INTERNAL_d83ea922_4_k_cu_dffc79f06thrust24THRUST_300001_SM_1000_NS12placeholders2_2E[1];
.global .align 1 .b8 _ZN34_INTERNAL_d83ea922_4_k_cu_dffc79f06thrust24THRUST_300001_SM_1000_NS12placeholders2_3E[1];
.global .align 1 .b8 _ZN34_INTERNAL_d83ea922_4_k_cu_dffc79f06thrust24THRUST_300001_SM_1000_NS12placeholders2_4E[1];
.global .align 1 .b8 _ZN34_INTERNAL_d83ea922_4_k_cu_dffc79f06thrust24THRUST_300001_SM_1000_NS12placeholders2_5E[1];
.global .align 1 .b8 _ZN34_INTERNAL_d83ea922_4_k_cu_dffc79f06thrust24THRUST_300001_SM_1000_NS12placeholders2_6E[1];
.global .align 1 .b8 _ZN34_INTERNAL_d83ea922_4_k_cu_dffc79f06thrust24THRUST_300001_SM_1000_NS12placeholders2_7E[1];
.global .align 1 .b8 _ZN34_INTERNAL_d83ea922_4_k_cu_dffc79f06thrust24THRUST_300001_SM_1000_NS12placeholders2_8E[1];
.global .align 1 .b8 _ZN34_INTERNAL_d83ea922_4_k_cu_dffc79f06thrust24THRUST_300001_SM_1000_NS12placeholders2_9E[1];
.global .align 1 .b8 _ZN34_INTERNAL_d83ea922_4_k_cu_dffc79f06thrust24THRUST_300001_SM_1000_NS12placeholders3_10E[1];
.global .align 1 .b8 _ZN34_INTERNAL_d83ea922_4_k_cu_dffc79f06thrust24THRUST_300001_SM_1000_NS3seqE[1];
.global .align 1 .b8 _ZN34_INTERNAL_d83ea922_4_k_cu_dffc79f06thrust24THRUST_300001_SM_1000_NS6deviceE[1];
.global .align 1 .b8 $str[4] = {37, 102, 32};
.global .align 1 .b8 $str$1[2] = {10};
.extern .shared .align 16 .b8 nn[];
.global .align 1 .b8 $str$2[7] = {37, 100, 9, 37, 100, 10};

.visible .entry _Z7myprintPfi(
	.param .u64 .ptr .align 1 _Z7myprintPfi_param_0,
	.param .u32 _Z7myprintPfi_param_1
)
{
	.local .align 8 .b8 	__local_depot0[8];
	.reg .b64 	%SP;
	.reg .b64 	%SPL;
	.reg .b32 	%r<51>;
	.reg .b32 	%f<25>;
	.reg .b64 	%rd<9>;
	.reg .b64 	%fd<25>;

	mov.u64 	%SPL, __local_depot0;
	cvta.local.u64 	%SP, %SPL;
	ld.param.u64 	%rd1, [_Z7myprintPfi_param_0];
	add.u64 	%rd2, %SP, 0;
	add.u64 	%rd3, %SPL, 0;
	cvta.to.global.u64 	%rd4, %rd1;
	ld.global.f32 	%f1, [%rd4+17480];
	cvt.f64.f32 	%fd1, %f1;
	st.local.f64 	[%rd3], %fd1;
	mov.u64 	%rd5, $str;
	cvta.global.u64 	%rd6, %rd5;
	{ // callseq 0, 0
	.param .b64 param0;
	st.param.b64 	[param0], %rd6;
	.param .b64 param1;
	st.param.b64 	[param1], %rd2;
	.param .b32 retval0;
	call.uni (retval0), 
	vprintf, 
	(
	param0, 
	param1
	);
	ld.param.b32 	%r1, [retval0];
	} // callseq 0
	ld.global.f32 	%f2, [%rd4+17484];
	cvt.f64.f32 	%fd2, %f2;
	st.local.f64 	[%rd3], %fd2;
	{ // callseq 1, 0
	.param .b64 param0;
	st.param.b64 	[param0], %rd6;
	.param .b64 param1;
	st.param.b64 	[param1], %rd2;
	.param .b32 retval0;
	call.uni (retval0), 
	vprintf, 
	(
	param0, 
	param1
	);
	ld.param.b32 	%r3, [retval0];
	} // callseq 1
	ld.global.f32 	%f3, [%rd4+17488];
	cvt.f64.f32 	%fd3, %f3;
	st.local.f64 	[%rd3], %fd3;
	{ // callseq 2, 0
	.param .b64 param0;
	st.param.b64 	[param0], %rd6;
	.param .b64 param1;
	st.param.b64 	[param1], %rd2;
	.param .b32 retval0;
	call.uni (retval0), 
	vprintf, 
	(
	param0, 
	param1
	);
	ld.param.b32 	%r5, [retval0];
	} // callseq 2
	ld.global.f32 	%f4, [%rd4+17492];
	cvt.f64.f32 	%fd4, %f4;
	st.local.f64 	[%rd3], %fd4;
	{ // callseq 3, 0
	.param .b64 param0;
	st.param.b64 	[param0], %rd6;
	.param .b64 param1;
	st.param.b64 	[param1], %rd2;
	.param .b32 retval0;
	call.uni (retval0), 
	vprintf, 
	(
	param0, 
	param1
	);
	ld.param.b32 	%r7, [retval0];
	} // callseq 3
	ld.global.f32 	%f5, [%rd4+17496];
	cvt.f64.f32 	%fd5, %f5;
	st.local.f64 	[%rd3], %fd5;
	{ // callseq 4, 0
	.param .b64 param0;
	st.param.b64 	[param0], %rd6;
	.param .b64 param1;
	st.param.b64 	[param1], %rd2;
	.param .b32 retval0;
	call.uni (retval0), 
	vprintf, 
	(
	param0, 
	param1
	);
	ld.param.b32 	%r9, [retval0];
	} // callseq 4
	ld.global.f32 	%f6, [%rd4+17500];
	cvt.f64.f32 	%fd6, %f6;
	st.local.f64 	[%rd3], %fd6;
	{ // callseq 5, 0
	.param .b64 param0;
	st.param.b64 	[param0], %rd6;
	.param .b64 param1;
	st.param.b64 	[param1], %rd2;
	.param .b32 retval0;
	call.uni (retval0), 
	vprintf, 
	(
	param0, 
	param1
	);
	ld.param.b32 	%r11, [retval0];
	} // callseq 5
	ld.global.f32 	%f7, [%rd4+17504];
	cvt.f64.f32 	%fd7, %f7;
	st.local.f64 	[%rd3], %fd7;
	{ // callseq 6, 0
	.param .b64 param0;
	st.param.b64 	[param0], %rd6;
	.param .b64 param1;
	st.param.b64 	[param1], %rd2;
	.param .b32 retval0;
	call.uni (retval0), 
	vprintf, 
	(
	param0, 
	param1
	);
	ld.param.b32 	%r13, [retval0];
	} // callseq 6
	ld.global.f32 	%f8, [%rd4+17508];
	cvt.f64.f32 	%fd8, %f8;
	st.local.f64 	[%rd3], %fd8;
	{ // callseq 7, 0
	.param .b64 param0;
	st.param.b64 	[param0], %rd6;
	.param .b64 param1;
	st.param.b64 	[param1], %rd2;
	.param .b32 retval0;
	call.uni (retval0), 
	vprintf, 
	(
	param0, 
	param1
	);
	ld.param.b32 	%r15, [retval0];
	} // callseq 7
	ld.global.f32 	%f9, [%rd4+17512];
	cvt.f64.f32 	%fd9, %f9;
	st.local.f64 	[%rd3], %fd9;
	{ // callseq 8, 0
	.param .b64 param0;
	st.param.b64 	[param0], %rd6;
	.param .b64 param1;
	st.param.b64 	[param1], %rd2;
	.param .b32 retval0;
	call.uni (retval0), 
	vprintf, 
	(
	param0, 
	param1
	);
	ld.param.b32 	%r17, [retval0];
	} // callseq 8
	ld.global.f32 	%f10, [%rd4+17516];
	cvt.f64.f32 	%fd10, %f10;
	st.local.f64 	[%rd3], %fd10;
	{ // callseq 9, 0
	.param .b64 param0;
	st.param.b64 	[param0], %rd6;
	.param .b64 param1;
	st.param.b64 	[param1], %rd2;
	.param .b32 retval0;
	call.uni (retval0), 
	vprintf, 
	(
	param0, 
	param1
	);
	ld.param.b32 	%r19, [retval0];
	} // callseq 9
	ld.global.f32 	%f11, [%rd4+17520];
	cvt.f64.f32 	%fd11, %f11;
	st.local.f64 	[%rd3], %fd11;
	{ // callseq 10, 0
	.param .b64 param0;
	st.param.b64 	[param0], %rd6;
	.param .b64 param1;
	st.param.b64 	[param1], %rd2;
	.param .b32 retval0;
	call.uni (retval0), 
	vprintf, 
	(
	param0, 
	param1
	);
	ld.param.b32 	%r21, [retval0];
	} // callseq 10
	ld.global.f32 	%f12, [%rd4+17524];
	cvt.f64.f32 	%fd12, %f12;
	st.local.f64 	[%rd3], %fd12;
	{ // callseq 11, 0
	.param .b64 param0;
	st.param.b64 	[param0], %rd6;
	.param .b64 param1;
	st.param.b64 	[param1], %rd2;
	.param .b32 retval0;
	call.uni (retval0), 
	vprintf, 
	(
	param0, 
	param1
	);
	ld.param.b32 	%r23, [retval0];
	} // callseq 11
	ld.global.f32 	%f13, [%rd4+17528];
	cvt.f64.f32 	%fd13, %f13;
	st.local.f64 	[%rd3], %fd13;
	{ // callseq 12, 0
	.param .b64 param0;
	st.param.b64 	[param0], %rd6;
	.param .b64 param1;
	st.param.b64 	[param1], %rd2;
	.param .b32 retval0;
	call.uni (retval0), 
	vprintf, 
	(
	param0, 
	param1
	);
	ld.param.b32 	%r25, [retval0];
	} // callseq 12
	ld.global.f32 	%f14, [%rd4+17532];
	cvt.f64.f32 	%fd14, %f14;
	st.local.f64 	[%rd3], %fd14;
	{ // callseq 13, 0
	.param .b64 param0;
	st.param.b64 	[param0], %rd6;
	.param .b64 param1;
	st.param.b64 	[param1], %rd2;
	.param .b32 retval0;
	call.uni (retval0), 
	vprintf, 
	(
	param0, 
	param1
	);
	ld.param.b32 	%r27, [retval0];
	} // callseq 13
	ld.global.f32 	%f15, [%rd4+17536];
	cvt.f64.f32 	%fd15, %f15;
	st.local.f64 	[%rd3], %fd15;
	{ // callseq 14, 0
	.param .b64 param0;
	st.param.b64 	[param0], %rd6;
	.param .b64 param1;
	st.param.b64 	[param1], %rd2;
	.param .b32 retval0;
	call.uni (retval0), 
	vprintf, 
	(
	param0, 
	param1
	);
	ld.param.b32 	%r29, [retval0];
	} // callseq 14
	ld.global.f32 	%f16, [%rd4+17540];
	cvt.f64.f32 	%fd16, %f16;
	st.local.f64 	[%rd3], %fd16;
	{ // callseq 15, 0
	.param .b64 param0;
	st.param.b64 	[param0], %rd6;
	.param .b64 param1;
	st.param.b64 	[param1], %rd2;
	.param .b32 retval0;
	call.uni (retval0), 
	vprintf, 
	(
	param0, 
	param1
	);
	ld.param.b32 	%r31, [retval0];
	} // callseq 15
	ld.global.f32 	%f17, [%rd4+17544];
	cvt.f64.f32 	%fd17, %f17;
	st.local.f64 	[%rd3], %fd17;
	{ // callseq 16, 0
	.param .b64 param0;
	st.param.b64 	[param0], %rd6;
	.param .b64 param1;
	st.param.b64 	[param1], %rd2;
	.param .b32 retval0;
	call.uni (retval0), 
	vprintf, 
	(
	param0, 
	param1
	);
	ld.param.b32 	%r33, [retval0];
	} // callseq 16
	ld.global.f32 	%f18, [%rd4+17548];
	cvt.f64.f32 	%fd18, %f18;
	st.local.f64 	[%rd3], %fd18;
	{ // callseq 17, 0
	.param .b64 param0;
	st.param.b64 	[param0], %rd6;
	.param .b64 param1;
	st.param.b64 	[param1], %rd2;
	.param .b32 retval0;
	call.uni (retval0), 
	vprintf, 
	(
	param0, 
	param1
	);
	ld.param.b32 	%r35, [retval0];
	} // callseq 17
	ld.global.f32 	%f19, [%rd4+17552];
	cvt.f64.f32 	%fd19, %f19;
	st.local.f64 	[%rd3], %fd19;
	{ // callseq 18, 0
	.param .b64 param0;
	st.param.b64 	[param0], %rd6;
	.param .b64 param1;
	st.param.b64 	[param1], %rd2;
	.param .b32 retval0;
	call.uni (retval0), 
	vprintf, 
	(
	param0, 
	param1
	);
	ld.param.b32 	%r37, [retval0];
	} // callseq 18
	ld.global.f32 	%f20, [%rd4+17556];
	cvt.f64.f32 	%fd20, %f20;
	st.local.f64 	[%rd3], %fd20;
	{ // callseq 19, 0
	.param .b64 param0;
	st.param.b64 	[param0], %rd6;
	.param .b64 param1;
	st.param.b64 	[param1], %rd2;
	.param .b32 retval0;
	call.uni (retval0), 
	vprintf, 
	(
	param0, 
	param1
	);
	ld.param.b32 	%r39, [retval0];
	} // callseq 19
	ld.global.f32 	%f21, [%rd4+17560];
	cvt.f64.f32 	%fd21, %f21;
	st.local.f64 	[%rd3], %fd21;
	{ // callseq 20, 0
	.param .b64 param0;
	st.param.b64 	[param0], %rd6;
	.param .b64 param1;
	st.param.b64 	[param1], %rd2;
	.param .b32 retval0;
	call.uni (retval0), 
	vprintf, 
	(
	param0, 
	param1
	);
	ld.param.b32 	%r41, [retval0];
	} // callseq 20
	ld.global.f32 	%f22, [%rd4+17564];
	cvt.f64.f32 	%fd22, %f22;
	st.local.f64 	[%rd3], %fd22;
	{ // callseq 21, 0
	.param .b64 param0;
	st.param.b64 	[param0], %rd6;
	.param .b64 param1;
	st.param.b64 	[param1], %rd2;
	.param .b32 retval0;
	call.uni (retval0), 
	vprintf, 
	(
	param0, 
	param1
	);
	ld.param.b32 	%r43, [retval0];
	} // callseq 21
	ld.global.f32 	%f23, [%rd4+17568];
	cvt.f64.f32 	%fd23, %f23;
	st.local.f64 	[%rd3], %fd23;
	{ // callseq 22, 0
	.param .b64 param0;
	st.param.b64 	[param0], %rd6;
	.param .b64 param1;
	st.param.b64 	[param1], %rd2;
	.param .b32 retval0;
	call.uni (retval0), 
	vprintf, 
	(
	param0, 
	param1
	);
	ld.param.b32 	%r45, [retval0];
	} // callseq 22
	ld.global.f32 	%f24, [%rd4+17572];
	cvt.f64.f32 	%fd24, %f24;
	st.local.f64 	[%rd3], %fd24;
	{ // callseq 23, 0
	.param .b64 param0;
	st.param.b64 	[param0], %rd6;
	.param .b64 param1;
	st.param.b64 	[param1], %rd2;
	.param .b32 retval0;
	call.uni (retval0), 
	vprintf, 
	(
	param0, 
	param1
	);
	ld.param.b32 	%r47, [retval0];
	} // callseq 23
	mov.u64 	%rd7, $str$1;
	cvta.global.u64 	%rd8, %rd7;
	{ // callseq 24, 0
	.param .b64 param0;
	st.param.b64 	[param0], %rd8;
	.param .b64 param1;
	st.param.b64 	[param1], 0;
	.param .b32 retval0;
	call.uni (retval0), 
	vprintf, 
	(
	param0, 
	param1
	);
	ld.param.b32 	%r49, [retval0];
	} // callseq 24
	ret;

}
	// .globl	_Z13initialise_nnPfPj
.visible .entry _Z13initialise_nnPfPj(
	.param .u64 .ptr .align 1 _Z13initialise_nnPfPj_param_0,
	.param .u64 .ptr .align 1 _Z13initialise_nnPfPj_param_1
)
{
	.reg .pred 	%p<3>;
	.reg .b32 	%r<7>;
	.reg .b32 	%f<6>;
	.reg .b64 	%rd<8>;

	ld.param.u64 	%rd2, [_Z13initialise_nnPfPj_param_0];
	ld.param.u64 	%rd3, [_Z13initialise_nnPfPj_param_1];
	cvta.to.global.u64 	%rd4, %rd2;
	cvta.to.global.u64 	%rd5, %rd3;
	mov.u32 	%r1, %ctaid.x;
	mov.u32 	%r2, %ntid.x;
	mov.u32 	%r3, %tid.x;
	mad.lo.s32 	%r4, %r1, %r2, %r3;
	mul.wide.s32 	%rd6, %r4, 4;
	add.s64 	%rd7, %rd5, %rd6;
	ld.global.u32 	%r5, [%rd7];
	and.b32  	%r6, %r5, 1;
	setp.eq.b32 	%p1, %r6, 1;
	not.pred 	%p2, %p1;
	add.s64 	%rd1, %rd4, %rd6;
	@%p2 bra 	$L__BB1_2;
	ld.global.f32 	%f5, [%rd1];
	bra.uni 	$L__BB1_3;
$L__BB1_2:
	ld.global.f32 	%f4, [%rd1];
	neg.f32 	%f5, %f4;
$L__BB1_3:
	st.global.f32 	[%rd1], %f5;
	ret;

}
	// .globl	_Z9play_gamePfPiPjS1_ii
.visible .entry _Z9play_gamePfPiPjS1_ii(
	.param .u64 .ptr .align 1 _Z9play_gamePfPiPjS1_ii_param_0,
	.param .u64 .ptr .align 1 _Z9play_gamePfPiPjS1_ii_param_1,
	.param .u64 .ptr .align 1 _Z9play_gamePfPiPjS1_ii_param_2,
	.param .u64 .ptr .align 1 _Z9play_gamePfPiPjS1_ii_param_3,
	.param .u32 _Z9play_gamePfPiPjS1_ii_param_4,
	.param .u32 _Z9play_gamePfPiPjS1_ii_param_5
)
{
	.local .align 16 .b8 	__local_depot2[800];
	.reg .b64 	%SP;
	.reg .b64 	%SPL;
	.reg .pred 	%p<240>;
	.reg .b16 	%rs<65>;
	.reg .b32 	%r<336>;
	.reg .b32 	%f<318>;
	.reg .b64 	%rd<77>;
	.reg .b64 	%fd<173>;
	// demoted variable
	.shared .align 4 .b8 _ZZ9play_gamePfPiPjS1_iiE5input[96];
	// demoted variable
	.shared .align 4 .b8 _ZZ9play_gamePfPiPjS1_iiE13hidden_output[120];
	// demoted variable
	.shared .align 4 .b8 _ZZ9play_gamePfPiPjS1_iiE6output[16];
	mov.u64 	%SPL, __local_depot2;
	ld.param.u64 	%rd21, [_Z9play_gamePfPiPjS1_ii_param_0];
	ld.param.u64 	%rd19, [_Z9play_gamePfPiPjS1_ii_param_2];
	ld.param.u64 	%rd20, [_Z9play_gamePfPiPjS1_ii_param_3];
	ld.param.u32 	%r99, [_Z9play_gamePfPiPjS1_ii_param_4];
	cvta.to.global.u64 	%rd22, %rd20;
	cvta.to.global.u64 	%rd23, %rd19;
	cvta.to.global.u64 	%rd24, %rd21;
	add.u64 	%rd1, %SPL, 0;
	add.u64 	%rd2, %SPL, 400;
	mov.u32 	%r100, %ctaid.x;
	mov.u32 	%r101, %tid.x;
	mad.lo.s32 	%r102, %r99, %r100, %r101;
	mul.wide.s32 	%rd27, %r102, 4;
	add.s64 	%rd28, %rd24, %rd27;
	ld.global.f32 	%f53, [%rd28];
	shl.b32 	%r103, %r101, 2;
	mov.u32 	%r104, nn;
	add.s32 	%r105, %r104, %r103;
	st.shared.f32 	[%r105], %f53;
	bar.sync 	0;
	ld.global.u32 	%r106, [%rd23];
	mul.hi.u32 	%r107, %r106, -2004318071;
	shr.u32 	%r108, %r107, 4;
	mul.lo.s32 	%r109, %r108, 30;
	sub.s32 	%r295, %r106, %r109;
	ld.global.u32 	%r110, [%rd22];
	mul.hi.u32 	%r111, %r110, -858993459;
	shr.u32 	%r112, %r111, 5;
	mul.lo.s32 	%r113, %r112, 40;
	sub.s32 	%r294, %r110, %r113;
	mov.f64 	%fd76, 0d4000000000000000;
	{
	.reg .b32 %temp; 
	mov.b64 	{%temp, %r3}, %fd76;
	}
	mov.f64 	%fd172, 0d0000000000000000;
	mov.b32 	%r299, 2;
	mov.b32 	%r319, 0;
	mov.b32 	%r327, 15;
	mov.b32 	%r326, 20;
	mov.b32 	%r293, 1;
	mov.u32 	%r300, %r319;
$L__BB2_1:
	mov.u32 	%r10, %r327;
	mov.u32 	%r9, %r326;
	mov.b32 	%r114, 0;
	st.shared.u32 	[_ZZ9play_gamePfPiPjS1_iiE5input], %r114;
	st.shared.u32 	[_ZZ9play_gamePfPiPjS1_iiE5input+4], %r114;
	st.shared.u32 	[_ZZ9play_gamePfPiPjS1_iiE5input+8], %r114;
	st.shared.u32 	[_ZZ9play_gamePfPiPjS1_iiE5input+12], %r114;
	st.shared.u32 	[_ZZ9play_gamePfPiPjS1_iiE5input+16], %r114;
	st.shared.u32 	[_ZZ9play_gamePfPiPjS1_iiE5input+20], %r114;
	st.shared.u32 	[_ZZ9play_gamePfPiPjS1_iiE5input+24], %r114;
	st.shared.u32 	[_ZZ9play_gamePfPiPjS1_iiE5input+28], %r114;
	st.shared.u32 	[_ZZ9play_gamePfPiPjS1_iiE5input+32], %r114;
	st.shared.u32 	[_ZZ9play_gamePfPiPjS1_iiE5input+36], %r114;
	st.shared.u32 	[_ZZ9play_gamePfPiPjS1_iiE5input+40], %r114;
	st.shared.u32 	[_ZZ9play_gamePfPiPjS1_iiE5input+44], %r114;
	st.shared.u32 	[_ZZ9play_gamePfPiPjS1_iiE5input+48], %r114;
	st.shared.u32 	[_ZZ9play_gamePfPiPjS1_iiE5input+52], %r114;
	st.shared.u32 	[_ZZ9play_gamePfPiPjS1_iiE5input+56], %r114;
	st.shared.u32 	[_ZZ9play_gamePfPiPjS1_iiE5input+60], %r114;
	st.shared.u32 	[_ZZ9play_gamePfPiPjS1_iiE5input+64], %r114;
	st.shared.u32 	[_ZZ9play_gamePfPiPjS1_iiE5input+68], %r114;
	st.shared.u32 	[_ZZ9play_gamePfPiPjS1_iiE5input+72], %r114;
	st.shared.u32 	[_ZZ9play_gamePfPiPjS1_iiE5input+76], %r114;
	st.shared.u32 	[_ZZ9play_gamePfPiPjS1_iiE5input+80], %r114;
	st.shared.u32 	[_ZZ9play_gamePfPiPjS1_iiE5input+84], %r114;
	st.shared.u32 	[_ZZ9play_gamePfPiPjS1_iiE5input+88], %r114;
	st.shared.u32 	[_ZZ9play_gamePfPiPjS1_iiE5input+92], %r114;
	setp.ne.s32 	%p9, %r295, %r10;
	setp.ge.s32 	%p10, %r294, %r9;
	mov.f32 	%f278, 0f00000000;
	or.pred  	%p11, %p9, %p10;
	@%p11 bra 	$L__BB2_3;
	mov.b32 	%r115, 1065353216;
	st.shared.u32 	[_ZZ9play_gamePfPiPjS1_iiE5input], %r115;
	mov.f32 	%f278, 0f3F800000;
$L__BB2_3:
	setp.lt.s32 	%p12, %r299, 1;
	mov.f32 	%f279, 0f00000000;
	@%p12 bra 	$L__BB2_9;
	mov.b32 	%r303, 0;
$L__BB2_5:
	mul.wide.u32 	%rd29, %r303, 4;
	add.s64 	%rd30, %rd1, %rd29;
	ld.local.u32 	%r117, [%rd30];
	setp.ne.s32 	%p13, %r117, %r10;
	@%p13 bra 	$L__BB2_8;
	add.s64 	%rd32, %rd2, %rd29;
	ld.local.u32 	%r118, [%rd32];
	setp.ge.s32 	%p14, %r118, %r9;
	@%p14 bra 	$L__BB2_8;
	mov.b32 	%r119, 1065353216;
	st.shared.u32 	[_ZZ9play_gamePfPiPjS1_iiE5input+4], %r119;
	mov.f32 	%f279, 0f3F800000;
	bra.uni 	$L__BB2_9;
$L__BB2_8:
	add.s32 	%r303, %r303, 1;
	setp.ne.s32 	%p15, %r303, %r299;
	@%p15 bra 	$L__BB2_5;
$L__BB2_9:
	setp.eq.s32 	%p16, %r9, 0;
	mov.f32 	%f280, 0f00000000;
	@%p16 bra 	$L__BB2_11;
	cvt.rn.f32.s32 	%f60, %r9;
	rcp.rn.f32 	%f280, %f60;
	st.shared.f32 	[_ZZ9play_gamePfPiPjS1_iiE5input+8], %f280;
$L__BB2_11:
	setp.ne.s32 	%p17, %r295, %r10;
	setp.le.s32 	%p18, %r294, %r9;
	mov.f32 	%f281, 0f00000000;
	or.pred  	%p19, %p17, %p18;
	@%p19 bra 	$L__BB2_13;
	mov.b32 	%r120, 1065353216;
	st.shared.u32 	[_ZZ9play_gamePfPiPjS1_iiE5input+12], %r120;
	mov.f32 	%f281, 0f3F800000;
$L__BB2_13:
	setp.lt.s32 	%p20, %r299, 1;
	mov.f32 	%f282, 0f00000000;
	@%p20 bra 	$L__BB2_19;
	mov.b32 	%r304, 0;
$L__BB2_15:
	mul.wide.u32 	%rd33, %r304, 4;
	add.s64 	%rd34, %rd1, %rd33;
	ld.local.u32 	%r122, [%rd34];
	setp.ne.s32 	%p21, %r122, %r10;
	@%p21 bra 	$L__BB2_18;
	add.s64 	%rd36, %rd2, %rd33;
	ld.local.u32 	%r123, [%rd36];
	setp.le.s32 	%p22, %r123, %r9;
	@%p22 bra 	$L__BB2_18;
	mov.b32 	%r124, 1065353216;
	st.shared.u32 	[_ZZ9play_gamePfPiPjS1_iiE5input+16], %r124;
	mov.f32 	%f282, 0f3F800000;
	bra.uni 	$L__BB2_19;
$L__BB2_18:
	add.s32 	%r304, %r304, 1;
	setp.ne.s32 	%p23, %r304, %r299;
	@%p23 bra 	$L__BB2_15;
$L__BB2_19:
	setp.eq.s32 	%p24, %r9, 40;
	mov.f32 	%f283, 0f00000000;
	@%p24 bra 	$L__BB2_21;
	sub.s32 	%r125, 40, %r9;
	cvt.rn.f32.s32 	%f67, %r125;
	rcp.rn.f32 	%f283, %f67;
	st.shared.f32 	[_ZZ9play_gamePfPiPjS1_iiE5input+20], %f283;
$L__BB2_21:
	setp.ne.s32 	%p25, %r294, %r9;
	setp.le.s32 	%p26, %r295, %r10;
	mov.f32 	%f284, 0f00000000;
	or.pred  	%p27, %p25, %p26;
	@%p27 bra 	$L__BB2_23;
	mov.b32 	%r126, 1065353216;
	st.shared.u32 	[_ZZ9play_gamePfPiPjS1_iiE5input+24], %r126;
	mov.f32 	%f284, 0f3F800000;
$L__BB2_23:
	setp.lt.s32 	%p28, %r299, 1;
	mov.f32 	%f285, 0f00000000;
	@%p28 bra 	$L__BB2_29;
	mov.b32 	%r305, 0;
$L__BB2_25:
	mul.wide.u32 	%rd37, %r305, 4;
	add.s64 	%rd38, %rd2, %rd37;
	ld.local.u32 	%r128, [%rd38];
	setp.ne.s32 	%p29, %r128, %r9;
	@%p29 bra 	$L__BB2_28;
	add.s64 	%rd40, %rd1, %rd37;
	ld.local.u32 	%r129, [%rd40];
	setp.le.s32 	%p30, %r129, %r10;
	@%p30 bra 	$L__BB2_28;
	mov.b32 	%r130, 1065353216;
	st.shared.u32 	[_ZZ9play_gamePfPiPjS1_iiE5input+28], %r130;
	mov.f32 	%f285, 0f3F800000;
	bra.uni 	$L__BB2_29;
$L__BB2_28:
	add.s32 	%r305, %r305, 1;
	setp.ne.s32 	%p31, %r305, %r299;
	@%p31 bra 	$L__BB2_25;
$L__BB2_29:
	setp.eq.s32 	%p32, %r10, 30;
	mov.f32 	%f286, 0f00000000;
	@%p32 bra 	$L__BB2_31;
	sub.s32 	%r131, 30, %r10;
	add.s32 	%r132, %r10, -29;
	setp.lt.u32 	%p33, %r132, 3;
	selp.b32 	%r133, %r131, 0, %p33;
	cvt.rn.f32.s32 	%f286, %r133;
	st.shared.f32 	[_ZZ9play_gamePfPiPjS1_iiE5input+32], %f286;
$L__BB2_31:
	setp.ne.s32 	%p34, %r294, %r9;
	setp.ge.s32 	%p35, %r295, %r10;
	mov.f32 	%f287, 0f00000000;
	or.pred  	%p36, %p34, %p35;
	@%p36 bra 	$L__BB2_33;
	mov.b32 	%r134, 1065353216;
	st.shared.u32 	[_ZZ9play_gamePfPiPjS1_iiE5input+36], %r134;
	mov.f32 	%f287, 0f3F800000;
$L__BB2_33:
	setp.lt.s32 	%p37, %r299, 1;
	mov.f32 	%f288, 0f00000000;
	@%p37 bra 	$L__BB2_39;
	mov.b32 	%r306, 0;
$L__BB2_35:
	mul.wide.u32 	%rd41, %r306, 4;
	add.s64 	%rd42, %rd2, %rd41;
	ld.local.u32 	%r136, [%rd42];
	setp.ne.s32 	%p38, %r136, %r9;
	@%p38 bra 	$L__BB2_38;
	add.s64 	%rd44, %rd1, %rd41;
	ld.local.u32 	%r137, [%rd44];
	setp.ge.s32 	%p39, %r137, %r10;
	@%p39 bra 	$L__BB2_38;
	mov.b32 	%r138, 1065353216;
	st.shared.u32 	[_ZZ9play_gamePfPiPjS1_iiE5input+40], %r138;
	mov.f32 	%f288, 0f3F800000;
	bra.uni 	$L__BB2_39;
$L__BB2_38:
	add.s32 	%r306, %r306, 1;
	setp.ne.s32 	%p40, %r306, %r299;
	@%p40 bra 	$L__BB2_35;
$L__BB2_39:
	setp.eq.s32 	%p41, %r10, 0;
	mov.f32 	%f289, 0f00000000;
	@%p41 bra 	$L__BB2_41;
	cvt.rn.f32.s32 	%f80, %r10;
	rcp.rn.f32 	%f289, %f80;
	st.shared.f32 	[_ZZ9play_gamePfPiPjS1_iiE5input+44], %f289;
$L__BB2_41:
	mov.b16 	%rs49, 0;
	mov.f32 	%f293, 0f00000000;
	mov.f32 	%f295, %f293;
	mov.u32 	%r307, %r10;
	mov.u32 	%r308, %r9;
	mov.u16 	%rs52, %rs49;
$L__BB2_42:
	setp.gt.s32 	%p42, %r307, 29;
	setp.lt.s32 	%p43, %r308, 1;
	or.pred  	%p44, %p42, %p43;
	@%p44 bra 	$L__BB2_52;
	add.s32 	%r307, %r307, 1;
	add.s32 	%r308, %r308, -1;
	and.b16  	%rs22, %rs49, 255;
	setp.ne.s16 	%p45, %rs22, 0;
	setp.ne.s32 	%p46, %r307, %r295;
	or.pred  	%p47, %p45, %p46;
	setp.ne.s32 	%p48, %r308, %r294;
	or.pred  	%p49, %p47, %p48;
	@%p49 bra 	$L__BB2_45;
	mov.b32 	%r139, 1065353216;
	st.shared.u32 	[_ZZ9play_gamePfPiPjS1_iiE5input+48], %r139;
	mov.b16 	%rs49, 1;
	mov.f32 	%f295, 0f3F800000;
$L__BB2_45:
	setp.lt.s32 	%p50, %r299, 1;
	and.b16  	%rs24, %rs52, 255;
	setp.ne.s16 	%p236, %rs24, 0;
	or.pred  	%p51, %p236, %p50;
	selp.u16 	%rs52, 1, 0, %p236;
	@%p51 bra 	$L__BB2_51;
	neg.s32 	%r309, %r299;
	mov.u64 	%rd75, %rd1;
	mov.u64 	%rd76, %rd2;
$L__BB2_47:
	ld.local.u32 	%r140, [%rd75];
	setp.ne.s32 	%p52, %r307, %r140;
	@%p52 bra 	$L__BB2_50;
	ld.local.u32 	%r141, [%rd76];
	setp.ne.s32 	%p53, %r308, %r141;
	@%p53 bra 	$L__BB2_50;
	mov.b32 	%r142, 1065353216;
	st.shared.u32 	[_ZZ9play_gamePfPiPjS1_iiE5input+52], %r142;
	mov.b16 	%rs52, 1;
	mov.pred 	%p236, -1;
	mov.f32 	%f293, 0f3F800000;
	bra.uni 	$L__BB2_51;
$L__BB2_50:
	add.s32 	%r309, %r309, 1;
	setp.ne.s32 	%p55, %r309, 0;
	add.s64 	%rd76, %rd76, 4;
	add.s64 	%rd75, %rd75, 4;
	mov.b16 	%rs52, 0;
	mov.pred 	%p236, 0;
	@%p55 bra 	$L__BB2_47;
$L__BB2_51:
	and.b16  	%rs27, %rs49, 255;
	setp.eq.s16 	%p57, %rs27, 0;
	not.pred 	%p58, %p236;
	or.pred  	%p59, %p58, %p57;
	@%p59 bra 	$L__BB2_42;
$L__BB2_52:
	setp.lt.s32 	%p60, %r3, 0;
	and.b32  	%r143, %r3, 2146435072;
	setp.eq.s32 	%p61, %r143, 1062207488;
	sub.s32 	%r144, 30, %r10;
	min.s32 	%r145, %r144, %r9;
	cvt.rn.f64.s32 	%fd77, %r145;
	{
	.reg .b32 %temp; 
	mov.b64 	{%temp, %r146}, %fd77;
	}
	abs.f64 	%fd78, %fd77;
	{ // callseq 25, 0
	.param .b64 param0;
	st.param.f64 	[param0], %fd78;
	.param .b64 retval0;
	call.uni (retval0), 
	__internal_accurate_pow, 
	(
	param0
	);
	ld.param.f64 	%fd79, [retval0];
	} // callseq 25
	setp.lt.s32 	%p62, %r146, 0;
	neg.f64 	%fd81, %fd79;
	selp.f64 	%fd82, %fd81, %fd79, %p61;
	selp.f64 	%fd83, %fd82, %fd79, %p62;
	setp.eq.s32 	%p63, %r145, 0;
	selp.b32 	%r147, %r146, 0, %p61;
	or.b32  	%r148, %r147, 2146435072;
	selp.b32 	%r149, %r148, %r147, %p60;
	mov.b32 	%r150, 0;
	mov.b64 	%fd84, {%r150, %r149};
	selp.f64 	%fd85, %fd84, %fd83, %p63;
	setp.eq.s32 	%p64, %r145, 1;
	add.f64 	%fd86, %fd85, %fd85;
	sqrt.rn.f64 	%fd87, %fd86;
	cvt.rn.f32.f64 	%f85, %fd87;
	selp.f32 	%f23, 0f3FB504F3, %f85, %p64;
	setp.eq.f32 	%p65, %f23, 0f00000000;
	mov.f32 	%f296, 0f00000000;
	@%p65 bra 	$L__BB2_54;
	rcp.rn.f32 	%f296, %f23;
	st.shared.f32 	[_ZZ9play_gamePfPiPjS1_iiE5input+56], %f296;
$L__BB2_54:
	mov.b16 	%rs53, 0;
	mov.f32 	%f300, 0f00000000;
	mov.f32 	%f302, %f300;
	mov.u32 	%r310, %r10;
	mov.u32 	%r311, %r9;
	mov.u16 	%rs56, %rs53;
$L__BB2_55:
	min.s32 	%r151, %r310, %r311;
	setp.lt.s32 	%p66, %r151, 1;
	@%p66 bra 	$L__BB2_65;
	add.s32 	%r310, %r310, -1;
	add.s32 	%r311, %r311, -1;
	and.b16  	%rs29, %rs53, 255;
	setp.ne.s16 	%p67, %rs29, 0;
	setp.ne.s32 	%p68, %r310, %r295;
	or.pred  	%p69, %p67, %p68;
	setp.ne.s32 	%p70, %r311, %r294;
	or.pred  	%p71, %p69, %p70;
	@%p71 bra 	$L__BB2_58;
	mov.b32 	%r152, 1065353216;
	st.shared.u32 	[_ZZ9play_gamePfPiPjS1_iiE5input+60], %r152;
	mov.b16 	%rs53, 1;
	mov.f32 	%f302, 0f3F800000;
$L__BB2_58:
	setp.lt.s32 	%p72, %r299, 1;
	and.b16  	%rs31, %rs56, 255;
	setp.ne.s16 	%p237, %rs31, 0;
	or.pred  	%p73, %p237, %p72;
	selp.u16 	%rs56, 1, 0, %p237;
	@%p73 bra 	$L__BB2_64;
	mov.b32 	%r312, 0;
$L__BB2_60:
	mul.wide.u32 	%rd45, %r312, 4;
	add.s64 	%rd46, %rd1, %rd45;
	ld.local.u32 	%r154, [%rd46];
	setp.ne.s32 	%p74, %r310, %r154;
	@%p74 bra 	$L__BB2_63;
	mul.wide.u32 	%rd47, %r312, 4;
	add.s64 	%rd48, %rd2, %rd47;
	ld.local.u32 	%r155, [%rd48];
	setp.ne.s32 	%p75, %r311, %r155;
	@%p75 bra 	$L__BB2_63;
	mov.b32 	%r156, 1065353216;
	st.shared.u32 	[_ZZ9play_gamePfPiPjS1_iiE5input+64], %r156;
	mov.b16 	%rs56, 1;
	mov.pred 	%p237, -1;
	mov.f32 	%f300, 0f3F800000;
	bra.uni 	$L__BB2_64;
$L__BB2_63:
	add.s32 	%r312, %r312, 1;
	setp.ne.s32 	%p77, %r312, %r299;
	mov.b16 	%rs56, 0;
	mov.pred 	%p237, 0;
	@%p77 bra 	$L__BB2_60;
$L__BB2_64:
	and.b16  	%rs34, %rs53, 255;
	setp.eq.s16 	%p79, %rs34, 0;
	not.pred 	%p80, %p237;
	or.pred  	%p81, %p80, %p79;
	@%p81 bra 	$L__BB2_55;
$L__BB2_65:
	and.b32  	%r157, %r3, 2146435072;
	setp.eq.s32 	%p83, %r157, 1062207488;
	min.s32 	%r158, %r10, %r9;
	cvt.rn.f64.s32 	%fd88, %r158;
	{
	.reg .b32 %temp; 
	mov.b64 	{%temp, %r159}, %fd88;
	}
	abs.f64 	%fd89, %fd88;
	{ // callseq 26, 0
	.param .b64 param0;
	st.param.f64 	[param0], %fd89;
	.param .b64 retval0;
	call.uni (retval0), 
	__internal_accurate_pow, 
	(
	param0
	);
	ld.param.f64 	%fd90, [retval0];
	} // callseq 26
	setp.lt.s32 	%p84, %r159, 0;
	neg.f64 	%fd92, %fd90;
	selp.f64 	%fd93, %fd92, %fd90, %p83;
	selp.f64 	%fd94, %fd93, %fd90, %p84;
	setp.eq.s32 	%p85, %r158, 0;
	selp.b32 	%r160, %r159, 0, %p83;
	or.b32  	%r161, %r160, 2146435072;
	selp.b32 	%r162, %r161, %r160, %p60;
	mov.b32 	%r163, 0;
	mov.b64 	%fd95, {%r163, %r162};
	selp.f64 	%fd96, %fd95, %fd94, %p85;
	setp.eq.s32 	%p86, %r158, 1;
	add.f64 	%fd97, %fd96, %fd96;
	sqrt.rn.f64 	%fd98, %fd97;
	cvt.rn.f32.f64 	%f90, %fd98;
	selp.f32 	%f32, 0f3FB504F3, %f90, %p86;
	setp.eq.f32 	%p87, %f32, 0f00000000;
	mov.f32 	%f303, 0f00000000;
	@%p87 bra 	$L__BB2_67;
	rcp.rn.f32 	%f303, %f32;
	st.shared.f32 	[_ZZ9play_gamePfPiPjS1_iiE5input+68], %f303;
$L__BB2_67:
	mov.b16 	%rs57, 0;
	mov.f32 	%f307, 0f00000000;
	mov.f32 	%f309, %f307;
	mov.u32 	%r313, %r10;
	mov.u32 	%r314, %r9;
	mov.u16 	%rs60, %rs57;
$L__BB2_68:
	setp.lt.s32 	%p88, %r313, 1;
	setp.gt.s32 	%p89, %r314, 39;
	or.pred  	%p90, %p88, %p89;
	@%p90 bra 	$L__BB2_78;
	add.s32 	%r313, %r313, -1;
	add.s32 	%r314, %r314, 1;
	and.b16  	%rs36, %rs57, 255;
	setp.ne.s16 	%p91, %rs36, 0;
	setp.ne.s32 	%p92, %r313, %r295;
	or.pred  	%p93, %p91, %p92;
	setp.ne.s32 	%p94, %r314, %r294;
	or.pred  	%p95, %p93, %p94;
	@%p95 bra 	$L__BB2_71;
	mov.b32 	%r164, 1065353216;
	st.shared.u32 	[_ZZ9play_gamePfPiPjS1_iiE5input+72], %r164;
	mov.b16 	%rs57, 1;
	mov.f32 	%f309, 0f3F800000;
$L__BB2_71:
	setp.lt.s32 	%p96, %r299, 1;
	and.b16  	%rs38, %rs60, 255;
	setp.ne.s16 	%p238, %rs38, 0;
	or.pred  	%p97, %p238, %p96;
	selp.u16 	%rs60, 1, 0, %p238;
	@%p97 bra 	$L__BB2_77;
	mov.b32 	%r315, 0;
$L__BB2_73:
	mul.wide.u32 	%rd49, %r315, 4;
	add.s64 	%rd50, %rd1, %rd49;
	ld.local.u32 	%r166, [%rd50];
	setp.ne.s32 	%p98, %r313, %r166;
	@%p98 bra 	$L__BB2_76;
	mul.wide.u32 	%rd51, %r315, 4;
	add.s64 	%rd52, %rd2, %rd51;
	ld.local.u32 	%r167, [%rd52];
	setp.ne.s32 	%p99, %r314, %r167;
	@%p99 bra 	$L__BB2_76;
	mov.b32 	%r168, 1065353216;
	st.shared.u32 	[_ZZ9play_gamePfPiPjS1_iiE5input+76], %r168;
	mov.b16 	%rs60, 1;
	mov.pred 	%p238, -1;
	mov.f32 	%f307, 0f3F800000;
	bra.uni 	$L__BB2_77;
$L__BB2_76:
	add.s32 	%r315, %r315, 1;
	setp.ne.s32 	%p101, %r315, %r299;
	mov.b16 	%rs60, 0;
	mov.pred 	%p238, 0;
	@%p101 bra 	$L__BB2_73;
$L__BB2_77:
	and.b16  	%rs41, %rs57, 255;
	setp.eq.s16 	%p103, %rs41, 0;
	not.pred 	%p104, %p238;
	or.pred  	%p105, %p104, %p103;
	@%p105 bra 	$L__BB2_68;
$L__BB2_78:
	and.b32  	%r169, %r3, 2146435072;
	setp.eq.s32 	%p107, %r169, 1062207488;
	sub.s32 	%r170, 40, %r9;
	min.s32 	%r171, %r10, %r170;
	cvt.rn.f64.s32 	%fd99, %r171;
	{
	.reg .b32 %temp; 
	mov.b64 	{%temp, %r172}, %fd99;
	}
	abs.f64 	%fd100, %fd99;
	{ // callseq 27, 0
	.param .b64 param0;
	st.param.f64 	[param0], %fd100;
	.param .b64 retval0;
	call.uni (retval0), 
	__internal_accurate_pow, 
	(
	param0
	);
	ld.param.f64 	%fd101, [retval0];
	} // callseq 27
	setp.lt.s32 	%p108, %r172, 0;
	neg.f64 	%fd103, %fd101;
	selp.f64 	%fd104, %fd103, %fd101, %p107;
	selp.f64 	%fd105, %fd104, %fd101, %p108;
	setp.eq.s32 	%p109, %r171, 0;
	selp.b32 	%r173, %r172, 0, %p107;
	or.b32  	%r174, %r173, 2146435072;
	selp.b32 	%r175, %r174, %r173, %p60;
	mov.b32 	%r176, 0;
	mov.b64 	%fd106, {%r176, %r175};
	selp.f64 	%fd107, %fd106, %fd105, %p109;
	setp.eq.s32 	%p110, %r171, 1;
	add.f64 	%fd108, %fd107, %fd107;
	sqrt.rn.f64 	%fd109, %fd108;
	cvt.rn.f32.f64 	%f95, %fd109;
	selp.f32 	%f41, 0f3FB504F3, %f95, %p110;
	setp.eq.f32 	%p111, %f41, 0f00000000;
	mov.f32 	%f310, 0f00000000;
	@%p111 bra 	$L__BB2_80;
	rcp.rn.f32 	%f310, %f41;
	st.shared.f32 	[_ZZ9play_gamePfPiPjS1_iiE5input+80], %f310;
$L__BB2_80:
	mov.b16 	%rs61, 0;
	mov.f32 	%f314, 0f00000000;
	mov.f32 	%f316, %f314;
	mov.u32 	%r316, %r10;
	mov.u32 	%r317, %r9;
	mov.u16 	%rs64, %rs61;
$L__BB2_81:
	setp.gt.s32 	%p112, %r316, 29;
	setp.gt.s32 	%p113, %r317, 39;
	or.pred  	%p114, %p112, %p113;
	@%p114 bra 	$L__BB2_91;
	add.s32 	%r316, %r316, 1;
	add.s32 	%r317, %r317, 1;
	and.b16  	%rs43, %rs61, 255;
	setp.ne.s16 	%p115, %rs43, 0;
	setp.ne.s32 	%p116, %r316, %r295;
	or.pred  	%p117, %p115, %p116;
	setp.ne.s32 	%p118, %r317, %r294;
	or.pred  	%p119, %p117, %p118;
	@%p119 bra 	$L__BB2_84;
	mov.b32 	%r177, 1065353216;
	st.shared.u32 	[_ZZ9play_gamePfPiPjS1_iiE5input+84], %r177;
	mov.b16 	%rs61, 1;
	mov.f32 	%f316, 0f3F800000;
$L__BB2_84:
	setp.lt.s32 	%p120, %r299, 1;
	and.b16  	%rs45, %rs64, 255;
	setp.ne.s16 	%p239, %rs45, 0;
	or.pred  	%p121, %p239, %p120;
	selp.u16 	%rs64, 1, 0, %p239;
	@%p121 bra 	$L__BB2_90;
	mov.b32 	%r318, 0;
$L__BB2_86:
	mul.wide.u32 	%rd53, %r318, 4;
	add.s64 	%rd54, %rd1, %rd53;
	ld.local.u32 	%r179, [%rd54];
	setp.ne.s32 	%p122, %r316, %r179;
	@%p122 bra 	$L__BB2_89;
	mul.wide.u32 	%rd55, %r318, 4;
	add.s64 	%rd56, %rd2, %rd55;
	ld.local.u32 	%r180, [%rd56];
	setp.ne.s32 	%p123, %r317, %r180;
	@%p123 bra 	$L__BB2_89;
	mov.b32 	%r181, 1065353216;
	st.shared.u32 	[_ZZ9play_gamePfPiPjS1_iiE5input+88], %r181;
	mov.b16 	%rs64, 1;
	mov.pred 	%p239, -1;
	mov.f32 	%f314, 0f3F800000;
	bra.uni 	$L__BB2_90;
$L__BB2_89:
	add.s32 	%r318, %r318, 1;
	setp.ne.s32 	%p125, %r318, %r299;
	mov.b16 	%rs64, 0;
	mov.pred 	%p239, 0;
	@%p125 bra 	$L__BB2_86;
$L__BB2_90:
	and.b16  	%rs48, %rs61, 255;
	setp.eq.s16 	%p127, %rs48, 0;
	not.pred 	%p128, %p239;
	or.pred  	%p129, %p128, %p127;
	@%p129 bra 	$L__BB2_81;
$L__BB2_91:
	and.b32  	%r182, %r3, 2146435072;
	setp.eq.s32 	%p131, %r182, 1062207488;
	sub.s32 	%r183, 30, %r10;
	sub.s32 	%r184, 40, %r9;
	min.s32 	%r185, %r183, %r184;
	cvt.rn.f64.s32 	%fd110, %r185;
	{
	.reg .b32 %temp; 
	mov.b64 	{%temp, %r186}, %fd110;
	}
	abs.f64 	%fd111, %fd110;
	{ // callseq 28, 0
	.param .b64 param0;
	st.param.f64 	[param0], %fd111;
	.param .b64 retval0;
	call.uni (retval0), 
	__internal_accurate_pow, 
	(
	param0
	);
	ld.param.f64 	%fd112, [retval0];
	} // callseq 28
	setp.lt.s32 	%p132, %r186, 0;
	neg.f64 	%fd114, %fd112;
	selp.f64 	%fd115, %fd114, %fd112, %p131;
	selp.f64 	%fd116, %fd115, %fd112, %p132;
	setp.eq.s32 	%p133, %r185, 0;
	selp.b32 	%r187, %r186, 0, %p131;
	or.b32  	%r188, %r187, 2146435072;
	selp.b32 	%r189, %r188, %r187, %p60;
	mov.b32 	%r190, 0;
	mov.b64 	%fd117, {%r190, %r189};
	selp.f64 	%fd118, %fd117, %fd116, %p133;
	setp.eq.s32 	%p134, %r185, 1;
	add.f64 	%fd119, %fd118, %fd118;
	sqrt.rn.f64 	%fd120, %fd119;
	cvt.rn.f32.f64 	%f100, %fd120;
	selp.f32 	%f50, 0f3FB504F3, %f100, %p134;
	setp.eq.f32 	%p135, %f50, 0f00000000;
	mov.f32 	%f317, 0f00000000;
	@%p135 bra 	$L__BB2_93;
	rcp.rn.f32 	%f317, %f50;
	st.shared.f32 	[_ZZ9play_gamePfPiPjS1_iiE5input+92], %f317;
$L__BB2_93:
	mov.u32 	%r191, %tid.x;
	setp.gt.u32 	%p136, %r191, 29;
	@%p136 bra 	$L__BB2_95;
	mov.u32 	%r192, %tid.x;
	shl.b32 	%r193, %r192, 2;
	mov.u32 	%r194, nn;
	add.s32 	%r195, %r194, %r193;
	ld.shared.f32 	%f101, [%r195];
	fma.rn.f32 	%f102, %f101, %f278, 0f00000000;
	ld.shared.f32 	%f103, [%r195+120];
	fma.rn.f32 	%f104, %f103, %f279, %f102;
	ld.shared.f32 	%f105, [%r195+240];
	fma.rn.f32 	%f106, %f105, %f280, %f104;
	ld.shared.f32 	%f107, [%r195+360];
	fma.rn.f32 	%f108, %f107, %f281, %f106;
	ld.shared.f32 	%f109, [%r195+480];
	fma.rn.f32 	%f110, %f109, %f282, %f108;
	ld.shared.f32 	%f111, [%r195+600];
	fma.rn.f32 	%f112, %f111, %f283, %f110;
	ld.shared.f32 	%f113, [%r195+720];
	fma.rn.f32 	%f114, %f113, %f284, %f112;
	ld.shared.f32 	%f115, [%r195+840];
	fma.rn.f32 	%f116, %f115, %f285, %f114;
	ld.shared.f32 	%f117, [%r195+960];
	fma.rn.f32 	%f118, %f117, %f286, %f116;
	ld.shared.f32 	%f119, [%r195+1080];
	fma.rn.f32 	%f120, %f119, %f287, %f118;
	ld.shared.f32 	%f121, [%r195+1200];
	fma.rn.f32 	%f122, %f121, %f288, %f120;
	ld.shared.f32 	%f123, [%r195+1320];
	fma.rn.f32 	%f124, %f123, %f289, %f122;
	ld.shared.f32 	%f125, [%r195+1440];
	fma.rn.f32 	%f126, %f125, %f295, %f124;
	ld.shared.f32 	%f127, [%r195+1560];
	fma.rn.f32 	%f128, %f127, %f293, %f126;
	ld.shared.f32 	%f129, [%r195+1680];
	fma.rn.f32 	%f130, %f129, %f296, %f128;
	ld.shared.f32 	%f131, [%r195+1800];
	fma.rn.f32 	%f132, %f131, %f302, %f130;
	ld.shared.f32 	%f133, [%r195+1920];
	fma.rn.f32 	%f134, %f133, %f300, %f132;
	ld.shared.f32 	%f135, [%r195+2040];
	fma.rn.f32 	%f136, %f135, %f303, %f134;
	ld.shared.f32 	%f137, [%r195+2160];
	fma.rn.f32 	%f138, %f137, %f309, %f136;
	ld.shared.f32 	%f139, [%r195+2280];
	fma.rn.f32 	%f140, %f139, %f307, %f138;
	ld.shared.f32 	%f141, [%r195+2400];
	fma.rn.f32 	%f142, %f141, %f310, %f140;
	ld.shared.f32 	%f143, [%r195+2520];
	fma.rn.f32 	%f144, %f143, %f316, %f142;
	ld.shared.f32 	%f145, [%r195+2640];
	fma.rn.f32 	%f146, %f145, %f314, %f144;
	ld.shared.f32 	%f147, [%r195+2760];
	fma.rn.f32 	%f148, %f147, %f317, %f146;
	ld.shared.f32 	%f149, [%r195+2880];
	add.f32 	%f150, %f148, %f149;
	fma.rn.f32 	%f151, %f150, 0fBBBB989D, 0f3F000000;
	cvt.sat.f32.f32 	%f152, %f151;
	mov.f32 	%f153, 0f4B400001;
	mov.f32 	%f154, 0f437C0000;
	fma.rm.f32 	%f155, %f152, %f154, %f153;
	add.f32 	%f156, %f155, 0fCB40007F;
	neg.f32 	%f157, %f156;
	fma.rn.f32 	%f158, %f150, 0fBFB8AA3B, %f157;
	fma.rn.f32 	%f159, %f150, 0fB2A57060, %f158;
	mov.b32 	%r196, %f155;
	shl.b32 	%r197, %r196, 23;
	mov.b32 	%f160, %r197;
	ex2.approx.ftz.f32 	%f161, %f159;
	mul.f32 	%f162, %f161, %f160;
	cvt.f64.f32 	%fd121, %f162;
	add.f64 	%fd122, %fd121, 0d3FF0000000000000;
	rcp.rn.f64 	%fd123, %fd122;
	cvt.rn.f32.f64 	%f163, %fd123;
	mov.u32 	%r198, _ZZ9play_gamePfPiPjS1_iiE13hidden_output;
	add.s32 	%r199, %r198, %r193;
	st.shared.f32 	[%r199], %f163;
$L__BB2_95:
	mov.u32 	%r47, %tid.x;
	setp.gt.u32 	%p137, %r47, 3;
	bar.sync 	0;
	@%p137 bra 	$L__BB2_97;
	shl.b32 	%r200, %r47, 2;
	mov.u32 	%r201, nn;
	add.s32 	%r202, %r201, %r200;
	ld.shared.f32 	%f164, [%r202+3000];
	ld.shared.f32 	%f165, [_ZZ9play_gamePfPiPjS1_iiE13hidden_output];
	fma.rn.f32 	%f166, %f164, %f165, 0f00000000;
	ld.shared.f32 	%f167, [%r202+3016];
	ld.shared.f32 	%f168, [_ZZ9play_gamePfPiPjS1_iiE13hidden_output+4];
	fma.rn.f32 	%f169, %f167, %f168, %f166;
	ld.shared.f32 	%f170, [%r202+3032];
	ld.shared.f32 	%f171, [_ZZ9play_gamePfPiPjS1_iiE13hidden_output+8];
	fma.rn.f32 	%f172, %f170, %f171, %f169;
	ld.shared.f32 	%f173, [%r202+3048];
	ld.shared.f32 	%f174, [_ZZ9play_gamePfPiPjS1_iiE13hidden_output+12];
	fma.rn.f32 	%f175, %f173, %f174, %f172;
	ld.shared.f32 	%f176, [%r202+3064];
	ld.shared.f32 	%f177, [_ZZ9play_gamePfPiPjS1_iiE13hidden_output+16];
	fma.rn.f32 	%f178, %f176, %f177, %f175;
	ld.shared.f32 	%f179, [%r202+3080];
	ld.shared.f32 	%f180, [_ZZ9play_gamePfPiPjS1_iiE13hidden_output+20];
	fma.rn.f32 	%f181, %f179, %f180, %f178;
	ld.shared.f32 	%f182, [%r202+3096];
	ld.shared.f32 	%f183, [_ZZ9play_gamePfPiPjS1_iiE13hidden_output+24];
	fma.rn.f32 	%f184, %f182, %f183, %f181;
	ld.shared.f32 	%f185, [%r202+3112];
	ld.shared.f32 	%f186, [_ZZ9play_gamePfPiPjS1_iiE13hidden_output+28];
	fma.rn.f32 	%f187, %f185, %f186, %f184;
	ld.shared.f32 	%f188, [%r202+3128];
	ld.shared.f32 	%f189, [_ZZ9play_gamePfPiPjS1_iiE13hidden_output+32];
	fma.rn.f32 	%f190, %f188, %f189, %f187;
	ld.shared.f32 	%f191, [%r202+3144];
	ld.shared.f32 	%f192, [_ZZ9play_gamePfPiPjS1_iiE13hidden_output+36];
	fma.rn.f32 	%f193, %f191, %f192, %f190;
	ld.shared.f32 	%f194, [%r202+3160];
	ld.shared.f32 	%f195, [_ZZ9play_gamePfPiPjS1_iiE13hidden_output+40];
	fma.rn.f32 	%f196, %f194, %f195, %f193;
	ld.shared.f32 	%f197, [%r202+3176];
	ld.shared.f32 	%f198, [_ZZ9play_gamePfPiPjS1_iiE13hidden_output+44];
	fma.rn.f32 	%f199, %f197, %f198, %f196;
	ld.shared.f32 	%f200, [%r202+3192];
	ld.shared.f32 	%f201, [_ZZ9play_gamePfPiPjS1_iiE13hidden_output+48];
	fma.rn.f32 	%f202, %f200, %f201, %f199;
	ld.shared.f32 	%f203, [%r202+3208];
	ld.shared.f32 	%f204, [_ZZ9play_gamePfPiPjS1_iiE13hidden_output+52];
	fma.rn.f32 	%f205, %f203, %f204, %f202;
	ld.shared.f32 	%f206, [%r202+3224];
	ld.shared.f32 	%f207, [_ZZ9play_gamePfPiPjS1_iiE13hidden_output+56];
	fma.rn.f32 	%f208, %f206, %f207, %f205;
	ld.shared.f32 	%f209, [%r202+3240];
	ld.shared.f32 	%f210, [_ZZ9play_gamePfPiPjS1_iiE13hidden_output+60];
	fma.rn.f32 	%f211, %f209, %f210, %f208;
	ld.shared.f32 	%f212, [%r202+3256];
	ld.shared.f32 	%f213, [_ZZ9play_gamePfPiPjS1_iiE13hidden_output+64];
	fma.rn.f32 	%f214, %f212, %f213, %f211;
	ld.shared.f32 	%f215, [%r202+3272];
	ld.shared.f32 	%f216, [_ZZ9play_gamePfPiPjS1_iiE13hidden_output+68];
	fma.rn.f32 	%f217, %f215, %f216, %f214;
	ld.shared.f32 	%f218, [%r202+3288];
	ld.shared.f32 	%f219, [_ZZ9play_gamePfPiPjS1_iiE13hidden_output+72];
	fma.rn.f32 	%f220, %f218, %f219, %f217;
	ld.shared.f32 	%f221, [%r202+3304];
	ld.shared.f32 	%f222, [_ZZ9play_gamePfPiPjS1_iiE13hidden_output+76];
	fma.rn.f32 	%f223, %f221, %f222, %f220;
	ld.shared.f32 	%f224, [%r202+3320];
	ld.shared.f32 	%f225, [_ZZ9play_gamePfPiPjS1_iiE13hidden_output+80];
	fma.rn.f32 	%f226, %f224, %f225, %f223;
	ld.shared.f32 	%f227, [%r202+3336];
	ld.shared.f32 	%f228, [_ZZ9play_gamePfPiPjS1_iiE13hidden_output+84];
	fma.rn.f32 	%f229, %f227, %f228, %f226;
	ld.shared.f32 	%f230, [%r202+3352];
	ld.shared.f32 	%f231, [_ZZ9play_gamePfPiPjS1_iiE13hidden_output+88];
	fma.rn.f32 	%f232, %f230, %f231, %f229;
	ld.shared.f32 	%f233, [%r202+3368];
	ld.shared.f32 	%f234, [_ZZ9play_gamePfPiPjS1_iiE13hidden_output+92];
	fma.rn.f32 	%f235, %f233, %f234, %f232;
	ld.shared.f32 	%f236, [%r202+3384];
	ld.shared.f32 	%f237, [_ZZ9play_gamePfPiPjS1_iiE13hidden_output+96];
	fma.rn.f32 	%f238, %f236, %f237, %f235;
	ld.shared.f32 	%f239, [%r202+3400];
	ld.shared.f32 	%f240, [_ZZ9play_gamePfPiPjS1_iiE13hidden_output+100];
	fma.rn.f32 	%f241, %f239, %f240, %f238;
	ld.shared.f32 	%f242, [%r202+3416];
	ld.shared.f32 	%f243, [_ZZ9play_gamePfPiPjS1_iiE13hidden_output+104];
	fma.rn.f32 	%f244, %f242, %f243, %f241;
	ld.shared.f32 	%f245, [%r202+3432];
	ld.shared.f32 	%f246, [_ZZ9play_gamePfPiPjS1_iiE13hidden_output+108];
	fma.rn.f32 	%f247, %f245, %f246, %f244;
	ld.shared.f32 	%f248, [%r202+3448];
	ld.shared.f32 	%f249, [_ZZ9play_gamePfPiPjS1_iiE13hidden_output+112];
	fma.rn.f32 	%f250, %f248, %f249, %f247;
	ld.shared.f32 	%f251, [%r202+3464];
	ld.shared.f32 	%f252, [_ZZ9play_gamePfPiPjS1_iiE13hidden_output+116];
	fma.rn.f32 	%f253, %f251, %f252, %f250;
	ld.shared.f32 	%f254, [%r202+3480];
	add.f32 	%f255, %f253, %f254;
	fma.rn.f32 	%f256, %f255, 0fBBBB989D, 0f3F000000;
	cvt.sat.f32.f32 	%f257, %f256;
	mov.f32 	%f258, 0f4B400001;
	mov.f32 	%f259, 0f437C0000;
	fma.rm.f32 	%f260, %f257, %f259, %f258;
	add.f32 	%f261, %f260, 0fCB40007F;
	neg.f32 	%f262, %f261;
	fma.rn.f32 	%f263, %f255, 0fBFB8AA3B, %f262;
	fma.rn.f32 	%f264, %f255, 0fB2A57060, %f263;
	mov.b32 	%r203, %f260;
	shl.b32 	%r204, %r203, 23;
	mov.b32 	%f265, %r204;
	ex2.approx.ftz.f32 	%f266, %f264;
	mul.f32 	%f267, %f266, %f265;
	cvt.f64.f32 	%fd124, %f267;
	add.f64 	%fd125, %fd124, 0d3FF0000000000000;
	rcp.rn.f64 	%fd126, %fd125;
	cvt.rn.f32.f64 	%f268, %fd126;
	mov.u32 	%r205, _ZZ9play_gamePfPiPjS1_iiE6output;
	add.s32 	%r206, %r205, %r200;
	st.shared.f32 	[%r206], %f268;
$L__BB2_97:
	setp.ne.s32 	%p138, %r47, 0;
	bar.sync 	0;
	@%p138 bra 	$L__BB2_99;
	ld.shared.f32 	%f269, [_ZZ9play_gamePfPiPjS1_iiE6output];
	ld.shared.f32 	%f270, [_ZZ9play_gamePfPiPjS1_iiE6output+4];
	setp.gt.f32 	%p139, %f270, %f269;
	selp.f32 	%f271, %f270, %f269, %p139;
	ld.shared.f32 	%f272, [_ZZ9play_gamePfPiPjS1_iiE6output+8];
	setp.gt.f32 	%p140, %f272, %f271;
	selp.f32 	%f273, %f272, %f271, %p140;
	ld.shared.f32 	%f274, [_ZZ9play_gamePfPiPjS1_iiE6output+12];
	setp.gt.f32 	%p141, %f274, %f273;
	selp.f32 	%f275, 0f40000000, 0f3F800000, %p139;
	selp.f32 	%f276, 0f40400000, %f275, %p140;
	selp.f32 	%f277, 0f40800000, %f276, %p141;
	cvt.rzi.s32.f32 	%r319, %f277;
$L__BB2_99:
	bar.sync 	0;
	st.local.u32 	[%rd1], %r10;
	st.local.u32 	[%rd2], %r9;
	setp.lt.s32 	%p142, %r299, 2;
	@%p142 bra 	$L__BB2_107;
	add.s32 	%r50, %r299, -1;
	add.s32 	%r208, %r299, -2;
	and.b32  	%r51, %r50, 3;
	setp.lt.u32 	%p143, %r208, 3;
	mov.b32 	%r323, 1;
	@%p143 bra 	$L__BB2_103;
	and.b32  	%r52, %r50, -4;
	mov.b32 	%r320, 1;
$L__BB2_102:
	mul.wide.u32 	%rd57, %r320, 4;
	add.s64 	%rd58, %rd1, %rd57;
	ld.local.u32 	%r210, [%rd58];
	add.s64 	%rd59, %rd2, %rd57;
	ld.local.u32 	%r211, [%rd59];
	st.local.u32 	[%rd58], %r325;
	st.local.u32 	[%rd59], %r324;
	ld.local.v2.u32 	{%r212, %r213}, [%rd58+4];
	ld.local.v2.u32 	{%r214, %r215}, [%rd59+4];
	st.local.v2.u32 	[%rd58+4], {%r210, %r212};
	st.local.v2.u32 	[%rd59+4], {%r211, %r214};
	ld.local.u32 	%r325, [%rd58+12];
	ld.local.u32 	%r324, [%rd59+12];
	st.local.u32 	[%rd58+12], %r213;
	st.local.u32 	[%rd59+12], %r215;
	add.s32 	%r323, %r320, 4;
	add.s32 	%r216, %r320, 3;
	setp.ne.s32 	%p144, %r216, %r52;
	mov.u32 	%r320, %r323;
	@%p144 bra 	$L__BB2_102;
$L__BB2_103:
	setp.eq.s32 	%p145, %r51, 0;
	@%p145 bra 	$L__BB2_107;
	mul.wide.u32 	%rd60, %r323, 4;
	add.s64 	%rd7, %rd1, %rd60;
	ld.local.u32 	%r62, [%rd7];
	add.s64 	%rd8, %rd2, %rd60;
	ld.local.u32 	%r63, [%rd8];
	st.local.u32 	[%rd7], %r325;
	st.local.u32 	[%rd8], %r324;
	setp.eq.s32 	%p146, %r51, 1;
	@%p146 bra 	$L__BB2_107;
	ld.local.u32 	%r64, [%rd7+4];
	ld.local.u32 	%r65, [%rd8+4];
	st.local.u32 	[%rd7+4], %r62;
	st.local.u32 	[%rd8+4], %r63;
	setp.eq.s32 	%p147, %r51, 2;
	@%p147 bra 	$L__BB2_107;
	st.local.u32 	[%rd7+8], %r64;
	st.local.u32 	[%rd8+8], %r65;
$L__BB2_107:
	setp.gt.s32 	%p148, %r319, 2;
	@%p148 bra 	$L__BB2_111;
	setp.eq.s32 	%p151, %r319, 1;
	@%p151 bra 	$L__BB2_114;
	setp.eq.s32 	%p152, %r319, 2;
	mov.u32 	%r326, %r9;
	mov.u32 	%r327, %r10;
	@%p152 bra 	$L__BB2_110;
	bra.uni 	$L__BB2_116;
$L__BB2_110:
	add.s32 	%r327, %r10, 1;
	mov.u32 	%r326, %r9;
	bra.uni 	$L__BB2_116;
$L__BB2_111:
	setp.eq.s32 	%p149, %r319, 3;
	@%p149 bra 	$L__BB2_115;
	setp.eq.s32 	%p150, %r319, 4;
	mov.u32 	%r326, %r9;
	mov.u32 	%r327, %r10;
	@%p150 bra 	$L__BB2_113;
	bra.uni 	$L__BB2_116;
$L__BB2_113:
	add.s32 	%r326, %r9, 1;
	mov.u32 	%r327, %r10;
	bra.uni 	$L__BB2_116;
$L__BB2_114:
	add.s32 	%r327, %r10, -1;
	mov.u32 	%r326, %r9;
	bra.uni 	$L__BB2_116;
$L__BB2_115:
	add.s32 	%r326, %r9, -1;
	mov.u32 	%r327, %r10;
$L__BB2_116:
	setp.lt.s32 	%p153, %r299, 1;
	setp.gt.u32 	%p154, %r327, 29;
	setp.gt.u32 	%p155, %r326, 39;
	selp.f64 	%fd127, 0dBFF0000000000000, 0d0000000000000000, %p155;
	selp.f64 	%fd134, 0dBFF0000000000000, %fd127, %p154;
	@%p153 bra 	$L__BB2_191;
	and.b32  	%r72, %r299, 15;
	setp.lt.u32 	%p156, %r299, 16;
	mov.b32 	%r330, 0;
	@%p156 bra 	$L__BB2_152;
	and.b32  	%r330, %r299, 2147483632;
	mov.b32 	%r328, 0;
$L__BB2_119:
	.pragma "nounroll";
	mul.wide.u32 	%rd61, %r328, 4;
	add.s64 	%rd9, %rd1, %rd61;
	ld.local.u32 	%r219, [%rd9];
	setp.ne.s32 	%p157, %r219, %r327;
	add.s64 	%rd10, %rd2, %rd61;
	@%p157 bra 	$L__BB2_121;
	ld.local.u32 	%r220, [%rd10];
	setp.eq.s32 	%p158, %r220, %r326;
	selp.f64 	%fd134, 0dBFF0000000000000, %fd134, %p158;
$L__BB2_121:
	ld.local.u32 	%r221, [%rd9+4];
	setp.ne.s32 	%p159, %r221, %r327;
	@%p159 bra 	$L__BB2_123;
	ld.local.u32 	%r222, [%rd10+4];
	setp.eq.s32 	%p160, %r222, %r326;
	selp.f64 	%fd134, 0dBFF0000000000000, %fd134, %p160;
$L__BB2_123:
	ld.local.u32 	%r223, [%rd9+8];
	setp.ne.s32 	%p161, %r223, %r327;
	@%p161 bra 	$L__BB2_125;
	ld.local.u32 	%r224, [%rd10+8];
	setp.eq.s32 	%p162, %r224, %r326;
	selp.f64 	%fd134, 0dBFF0000000000000, %fd134, %p162;
$L__BB2_125:
	ld.local.u32 	%r225, [%rd9+12];
	setp.ne.s32 	%p163, %r225, %r327;
	@%p163 bra 	$L__BB2_127;
	ld.local.u32 	%r226, [%rd10+12];
	setp.eq.s32 	%p164, %r226, %r326;
	selp.f64 	%fd134, 0dBFF0000000000000, %fd134, %p164;
$L__BB2_127:
	ld.local.u32 	%r227, [%rd9+16];
	setp.ne.s32 	%p165, %r227, %r327;
	@%p165 bra 	$L__BB2_129;
	ld.local.u32 	%r228, [%rd10+16];
	setp.eq.s32 	%p166, %r228, %r326;
	selp.f64 	%fd134, 0dBFF0000000000000, %fd134, %p166;
$L__BB2_129:
	ld.local.u32 	%r229, [%rd9+20];
	setp.ne.s32 	%p167, %r229, %r327;
	@%p167 bra 	$L__BB2_131;
	ld.local.u32 	%r230, [%rd10+20];
	setp.eq.s32 	%p168, %r230, %r326;
	selp.f64 	%fd134, 0dBFF0000000000000, %fd134, %p168;
$L__BB2_131:
	ld.local.u32 	%r231, [%rd9+24];
	setp.ne.s32 	%p169, %r231, %r327;
	@%p169 bra 	$L__BB2_133;
	ld.local.u32 	%r232, [%rd10+24];
	setp.eq.s32 	%p170, %r232, %r326;
	selp.f64 	%fd134, 0dBFF0000000000000, %fd134, %p170;
$L__BB2_133:
	ld.local.u32 	%r233, [%rd9+28];
	setp.ne.s32 	%p171, %r233, %r327;
	@%p171 bra 	$L__BB2_135;
	ld.local.u32 	%r234, [%rd10+28];
	setp.eq.s32 	%p172, %r234, %r326;
	selp.f64 	%fd134, 0dBFF0000000000000, %fd134, %p172;
$L__BB2_135:
	ld.local.u32 	%r235, [%rd9+32];
	setp.ne.s32 	%p173, %r235, %r327;
	@%p173 bra 	$L__BB2_137;
	ld.local.u32 	%r236, [%rd10+32];
	setp.eq.s32 	%p174, %r236, %r326;
	selp.f64 	%fd134, 0dBFF0000000000000, %fd134, %p174;
$L__BB2_137:
	ld.local.u32 	%r237, [%rd9+36];
	setp.ne.s32 	%p175, %r237, %r327;
	@%p175 bra 	$L__BB2_139;
	ld.local.u32 	%r238, [%rd10+36];
	setp.eq.s32 	%p176, %r238, %r326;
	selp.f64 	%fd134, 0dBFF0000000000000, %fd134, %p176;
$L__BB2_139:
	ld.local.u32 	%r239, [%rd9+40];
	setp.ne.s32 	%p177, %r239, %r327;
	@%p177 bra 	$L__BB2_141;
	ld.local.u32 	%r240, [%rd10+40];
	setp.eq.s32 	%p178, %r240, %r326;
	selp.f64 	%fd134, 0dBFF0000000000000, %fd134, %p178;
$L__BB2_141:
	ld.local.u32 	%r241, [%rd9+44];
	setp.ne.s32 	%p179, %r241, %r327;
	@%p179 bra 	$L__BB2_143;
	ld.local.u32 	%r242, [%rd10+44];
	setp.eq.s32 	%p180, %r242, %r326;
	selp.f64 	%fd134, 0dBFF0000000000000, %fd134, %p180;
$L__BB2_143:
	ld.local.u32 	%r243, [%rd9+48];
	setp.ne.s32 	%p181, %r243, %r327;
	@%p181 bra 	$L__BB2_145;
	ld.local.u32 	%r244, [%rd10+48];
	setp.eq.s32 	%p182, %r244, %r326;
	selp.f64 	%fd134, 0dBFF0000000000000, %fd134, %p182;
$L__BB2_145:
	ld.local.u32 	%r245, [%rd9+52];
	setp.ne.s32 	%p183, %r245, %r327;
	@%p183 bra 	$L__BB2_147;
	ld.local.u32 	%r246, [%rd10+52];
	setp.eq.s32 	%p184, %r246, %r326;
	selp.f64 	%fd134, 0dBFF0000000000000, %fd134, %p184;
$L__BB2_147:
	ld.local.u32 	%r247, [%rd9+56];
	setp.ne.s32 	%p185, %r247, %r327;
	@%p185 bra 	$L__BB2_149;
	ld.local.u32 	%r248, [%rd10+56];
	setp.eq.s32 	%p186, %r248, %r326;
	selp.f64 	%fd134, 0dBFF0000000000000, %fd134, %p186;
$L__BB2_149:
	ld.local.u32 	%r249, [%rd9+60];
	setp.ne.s32 	%p187, %r249, %r327;
	@%p187 bra 	$L__BB2_151;
	ld.local.u32 	%r250, [%rd10+60];
	setp.eq.s32 	%p188, %r250, %r326;
	selp.f64 	%fd134, 0dBFF0000000000000, %fd134, %p188;
$L__BB2_151:
	add.s32 	%r328, %r328, 16;
	setp.ne.s32 	%p189, %r328, %r330;
	@%p189 bra 	$L__BB2_119;
$L__BB2_152:
	setp.eq.s32 	%p190, %r72, 0;
	@%p190 bra 	$L__BB2_191;
	and.b32  	%r77, %r299, 7;
	setp.lt.u32 	%p191, %r72, 8;
	@%p191 bra 	$L__BB2_171;
	mul.wide.u32 	%rd62, %r330, 4;
	add.s64 	%rd11, %rd1, %rd62;
	ld.local.u32 	%r251, [%rd11];
	setp.ne.s32 	%p192, %r251, %r327;
	add.s64 	%rd12, %rd2, %rd62;
	@%p192 bra 	$L__BB2_156;
	ld.local.u32 	%r252, [%rd12];
	setp.eq.s32 	%p193, %r252, %r326;
	selp.f64 	%fd134, 0dBFF0000000000000, %fd134, %p193;
$L__BB2_156:
	ld.local.u32 	%r253, [%rd11+4];
	setp.ne.s32 	%p194, %r253, %r327;
	@%p194 bra 	$L__BB2_158;
	ld.local.u32 	%r254, [%rd12+4];
	setp.eq.s32 	%p195, %r254, %r326;
	selp.f64 	%fd134, 0dBFF0000000000000, %fd134, %p195;
$L__BB2_158:
	ld.local.u32 	%r255, [%rd11+8];
	setp.ne.s32 	%p196, %r255, %r327;
	@%p196 bra 	$L__BB2_160;
	ld.local.u32 	%r256, [%rd12+8];
	setp.eq.s32 	%p197, %r256, %r326;
	selp.f64 	%fd134, 0dBFF0000000000000, %fd134, %p197;
$L__BB2_160:
	ld.local.u32 	%r257, [%rd11+12];
	setp.ne.s32 	%p198, %r257, %r327;
	@%p198 bra 	$L__BB2_162;
	ld.local.u32 	%r258, [%rd12+12];
	setp.eq.s32 	%p199, %r258, %r326;
	selp.f64 	%fd134, 0dBFF0000000000000, %fd134, %p199;
$L__BB2_162:
	ld.local.u32 	%r259, [%rd11+16];
	setp.ne.s32 	%p200, %r259, %r327;
	@%p200 bra 	$L__BB2_164;
	ld.local.u32 	%r260, [%rd12+16];
	setp.eq.s32 	%p201, %r260, %r326;
	selp.f64 	%fd134, 0dBFF0000000000000, %fd134, %p201;
$L__BB2_164:
	ld.local.u32 	%r261, [%rd11+20];
	setp.ne.s32 	%p202, %r261, %r327;
	@%p202 bra 	$L__BB2_166;
	ld.local.u32 	%r262, [%rd12+20];
	setp.eq.s32 	%p203, %r262, %r326;
	selp.f64 	%fd134, 0dBFF0000000000000, %fd134, %p203;
$L__BB2_166:
	ld.local.u32 	%r263, [%rd11+24];
	setp.ne.s32 	%p204, %r263, %r327;
	@%p204 bra 	$L__BB2_168;
	ld.local.u32 	%r264, [%rd12+24];
	setp.eq.s32 	%p205, %r264, %r326;
	selp.f64 	%fd134, 0dBFF0000000000000, %fd134, %p205;
$L__BB2_168:
	ld.local.u32 	%r265, [%rd11+28];
	setp.ne.s32 	%p206, %r265, %r327;
	@%p206 bra 	$L__BB2_170;
	ld.local.u32 	%r266, [%rd12+28];
	setp.eq.s32 	%p207, %r266, %r326;
	selp.f64 	%fd134, 0dBFF0000000000000, %fd134, %p207;
$L__BB2_170:
	add.s32 	%r330, %r330, 8;
$L__BB2_171:
	setp.eq.s32 	%p208, %r77, 0;
	@%p208 bra 	$L__BB2_191;
	and.b32  	%r80, %r299, 3;
	setp.lt.u32 	%p209, %r77, 4;
	@%p209 bra 	$L__BB2_182;
	mul.wide.u32 	%rd63, %r330, 4;
	add.s64 	%rd13, %rd1, %rd63;
	ld.local.u32 	%r267, [%rd13];
	setp.ne.s32 	%p210, %r267, %r327;
	add.s64 	%rd14, %rd2, %rd63;
	@%p210 bra 	$L__BB2_175;
	ld.local.u32 	%r268, [%rd14];
	setp.eq.s32 	%p211, %r268, %r326;
	selp.f64 	%fd134, 0dBFF0000000000000, %fd134, %p211;
$L__BB2_175:
	ld.local.u32 	%r269, [%rd13+4];
	setp.ne.s32 	%p212, %r269, %r327;
	@%p212 bra 	$L__BB2_177;
	ld.local.u32 	%r270, [%rd14+4];
	setp.eq.s32 	%p213, %r270, %r326;
	selp.f64 	%fd134, 0dBFF0000000000000, %fd134, %p213;
$L__BB2_177:
	ld.local.u32 	%r271, [%rd13+8];
	setp.ne.s32 	%p214, %r271, %r327;
	@%p214 bra 	$L__BB2_179;
	ld.local.u32 	%r272, [%rd14+8];
	setp.eq.s32 	%p215, %r272, %r326;
	selp.f64 	%fd134, 0dBFF0000000000000, %fd134, %p215;
$L__BB2_179:
	ld.local.u32 	%r273, [%rd13+12];
	setp.ne.s32 	%p216, %r273, %r327;
	@%p216 bra 	$L__BB2_181;
	ld.local.u32 	%r274, [%rd14+12];
	setp.eq.s32 	%p217, %r274, %r326;
	selp.f64 	%fd134, 0dBFF0000000000000, %fd134, %p217;
$L__BB2_181:
	add.s32 	%r330, %r330, 4;
$L__BB2_182:
	setp.eq.s32 	%p218, %r80, 0;
	@%p218 bra 	$L__BB2_191;
	mul.wide.u32 	%rd64, %r330, 4;
	add.s64 	%rd15, %rd1, %rd64;
	ld.local.u32 	%r275, [%rd15];
	setp.ne.s32 	%p219, %r275, %r327;
	add.s64 	%rd16, %rd2, %rd64;
	@%p219 bra 	$L__BB2_185;
	ld.local.u32 	%r276, [%rd16];
	setp.eq.s32 	%p220, %r276, %r326;
	selp.f64 	%fd134, 0dBFF0000000000000, %fd134, %p220;
$L__BB2_185:
	setp.eq.s32 	%p221, %r80, 1;
	@%p221 bra 	$L__BB2_191;
	ld.local.u32 	%r277, [%rd15+4];
	setp.ne.s32 	%p222, %r277, %r327;
	@%p222 bra 	$L__BB2_188;
	ld.local.u32 	%r278, [%rd16+4];
	setp.eq.s32 	%p223, %r278, %r326;
	selp.f64 	%fd134, 0dBFF0000000000000, %fd134, %p223;
$L__BB2_188:
	setp.eq.s32 	%p224, %r80, 2;
	@%p224 bra 	$L__BB2_191;
	ld.local.u32 	%r279, [%rd15+8];
	setp.ne.s32 	%p225, %r279, %r327;
	@%p225 bra 	$L__BB2_191;
	ld.local.u32 	%r280, [%rd16+8];
	setp.eq.s32 	%p226, %r280, %r326;
	selp.f64 	%fd134, 0dBFF0000000000000, %fd134, %p226;
$L__BB2_191:
	setp.ne.s32 	%p227, %r327, %r295;
	setp.ne.s32 	%p228, %r326, %r294;
	or.pred  	%p229, %p227, %p228;
	@%p229 bra 	$L__BB2_193;
	ld.param.u64 	%rd74, [_Z9play_gamePfPiPjS1_ii_param_3];
	ld.param.u64 	%rd73, [_Z9play_gamePfPiPjS1_ii_param_2];
	cvta.to.global.u64 	%rd65, %rd73;
	mul.wide.s32 	%rd66, %r293, 4;
	add.s64 	%rd67, %rd65, %rd66;
	ld.global.u32 	%r281, [%rd67];
	mul.hi.u32 	%r282, %r281, -2004318071;
	shr.u32 	%r283, %r282, 4;
	mul.lo.s32 	%r284, %r283, 30;
	sub.s32 	%r295, %r281, %r284;
	cvta.to.global.u64 	%rd68, %rd74;
	add.s64 	%rd69, %rd68, %rd66;
	ld.global.u32 	%r285, [%rd69];
	mul.hi.u32 	%r286, %r285, -858993459;
	shr.u32 	%r287, %r286, 5;
	mul.lo.s32 	%r288, %r287, 40;
	sub.s32 	%r294, %r285, %r288;
	add.s32 	%r293, %r293, 1;
	add.s32 	%r299, %r299, 1;
	mov.f64 	%fd134, 0d3FF0000000000000;
	bra.uni 	$L__BB2_194;
$L__BB2_193:
	setp.eq.f64 	%p230, %fd134, 0dBFF0000000000000;
	@%p230 bra 	$L__BB2_195;
$L__BB2_194:
	add.f64 	%fd172, %fd172, %fd134;
	add.s32 	%r300, %r300, 1;
	setp.ne.s32 	%p231, %r300, 201;
	mov.u32 	%r324, %r9;
	mov.u32 	%r325, %r10;
	@%p231 bra 	$L__BB2_1;
$L__BB2_195:
	setp.ne.s32 	%p232, %r47, 0;
	bar.sync 	0;
	@%p232 bra 	$L__BB2_198;
	ld.param.u32 	%r292, [_Z9play_gamePfPiPjS1_ii_param_5];
	ld.param.u64 	%rd72, [_Z9play_gamePfPiPjS1_ii_param_1];
	cvt.rzi.s32.f64 	%r289, %fd172;
	mov.u32 	%r290, %ctaid.x;
	cvta.to.global.u64 	%rd17, %rd72;
	mul.wide.u32 	%rd70, %r290, 4;
	add.s64 	%rd71, %rd17, %rd70;
	st.global.u32 	[%rd71], %r289;
	setp.ne.s32 	%p233, %r292, 2;
	setp.ne.s32 	%p234, %r290, 5;
	or.pred  	%p235, %p234, %p233;
	@%p235 bra 	$L__BB2_198;
	mov.b32 	%r291, 2;
	st.global.u32 	[%rd17+20], %r291;
$L__BB2_198:
	bar.sync 	0;
	ret;

}
	// .globl	_Z10select_topPfS_Pi
.visible .entry _Z10select_topPfS_Pi(
	.param .u64 .ptr .align 1 _Z10select_topPfS_Pi_param_0,
	.param .u64 .ptr .align 1 _Z10select_topPfS_Pi_param_1,
	.param .u64 .ptr .align 1 _Z10select_topPfS_Pi_param_2
)
{
	.reg .b32 	%r<7>;
	.reg .b32 	%f<2>;
	.reg .b64 	%rd<13>;

	ld.param.u64 	%rd1, [_Z10select_topPfS_Pi_param_0];
	ld.param.u64 	%rd2, [_Z10select_topPfS_Pi_param_1];
	ld.param.u64 	%rd3, [_Z10select_topPfS_Pi_param_2];
	cvta.to.global.u64 	%rd4, %rd2;
	cvta.to.global.u64 	%rd5, %rd1;
	cvta.to.global.u64 	%rd6, %rd3;
	mov.u32 	%r1, %ctaid.x;
	mov.u32 	%r2, %ntid.x;
	mov.u32 	%r3, %tid.x;
	mad.lo.s32 	%r4, %r1, %r2, %r3;
	mul.wide.u32 	%rd7, %r1, 4;
	add.s64 	%rd8, %rd6, %rd7;
	ld.global.u32 	%r5, [%rd8];
	mad.lo.s32 	%r6, %r5, %r2, %r3;
	mul.wide.s32 	%rd9, %r6, 4;
	add.s64 	%rd10, %rd5, %rd9;
	ld.global.f32 	%f1, [%rd10];
	mul.wide.s32 	%rd11, %r4, 4;
	add.s64 	%rd12, %rd4, %rd11;
	st.global.f32 	[%rd12], %f1;
	ret;

}
	// .globl	_Z8myprint1PiS_
.visible .entry _Z8myprint1PiS_(
	.param .u64 .ptr .align 1 _Z8myprint1PiS__param_0,
	.param .u64 .ptr .align 1 _Z8myprint1PiS__param_1
)
{
	.local .align 8 .b8 	__local_depot4[8];
	.reg .b64 	%SP;
	.reg .b64 	%SPL;
	.reg .pred 	%p<2>;
	.reg .b32 	%r<69>;
	.reg .b64 	%rd<18>;

	mov.u64 	%SPL, __local_depot4;
	cvta.local.u64 	%SP, %SPL;
	ld.param.u64 	%rd8, [_Z8myprint1PiS__param_0];
	ld.param.u64 	%rd9, [_Z8myprint1PiS__param_1];
	cvta.to.global.u64 	%rd10, %rd9;
	cvta.to.global.u64 	%rd11, %rd8;
	add.u64 	%rd12, %SP, 0;
	add.u64 	%rd1, %SPL, 0;
	add.s64 	%rd17, %rd11, 32;
	add.s64 	%rd16, %rd10, 32;
	mov.b32 	%r68, 0;
	mov.u64 	%rd13, $str$2;
$L__BB4_1:
	ld.global.u32 	%r4, [%rd17+-32];
	ld.global.u32 	%r5, [%rd16+-32];
	st.local.v2.u32 	[%rd1], {%r4, %r5};
	cvta.global.u64 	%rd14, %rd13;
	{ // callseq 29, 0
	.param .b64 param0;
	st.param.b64 	[param0], %rd14;
	.param .b64 param1;
	st.param.b64 	[param1], %rd12;
	.param .b32 retval0;
	call.uni (retval0), 
	vprintf, 
	(
	param0, 
	param1
	);
	ld.param.b32 	%r6, [retval0];
	} // callseq 29
	ld.global.u32 	%r8, [%rd17+-28];
	ld.global.u32 	%r9, [%rd16+-28];
	st.local.v2.u32 	[%rd1], {%r8, %r9};
	{ // callseq 30, 0
	.param .b64 param0;
	st.param.b64 	[param0], %rd14;
	.param .b64 param1;
	st.param.b64 	[param1], %rd12;
	.param .b32 retval0;
	call.uni (retval0), 
	vprintf, 
	(
	param0, 
	param1
	);
	ld.param.b32 	%r10, [retval0];
	} // callseq 30
	ld.global.u32 	%r12, [%rd17+-24];
	ld.global.u32 	%r13, [%rd16+-24];
	st.local.v2.u32 	[%rd1], {%r12, %r13};
	{ // callseq 31, 0
	.param .b64 param0;
	st.param.b64 	[param0], %rd14;
	.param .b64 param1;
	st.param.b64 	[param1], %rd12;
	.param .b32 retval0;
	call.uni (retval0), 
	vprintf, 
	(
	param0, 
	param1
	);
	ld.param.b32 	%r14, [retval0];
	} // callseq 31
	ld.global.u32 	%r16, [%rd17+-20];
	ld.global.u32 	%r17, [%rd16+-20];
	st.local.v2.u32 	[%rd1], {%r16, %r17};
	{ // callseq 32, 0
	.param .b64 param0;
	st.param.b64 	[param0], %rd14;
	.param .b64 param1;
	st.param.b64 	[param1], %rd12;
	.param .b32 retval0;
	call.uni (retval0), 
	vprintf, 
	(
	param0, 
	param1
	);
	ld.param.b32 	%r18, [retval0];
	} // callseq 32
	ld.global.u32 	%r20, [%rd17+-16];
	ld.global.u32 	%r21, [%rd16+-16];
	st.local.v2.u32 	[%rd1], {%r20, %r21};
	{ // callseq 33, 0
	.param .b64 param0;
	st.param.b64 	[param0], %rd14;
	.param .b64 param1;
	st.param.b64 	[param1], %rd12;
	.param .b32 retval0;
	call.uni (retval0), 
	vprintf, 
	(
	param0, 
	param1
	);
	ld.param.b32 	%r22, [retval0];
	} // callseq 33
	ld.global.u32 	%r24, [%rd17+-12];
	ld.global.u32 	%r25, [%rd16+-12];
	st.local.v2.u32 	[%rd1], {%r24, %r25};
	{ // callseq 34, 0
	.param .b64 param0;
	st.param.b64 	[param0], %rd14;
	.param .b64 param1;
	st.param.b64 	[param1], %rd12;
	.param .b32 retval0;
	call.uni (retval0), 
	vprintf, 
	(
	param0, 
	param1
	);
	ld.param.b32 	%r26, [retval0];
	} // callseq 34
	ld.global.u32 	%r28, [%rd17+-8];
	ld.global.u32 	%r29, [%rd16+-8];
	st.local.v2.u32 	[%rd1], {%r28, %r29};
	{ // callseq 35, 0
	.param .b64 param0;
	st.param.b64 	[param0], %rd14;
	.param .b64 param1;
	st.param.b64 	[param1], %rd12;
	.param .b32 retval0;
	call.uni (retval0), 
	vprintf, 
	(
	param0, 
	param1
	);
	ld.param.b32 	%r30, [retval0];
	} // callseq 35
	ld.global.u32 	%r32, [%rd17+-4];
	ld.global.u32 	%r33, [%rd16+-4];
	st.local.v2.u32 	[%rd1], {%r32, %r33};
	{ // callseq 36, 0
	.param .b64 param0;
	st.param.b64 	[param0], %rd14;
	.param .b64 param1;
	st.param.b64 	[param1], %rd12;
	.param .b32 retval0;
	call.uni (retval0), 
	vprintf, 
	(
	param0, 
	param1
	);
	ld.param.b32 	%r34, [retval0];
	} // callseq 36
	ld.global.u32 	%r36, [%rd17];
	ld.global.u32 	%r37, [%rd16];
	st.local.v2.u32 	[%rd1], {%r36, %r37};
	{ // callseq 37, 0
	.param .b64 param0;
	st.param.b64 	[param0], %rd14;
	.param .b64 param1;
	st.param.b64 	[param1], %rd12;
	.param .b32 retval0;
	call.uni (retval0), 
	vprintf, 
	(
	param0, 
	param1
	);
	ld.param.b32 	%r38, [retval0];
	} // callseq 37
	ld.global.u32 	%r40, [%rd17+4];
	ld.global.u32 	%r41, [%rd16+4];
	st.local.v2.u32 	[%rd1], {%r40, %r41};
	{ // callseq 38, 0
	.param .b64 param0;
	st.param.b64 	[param0], %rd14;
	.param .b64 param1;
	st.param.b64 	[param1], %rd12;
	.param .b32 retval0;
	call.uni (retval0), 
	vprintf, 
	(
	param0, 
	param1
	);
	ld.param.b32 	%r42, [retval0];
	} // callseq 38
	ld.global.u32 	%r44, [%rd17+8];
	ld.global.u32 	%r45, [%rd16+8];
	st.local.v2.u32 	[%rd1], {%r44, %r45};
	{ // callseq 39, 0
	.param .b64 param0;
	st.param.b64 	[param0], %rd14;
	.param .b64 param1;
	st.param.b64 	[param1], %rd12;
	.param .b32 retval0;
	call.uni (retval0), 
	vprintf, 
	(
	param0, 
	param1
	);
	ld.param.b32 	%r46, [retval0];
	} // callseq 39
	ld.global.u32 	%r48, [%rd17+12];
	ld.global.u32 	%r49, [%rd16+12];
	st.local.v2.u32 	[%rd1], {%r48, %r49};
	{ // callseq 40, 0
	.param .b64 param0;
	st.param.b64 	[param0], %rd14;
	.param .b64 param1;
	st.param.b64 	[param1], %rd12;
	.param .b32 retval0;
	call.uni (retval0), 
	vprintf, 
	(
	param0, 
	param1
	);
	ld.param.b32 	%r50, [retval0];
	} // callseq 40
	ld.global.u32 	%r52, [%rd17+16];
	ld.global.u32 	%r53, [%rd16+16];
	st.local.v2.u32 	[%rd1], {%r52, %r53};
	{ // callseq 41, 0
	.param .b64 param0;
	st.param.b64 	[param0], %rd14;
	.param .b64 param1;
	st.param.b64 	[param1], %rd12;
	.param .b32 retval0;
	call.uni (retval0), 
	vprintf, 
	(
	param0, 
	param1
	);
	ld.param.b32 	%r54, [retval0];
	} // callseq 41
	ld.global.u32 	%r56, [%rd17+20];
	ld.global.u32 	%r57, [%rd16+20];
	st.local.v2.u32 	[%rd1], {%r56, %r57};
	{ // callseq 42, 0
	.param .b64 param0;
	st.param.b64 	[param0], %rd14;
	.param .b64 param1;
	st.param.b64 	[param1], %rd12;
	.param .b32 retval0;
	call.uni (retval0), 
	vprintf, 
	(
	param0, 
	param1
	);
	ld.param.b32 	%r58, [retval0];
	} // callseq 42
	ld.global.u32 	%r60, [%rd17+24];
	ld.global.u32 	%r61, [%rd16+24];
	st.local.v2.u32 	[%rd1], {%r60, %r61};
	{ // callseq 43, 0
	.param .b64 param0;
	st.param.b64 	[param0], %rd14;
	.param .b64 param1;
	st.param.b64 	[param1], %rd12;
	.param .b32 retval0;
	call.uni (retval0), 
	vprintf, 
	(
	param0, 
	param1
	);
	ld.param.b32 	%r62, [retval0];
	} // callseq 43
	ld.global.u32 	%r64, [%rd17+28];
	ld.global.u32 	%r65, [%rd16+28];
	st.local.v2.u32 	[%rd1], {%r64, %r65};
	{ // callseq 44, 0
	.param .b64 param0;
	st.param.b64 	[param0], %rd14;
	.param .b64 param1;
	st.param.b64 	[param1], %rd12;
	.param .b32 retval0;
	call.uni (retval0), 
	vprintf, 
	(
	param0, 
	param1
	);
	ld.param.b32 	%r66, [retval0];
	} // callseq 44
	add.s32 	%r68, %r68, 16;
	add.s64 	%rd17, %rd17, 64;
	add.s64 	%rd16, %rd16, 64;
	setp.ne.s32 	%p1, %r68, 4096;
	@%p1 bra 	$L__BB4_1;
	ret;

}
	// .globl	_Z17intialise_indicesPi
.visible .entry _Z17intialise_indicesPi(
	.param .u64 .ptr .align 1 _Z17intialise_indicesPi_param_0
)
{
	.reg .b32 	%r<5>;
	.reg .b64 	%rd<5>;

	ld.param.u64 	%rd1, [_Z17intialise_indicesPi_param_0];
	cvta.to.global.u64 	%rd2, %rd1;
	mov.u32 	%r1, %ctaid.x;
	mov.u32 	%r2, %ntid.x;
	mov.u32 	%r3, %tid.x;
	mad.lo.s32 	%r4, %r1, %r2, %r3;
	mul.wide.s32 	%rd3, %r4, 4;
	add.s64 	%rd4, %rd2, %rd3;
	st.global.u32 	[%rd4], %r4;
	ret;

}
	// .globl	_Z9crossoverPfPjS0_
.visible .entry _Z9crossoverPfPjS0_(
	.param .u64 .ptr .align 1 _Z9crossoverPfPjS0__param_0,
	.param .u64 .ptr .align 1 _Z9crossoverPfPjS0__param_1,
	.param .u64 .ptr .align 1 _Z9crossoverPfPjS0__param_2
)
{
	.reg .pred 	%p<2>;
	.reg .b32 	%r<18>;
	.reg .b32 	%f<2>;
	.reg .b64 	%rd<18>;

	ld.param.u64 	%rd1, [_Z9crossoverPfPjS0__param_0];
	ld.param.u64 	%rd2, [_Z9crossoverPfPjS0__param_1];
	ld.param.u64 	%rd3, [_Z9crossoverPfPjS0__param_2];
	cvta.to.global.u64 	%rd4, %rd3;
	mov.u32 	%r1, %ctaid.x;
	mov.u32 	%r2, %tid.x;
	cvt.u64.u32 	%rd5, %r1;
	mul.wide.u32 	%rd6, %r1, 4;
	add.s64 	%rd7, %rd4, %rd6;
	ld.global.u32 	%r3, [%rd7];
	mov.u32 	%r4, %ntid.x;
	rem.u32 	%r5, %r3, %r4;
	setp.gt.u32 	%p1, %r2, %r5;
	add.s32 	%r6, %r1, %r4;
	cvt.u64.u32 	%rd8, %r6;
	selp.b64 	%rd9, %rd8, %rd5, %p1;
	cvta.to.global.u64 	%rd10, %rd2;
	cvta.to.global.u64 	%rd11, %rd1;
	shl.b64 	%rd12, %rd9, 2;
	add.s64 	%rd13, %rd10, %rd12;
	ld.global.u32 	%r7, [%rd13];
	mul.hi.u32 	%r8, %r7, 1075052865;
	sub.s32 	%r9, %r7, %r8;
	shr.u32 	%r10, %r9, 1;
	add.s32 	%r11, %r10, %r8;
	shr.u32 	%r12, %r11, 9;
	mul.lo.s32 	%r13, %r12, 819;
	sub.s32 	%r14, %r7, %r13;
	mad.lo.s32 	%r15, %r14, %r4, %r2;
	mul.wide.u32 	%rd14, %r15, 4;
	add.s64 	%rd15, %rd11, %rd14;
	ld.global.f32 	%f1, [%rd15];
	add.s32 	%r16, %r1, 819;
	mad.lo.s32 	%r17, %r16, %r4, %r2;
	mul.wide.u32 	%rd16, %r17, 4;
	add.s64 	%rd17, %rd11, %rd16;
	st.global.f32 	[%rd17], %f1;
	ret;

}
	// .globl	_Z6mutatePfS_S_
.visible .entry _Z6mutatePfS_S_(
	.param .u64 .ptr .align 1 _Z6mutatePfS_S__param_0,
	.param .u64 .ptr .align 1 _Z6mutatePfS_S__param_1,
	.param .u64 .ptr .align 1 _Z6mutatePfS_S__param_2
)
{
	.reg .pred 	%p<4>;
	.reg .b32 	%r<6>;
	.reg .b32 	%f<7>;
	.reg .b64 	%rd<12>;
	.reg .b64 	%fd<2>;

	ld.param.u64 	%rd2, [_Z6mutatePfS_S__param_0];
	ld.param.u64 	%rd4, [_Z6mutatePfS_S__param_1];
	ld.param.u64 	%rd3, [_Z6mutatePfS_S__param_2];
	cvta.to.global.u64 	%rd5, %rd4;
	mov.u32 	%r2, %ctaid.x;
	mov.u32 	%r3, %ntid.x;
	mov.u32 	%r4, %tid.x;
	mad.lo.s32 	%r1, %r2, %r3, %r4;
	mul.wide.s32 	%rd6, %r1, 4;
	add.s64 	%rd7, %rd5, %rd6;
	ld.global.f32 	%f1, [%rd7];
	cvt.f64.f32 	%fd1, %f1;
	setp.geu.f64 	%p1, %fd1, 0d3F847AE147AE147B;
	@%p1 bra 	$L__BB7_3;
	cvta.to.global.u64 	%rd8, %rd2;
	cvta.to.global.u64 	%rd9, %rd3;
	add.s64 	%rd11, %rd9, %rd6;
	ld.global.f32 	%f2, [%rd11];
	div.rn.f32 	%f3, %f2, 0f40A00000;
	add.s64 	%rd1, %rd8, %rd6;
	ld.global.f32 	%f4, [%rd1];
	add.f32 	%f5, %f4, %f3;
	setp.gt.f32 	%p2, %f5, 0f3F800000;
	selp.f32 	%f6, 0f3F800000, %f5, %p2;
	st.global.f32 	[%rd1], %f6;
	setp.geu.f32 	%p3, %f6, 0fBF800000;
	@%p3 bra 	$L__BB7_3;
	mov.b32 	%r5, -1082130432;
	st.global.u32 	[%rd1], %r5;
$L__BB7_3:
	ret;

}
	// .globl	_ZN3cub18CUB_300001_SM_10006detail11EmptyKernelIvEEvv
.visible .entry _ZN3cub18CUB_300001_SM_10006detail11EmptyKernelIvEEvv()
{


	ret;

}
	// .globl	_ZN3cub18CUB_300001_SM_10006detail10radix_sort31DeviceRadixSortSingleTileKernelINS1_5radix10policy_hubIiiyE10Policy1000ELNS0_9SortOrderE1EiiyNS1_21identity_decomposer_tEEEvPKT1_PSA_PKT2_PSE_T3_iiT4_
.visible .entry _ZN3cub18CUB_300001_SM_10006detail10radix_sort31DeviceRadixSortSingleTileKernelINS1_5radix10policy_hubIiiyE10Policy1000ELNS0_9SortOrderE1EiiyNS1_21identity_decomposer_tEEEvPKT1_PSA_PKT2_PSE_T3_iiT4_(
	.param .u64 .ptr .align 1 _ZN3cub18CUB_300001_SM_10006detail10radix_sort31DeviceRadixSortSingleTileKernelINS1_5radix10policy_hubIiiyE10Policy1000ELNS0_9SortOrderE1EiiyNS1_21identity_decomposer_tEEEvPKT1_PSA_PKT2_PSE_T3_iiT4__param_0,
	.param .u64 .ptr .align 1 _ZN3cub18CUB_300001_SM_10006detail10radix_sort31DeviceRadixSortSingleTileKernelINS1_5radix10policy_hubIiiyE10Policy1000ELNS0_9SortOrderE1EiiyNS1_21identity_decomposer_tEEEvPKT1_PSA_PKT2_PSE_T3_iiT4__param_1,
	.param .u64 .ptr .align 1 _ZN3cub18CUB_300001_SM_10006detail10radix_sort31DeviceRadixSortSingleTileKernelINS1_5radix10policy_hubIiiyE10Policy1000ELNS0_9SortOrderE1EiiyNS1_21identity_decomposer_tEEEvPKT1_PSA_PKT2_PSE_T3_iiT4__param_2,
	.param .u64 .ptr .align 1 _ZN3cub18CUB_300001_SM_10006detail10radix_sort31DeviceRadixSortSingleTileKernelINS1_5radix10policy_hubIiiyE10Policy1000ELNS0_9SortOrderE1EiiyNS1_21identity_decomposer_tEEEvPKT1_PSA_PKT2_PSE_T3_iiT4__param_3,
	.param .u64 _ZN3cub18CUB_300001_SM_10006detail10radix_sort31DeviceRadixSortSingleTileKernelINS1_5radix10policy_hubIiiyE10Policy1000ELNS0_9SortOrderE1EiiyNS1_21identity_decomposer_tEEEvPKT1_PSA_PKT2_PSE_T3_iiT4__param_4,
	.param .u32 _ZN3cub18CUB_300001_SM_10006detail10radix_sort31DeviceRadixSortSingleTileKernelINS1_5radix10policy_hubIiiyE10Policy1000ELNS0_9SortOrderE1EiiyNS1_21identity_decomposer_tEEEvPKT1_PSA_PKT2_PSE_T3_iiT4__param_5,
	.param .u32 _ZN3cub18CUB_300001_SM_10006detail10radix_sort31DeviceRadixSortSingleTileKernelINS1_5radix10policy_hubIiiyE10Policy1000ELNS0_9SortOrderE1EiiyNS1_21identity_decomposer_tEEEvPKT1_PSA_PKT2_PSE_T3_iiT4__param_6,
	.param .align 1 .b8 _ZN3cub18CUB_300001_SM_10006detail10radix_sort31DeviceRadixSortSingleTileKernelINS1_5radix10policy_hubIiiyE10Policy1000ELNS0_9SortOrderE1EiiyNS1_21identity_decomposer_tEEEvPKT1_PSA_PKT2_PSE_T3_iiT4__param_7[1]
)
.maxntid 256
.minnctapersm 1
{
	.reg .pred 	%p<73>;
	.reg .b16 	%rs<39>;
	.reg .b32 	%r<919>;
	.reg .b64 	%rd<37>;
	// demoted variable
	.shared .align 16 .b8 _ZZN3cub18CUB_300001_SM_10006detail10radix_sort31DeviceRadixSortSingleTileKernelINS1_5radix10policy_hubIiiyE10Policy1000ELNS0_9SortOrderE1EiiyNS1_21identity_decomposer_tEEEvPKT1_PSA_PKT2_PSE_T3_iiT4_E12temp_storage[33856];
	ld.param.u64 	%rd10, [_ZN3cub18CUB_300001_SM_10006detail10radix_sort31DeviceRadixSortSingleTileKernelINS1_5radix10policy_hubIiiyE10Policy1000ELNS0_9SortOrderE1EiiyNS1_21identity_decomposer_tEEEvPKT1_PSA_PKT2_PSE_T3_iiT4__param_0];
	ld.param.u64 	%rd6, [_ZN3cub18CUB_300001_SM_10006detail10radix_sort31DeviceRadixSortSingleTileKernelINS1_5radix10policy_hubIiiyE10Policy1000ELNS0_9SortOrderE1EiiyNS1_21identity_decomposer_tEEEvPKT1_PSA_PKT2_PSE_T3_iiT4__param_1];
	ld.param.u64 	%rd7, [_ZN3cub18CUB_300001_SM_10006detail10radix_sort31DeviceRadixSortSingleTileKernelINS1_5radix10policy_hubIiiyE10Policy1000ELNS0_9SortOrderE1EiiyNS1_21identity_decomposer_tEEEvPKT1_PSA_PKT2_PSE_T3_iiT4__param_2];
	ld.param.u64 	%rd8, [_ZN3cub18CUB_300001_SM_10006detail10radix_sort31DeviceRadixSortSingleTileKernelINS1_5radix10policy_hubIiiyE10Policy1000ELNS0_9SortOrderE1EiiyNS1_21identity_decomposer_tEEEvPKT1_PSA_PKT2_PSE_T3_iiT4__param_3];
	ld.param.u64 	%rd9, [_ZN3cub18CUB_300001_SM_10006detail10radix_sort31DeviceRadixSortSingleTileKernelINS1_5radix10policy_hubIiiyE10Policy1000ELNS0_9SortOrderE1EiiyNS1_21identity_decomposer_tEEEvPKT1_PSA_PKT2_PSE_T3_iiT4__param_4];
	ld.param.u32 	%r303, [_ZN3cub18CUB_300001_SM_10006detail10radix_sort31DeviceRadixSortSingleTileKernelINS1_5radix10policy_hubIiiyE10Policy1000ELNS0_9SortOrderE1EiiyNS1_21identity_decomposer_tEEEvPKT1_PSA_PKT2_PSE_T3_iiT4__param_5];
	ld.param.u32 	%r304, [_ZN3cub18CUB_300001_SM_10006detail10radix_sort31DeviceRadixSortSingleTileKernelINS1_5radix10policy_hubIiiyE10Policy1000ELNS0_9SortOrderE1EiiyNS1_21identity_decomposer_tEEEvPKT1_PSA_PKT2_PSE_T3_iiT4__param_6];
	cvta.to.global.u64 	%rd11, %rd10;
	cvt.u32.u64 	%r1, %rd9;
	mov.u32 	%r2, %tid.x;
	mul.lo.s32 	%r3, %r2, 19;
	setp.ge.s32 	%p1, %r3, %r1;
	mul.wide.u32 	%rd12, %r3, 4;
	add.s64 	%rd1, %rd11, %rd12;
	mov.b32 	%r897, 0;
	@%p1 bra 	$L__BB9_2;
	ld.global.u32 	%r306, [%rd1];
	xor.b32  	%r897, %r306, -2147483648;
$L__BB9_2:
	add.s32 	%r6, %r3, 1;
	setp.ge.s32 	%p2, %r6, %r1;
	mov.b32 	%r896, 0;
	@%p2 bra 	$L__BB9_4;
	ld.global.u32 	%r308, [%rd1+4];
	xor.b32  	%r896, %r308, -2147483648;
$L__BB9_4:
	add.s32 	%r9, %r3, 2;
	setp.ge.s32 	%p3, %r9, %r1;
	mov.b32 	%r895, 0;
	@%p3 bra 	$L__BB9_6;
	ld.global.u32 	%r310, [%rd1+8];
	xor.b32  	%r895, %r310, -2147483648;
$L__BB9_6:
	add.s32 	%r12, %r3, 3;
	setp.ge.s32 	%p4, %r12, %r1;
	mov.b32 	%r894, 0;
	@%p4 bra 	$L__BB9_8;
	ld.global.u32 	%r312, [%rd1+12];
	xor.b32  	%r894, %r312, -2147483648;
$L__BB9_8:
	add.s32 	%r15, %r3, 4;
	setp.ge.s32 	%p5, %r15, %r1;
	mov.b32 	%r893, 0;
	@%p5 bra 	$L__BB9_10;
	ld.global.u32 	%r314, [%rd1+16];
	xor.b32  	%r893, %r314, -2147483648;
$L__BB9_10:
	add.s32 	%r18, %r3, 5;
	setp.ge.s32 	%p6, %r18, %r1;
	mov.b32 	%r892, 0;
	@%p6 bra 	$L__BB9_12;
	ld.global.u32 	%r316, [%rd1+20];
	xor.b32  	%r892, %r316, -2147483648;
$L__BB9_12:
	add.s32 	%r21, %r3, 6;
	setp.ge.s32 	%p7, %r21, %r1;
	mov.b32 	%r891, 0;
	@%p7 bra 	$L__BB9_14;
	ld.global.u32 	%r318, [%rd1+24];
	xor.b32  	%r891, %r318, -2147483648;
$L__BB9_14:
	add.s32 	%r24, %r3, 7;
	setp.ge.s32 	%p8, %r24, %r1;
	mov.b32 	%r890, 0;
	@%p8 bra 	$L__BB9_16;
	ld.global.u32 	%r320, [%rd1+28];
	xor.b32  	%r890, %r320, -2147483648;
$L__BB9_16:
	add.s32 	%r27, %r3, 8;
	setp.ge.s32 	%p9, %r27, %r1;
	mov.b32 	%r889, 0;
	@%p9 bra 	$L__BB9_18;
	ld.global.u32 	%r322, [%rd1+32];
	xor.b32  	%r889, %r322, -2147483648;
$L__BB9_18:
	add.s32 	%r30, %r3, 9;
	setp.ge.s32 	%p10, %r30, %r1;
	mov.b32 	%r888, 0;
	@%p10 bra 	$L__BB9_20;
	ld.global.u32 	%r324, [%rd1+36];
	xor.b32  	%r888, %r324, -2147483648;
$L__BB9_20:
	add.s32 	%r33, %r3, 10;
	setp.ge.s32 	%p11, %r33, %r1;
	mov.b32 	%r887, 0;
	@%p11 bra 	$L__BB9_22;
	ld.global.u32 	%r326, [%rd1+40];
	xor.b32  	%r887, %r326, -2147483648;
$L__BB9_22:
	add.s32 	%r36, %r3, 11;
	setp.ge.s32 	%p12, %r36, %r1;
	mov.b32 	%r886, 0;
	@%p12 bra 	$L__BB9_24;
	ld.global.u32 	%r328, [%rd1+44];
	xor.b32  	%r886, %r328, -2147483648;
$L__BB9_24:
	add.s32 	%r39, %r3, 12;
	setp.ge.s32 	%p13, %r39, %r1;
	mov.b32 	%r885, 0;
	@%p13 bra 	$L__BB9_26;
	ld.global.u32 	%r330, [%rd1+48];
	xor.b32  	%r885, %r330, -2147483648;
$L__BB9_26:
	add.s32 	%r42, %r3, 13;
	setp.ge.s32 	%p14, %r42, %r1;
	mov.b32 	%r884, 0;
	@%p14 bra 	$L__BB9_28;
	ld.global.u32 	%r332, [%rd1+52];
	xor.b32  	%r884, %r332, -2147483648;
$L__BB9_28:
	add.s32 	%r45, %r3, 14;
	setp.ge.s32 	%p15, %r45, %r1;
	mov.b32 	%r883, 0;
	@%p15 bra 	$L__BB9_30;
	ld.global.u32 	%r334, [%rd1+56];
	xor.b32  	%r883, %r334, -2147483648;
$L__BB9_30:
	add.s32 	%r48, %r3, 15;
	setp.ge.s32 	%p16, %r48, %r1;
	mov.b32 	%r882, 0;
	@%p16 bra 	$L__BB9_32;
	ld.global.u32 	%r336, [%rd1+60];
	xor.b32  	%r882, %r336, -2147483648;
$L__BB9_32:
	add.s32 	%r51, %r3, 16;
	setp.ge.s32 	%p17, %r51, %r1;
	mov.b32 	%r881, 0;
	@%p17 bra 	$L__BB9_34;
	ld.global.u32 	%r338, [%rd1+64];
	xor.b32  	%r881, %r338, -2147483648;
$L__BB9_34:
	add.s32 	%r54, %r3, 17;
	setp.ge.s32 	%p18, %r54, %r1;
	mov.b32 	%r880, 0;
	@%p18 bra 	$L__BB9_36;
	ld.global.u32 	%r340, [%rd1+68];
	xor.b32  	%r880, %r340, -2147483648;
$L__BB9_36:
	add.s32 	%r57, %r3, 18;
	setp.ge.s32 	%p19, %r57, %r1;
	mov.b32 	%r879, 0;
	@%p19 bra 	$L__BB9_38;
	ld.global.u32 	%r342, [%rd1+72];
	xor.b32  	%r879, %r342, -2147483648;
$L__BB9_38:
	bar.sync 	0;
	mov.b64 	{%r344, %r345}, %rd9;
	shfl.sync.idx.b32	%r60|%p20, %r344, 0, 31, -1;
	shfl.sync.idx.b32	%r346|%p21, %r345, 0, 31, -1;
	mov.b64 	%rd2, {%r60, %r346};
	setp.ge.s32 	%p22, %r3, %r60;
	cvta.to.global.u64 	%rd13, %rd7;
	add.s64 	%rd3, %rd13, %rd12;
	@%p22 bra 	$L__BB9_40;
	ld.global.u32 	%r916, [%rd3];
$L__BB9_40:
	setp.ge.s32 	%p23, %r6, %r60;
	@%p23 bra 	$L__BB9_42;
	ld.global.u32 	%r915, [%rd3+4];
$L__BB9_42:
	setp.ge.s32 	%p24, %r9, %r60;
	@%p24 bra 	$L__BB9_44;
	ld.global.u32 	%r914, [%rd3+8];
$L__BB9_44:
	setp.ge.s32 	%p25, %r12, %r60;
	@%p25 bra 	$L__BB9_46;
	ld.global.u32 	%r913, [%rd3+12];
$L__BB9_46:
	setp.ge.s32 	%p26, %r15, %r60;
	@%p26 bra 	$L__BB9_48;
	ld.global.u32 	%r912, [%rd3+16];
$L__BB9_48:
	setp.ge.s32 	%p27, %r18, %r60;
	@%p27 bra 	$L__BB9_50;
	ld.global.u32 	%r911, [%rd3+20];
$L__BB9_50:
	setp.ge.s32 	%p28, %r21, %r60;
	@%p28 bra 	$L__BB9_52;
	ld.global.u32 	%r910, [%rd3+24];
$L__BB9_52:
	setp.ge.s32 	%p29, %r24, %r60;
	@%p29 bra 	$L__BB9_54;
	ld.global.u32 	%r909, [%rd3+28];
$L__BB9_54:
	setp.ge.s32 	%p30, %r27, %r60;
	@%p30 bra 	$L__BB9_56;
	ld.global.u32 	%r908, [%rd3+32];
$L__BB9_56:
	setp.ge.s32 	%p31, %r30, %r60;
	@%p31 bra 	$L__BB9_58;
	ld.global.u32 	%r907, [%rd3+36];
$L__BB9_58:
	setp.ge.s32 	%p32, %r33, %r60;
	@%p32 bra 	$L__BB9_60;
	ld.global.u32 	%r906, [%rd3+40];
$L__BB9_60:
	setp.ge.s32 	%p33, %r36, %r60;
	@%p33 bra 	$L__BB9_62;
	ld.global.u32 	%r905, [%rd3+44];
$L__BB9_62:
	setp.ge.s32 	%p34, %r39, %r60;
	@%p34 bra 	$L__BB9_64;
	ld.global.u32 	%r904, [%rd3+48];
$L__BB9_64:
	setp.ge.s32 	%p35, %r42, %r60;
	@%p35 bra 	$L__BB9_66;
	ld.global.u32 	%r903, [%rd3+52];
$L__BB9_66:
	setp.ge.s32 	%p36, %r45, %r60;
	@%p36 bra 	$L__BB9_68;
	ld.global.u32 	%r902, [%rd3+56];
$L__BB9_68:
	setp.ge.s32 	%p37, %r48, %r60;
	@%p37 bra 	$L__BB9_70;
	ld.global.u32 	%r901, [%rd3+60];
$L__BB9_70:
	setp.ge.s32 	%p38, %r51, %r60;
	@%p38 bra 	$L__BB9_72;
	ld.global.u32 	%r900, [%rd3+64];
$L__BB9_72:
	setp.ge.s32 	%p39, %r54, %r60;
	@%p39 bra 	$L__BB9_74;
	ld.global.u32 	%r899, [%rd3+68];
$L__BB9_74:
	setp.ge.s32 	%p40, %r57, %r60;
	@%p40 bra 	$L__BB9_76;
	ld.global.u32 	%r898, [%rd3+72];
$L__BB9_76:
	bar.sync 	0;
	shr.u32 	%r99, %r2, 5;
	shl.b32 	%r366, %r2, 2;
	mov.u32 	%r367, _ZZN3cub18CUB_300001_SM_10006detail10radix_sort31DeviceRadixSortSingleTileKernelINS1_5radix10policy_hubIiiyE10Policy1000ELNS0_9SortOrderE1EiiyNS1_21identity_decomposer_tEEEvPKT1_PSA_PKT2_PSE_T3_iiT4_E12temp_storage;
	add.s32 	%r100, %r367, %r366;
	shl.b32 	%r368, %r2, 7;
	add.s32 	%r101, %r100, %r368;
	shl.b32 	%r369, %r99, 2;
	add.s32 	%r370, %r367, %r369;
	add.s32 	%r102, %r370, 33792;
	mad.lo.s32 	%r103, %r2, -56, %r101;
	add.s32 	%r878, %r303, 6;
	sub.s32 	%r877, %r304, %r303;
$L__BB9_77:
	add.s32 	%r430, %r878, -6;
	min.s32 	%r373, %r877, 6;
	mov.b32 	%r459, 0;
	st.shared.u32 	[%r100], %r459;
	st.shared.u32 	[%r100+1024], %r459;
	st.shared.u32 	[%r100+2048], %r459;
	st.shared.u32 	[%r100+3072], %r459;
	st.shared.u32 	[%r100+4096], %r459;
	st.shared.u32 	[%r100+5120], %r459;
	st.shared.u32 	[%r100+6144], %r459;
	st.shared.u32 	[%r100+7168], %r459;
	st.shared.u32 	[%r100+8192], %r459;
	st.shared.u32 	[%r100+9216], %r459;
	st.shared.u32 	[%r100+10240], %r459;
	st.shared.u32 	[%r100+11264], %r459;
	st.shared.u32 	[%r100+12288], %r459;
	st.shared.u32 	[%r100+13312], %r459;
	st.shared.u32 	[%r100+14336], %r459;
	st.shared.u32 	[%r100+15360], %r459;
	st.shared.u32 	[%r100+16384], %r459;
	st.shared.u32 	[%r100+17408], %r459;
	st.shared.u32 	[%r100+18432], %r459;
	st.shared.u32 	[%r100+19456], %r459;
	st.shared.u32 	[%r100+20480], %r459;
	st.shared.u32 	[%r100+21504], %r459;
	st.shared.u32 	[%r100+22528], %r459;
	st.shared.u32 	[%r100+23552], %r459;
	st.shared.u32 	[%r100+24576], %r459;
	st.shared.u32 	[%r100+25600], %r459;
	st.shared.u32 	[%r100+26624], %r459;
	st.shared.u32 	[%r100+27648], %r459;
	st.shared.u32 	[%r100+28672], %r459;
	st.shared.u32 	[%r100+29696], %r459;
	st.shared.u32 	[%r100+30720], %r459;
	st.shared.u32 	[%r100+31744], %r459;
	st.shared.u32 	[%r100+32768], %r459;
	// begin inline asm
	bmsk.clamp.b32 %r371, %r459, %r373;
	// end inline asm
	// begin inline asm
	shr.b32 %r374, %r897, %r430;
	// end inline asm
	and.b32  	%r462, %r371, %r374;
	shl.b32 	%r463, %r462, 10;
	not.b32 	%r464, %r463;
	and.b32  	%r465, %r464, 31744;
	add.s32 	%r466, %r100, %r465;
	shr.u32 	%r467, %r462, 4;
	and.b32  	%r468, %r467, 268435454;
	sub.s32 	%r147, %r466, %r468;
	ld.shared.u16 	%rs1, [%r147+2];
	add.s16 	%rs20, %rs1, 1;
	st.shared.u16 	[%r147+2], %rs20;
	// begin inline asm
	shr.b32 %r377, %r896, %r430;
	// end inline asm
	and.b32  	%r469, %r371, %r377;
	shl.b32 	%r470, %r469, 10;
	not.b32 	%r471, %r470;
	and.b32  	%r472, %r471, 31744;
	add.s32 	%r473, %r100, %r472;
	shr.u32 	%r474, %r469, 4;
	and.b32  	%r475, %r474, 268435454;
	sub.s32 	%r148, %r473, %r475;
	ld.shared.u16 	%rs2, [%r148+2];
	add.s16 	%rs21, %rs2, 1;
	st.shared.u16 	[%r148+2], %rs21;
	// begin inline asm
	shr.b32 %r380, %r895, %r430;
	// end inline asm
	and.b32  	%r476, %r371, %r380;
	shl.b32 	%r477, %r476, 10;
	not.b32 	%r478, %r477;
	and.b32  	%r479, %r478, 31744;
	add.s32 	%r480, %r100, %r479;
	shr.u32 	%r481, %r476, 4;
	and.b32  	%r482, %r481, 268435454;
	sub.s32 	%r149, %r480, %r482;
	ld.shared.u16 	%rs3, [%r149+2];
	add.s16 	%rs22, %rs3, 1;
	st.shared.u16 	[%r149+2], %rs22;
	// begin inline asm
	shr.b32 %r383, %r894, %r430;
	// end inline asm
	and.b32  	%r483, %r371, %r383;
	shl.b32 	%r484, %r483, 10;
	not.b32 	%r485, %r484;
	and.b32  	%r486, %r485, 31744;
	add.s32 	%r487, %r100, %r486;
	shr.u32 	%r488, %r483, 4;
	and.b32  	%r489, %r488, 268435454;
	sub.s32 	%r150, %r487, %r489;
	ld.shared.u16 	%rs4, [%r150+2];
	add.s16 	%rs23, %rs4, 1;
	st.shared.u16 	[%r150+2], %rs23;
	// begin inline asm
	shr.b32 %r386, %r893, %r430;
	// end inline asm
	and.b32  	%r490, %r371, %r386;
	shl.b32 	%r491, %r490, 10;
	not.b32 	%r492, %r491;
	and.b32  	%r493, %r492, 31744;
	add.s32 	%r494, %r100, %r493;
	shr.u32 	%r495, %r490, 4;
	and.b32  	%r496, %r495, 268435454;
	sub.s32 	%r151, %r494, %r496;
	ld.shared.u16 	%rs5, [%r151+2];
	add.s16 	%rs24, %rs5, 1;
	st.shared.u16 	[%r151+2], %rs24;
	// begin inline asm
	shr.b32 %r389, %r892, %r430;
	// end inline asm
	and.b32  	%r497, %r371, %r389;
	shl.b32 	%r498, %r497, 10;
	not.b32 	%r499, %r498;
	and.b32  	%r500, %r499, 31744;
	add.s32 	%r501, %r100, %r500;
	shr.u32 	%r502, %r497, 4;
	and.b32  	%r503, %r502, 268435454;
	sub.s32 	%r152, %r501, %r503;
	ld.shared.u16 	%rs6, [%r152+2];
	add.s16 	%rs25, %rs6, 1;
	st.shared.u16 	[%r152+2], %rs25;
	// begin inline asm
	shr.b32 %r392, %r891, %r430;
	// end inline asm
	and.b32  	%r504, %r371, %r392;
	shl.b32 	%r505, %r504, 10;
	not.b32 	%r506, %r505;
	and.b32  	%r507, %r506, 31744;
	add.s32 	%r508, %r100, %r507;
	shr.u32 	%r509, %r504, 4;
	and.b32  	%r510, %r509, 268435454;
	sub.s32 	%r153, %r508, %r510;
	ld.shared.u16 	%rs7, [%r153+2];
	add.s16 	%rs26, %rs7, 1;
	st.shared.u16 	[%r153+2], %rs26;
	// begin inline asm
	shr.b32 %r395, %r890, %r430;
	// end inline asm
	and.b32  	%r511, %r371, %r395;
	shl.b32 	%r512, %r511, 10;
	not.b32 	%r513, %r512;
	and.b32  	%r514, %r513, 31744;
	add.s32 	%r515, %r100, %r514;
	shr.u32 	%r516, %r511, 4;
	and.b32  	%r517, %r516, 268435454;
	sub.s32 	%r154, %r515, %r517;
	ld.shared.u16 	%rs8, [%r154+2];
	add.s16 	%rs27, %rs8, 1;
	st.shared.u16 	[%r154+2], %rs27;
	// begin inline asm
	shr.b32 %r398, %r889, %r430;
	// end inline asm
	and.b32  	%r518, %r371, %r398;
	shl.b32 	%r519, %r518, 10;
	not.b32 	%r520, %r519;
	and.b32  	%r521, %r520, 31744;
	add.s32 	%r522, %r100, %r521;
	shr.u32 	%r523, %r518, 4;
	and.b32  	%r524, %r523, 268435454;
	sub.s32 	%r155, %r522, %r524;
	ld.shared.u16 	%rs9, [%r155+2];
	add.s16 	%rs28, %rs9, 1;
	st.shared.u16 	[%r155+2], %rs28;
	// begin inline asm
	shr.b32 %r401, %r888, %r430;
	// end inline asm
	and.b32  	%r525, %r371, %r401;
	shl.b32 	%r526, %r525, 10;
	not.b32 	%r527, %r526;
	and.b32  	%r528, %r527, 31744;
	add.s32 	%r529, %r100, %r528;
	shr.u32 	%r530, %r525, 4;
	and.b32  	%r531, %r530, 268435454;
	sub.s32 	%r156, %r529, %r531;
	ld.shared.u16 	%rs10, [%r156+2];
	add.s16 	%rs29, %rs10, 1;
	st.shared.u16 	[%r156+2], %rs29;
	// begin inline asm
	shr.b32 %r404, %r887, %r430;
	// end inline asm
	and.b32  	%r532, %r371, %r404;
	shl.b32 	%r533, %r532, 10;
	not.b32 	%r534, %r533;
	and.b32  	%r535, %r534, 31744;
	add.s32 	%r536, %r100, %r535;
	shr.u32 	%r537, %r532, 4;
	and.b32  	%r538, %r537, 268435454;
	sub.s32 	%r157, %r536, %r538;
	ld.shared.u16 	%rs11, [%r157+2];
	add.s16 	%rs30, %rs11, 1;
	st.shared.u16 	[%r157+2], %rs30;
	// begin inline asm
	shr.b32 %r407, %r886, %r430;
	// end inline asm
	and.b32  	%r539, %r371, %r407;
	shl.b32 	%r540, %r539, 10;
	not.b32 	%r541, %r540;
	and.b32  	%r542, %r541, 31744;
	add.s32 	%r543, %r100, %r542;
	shr.u32 	%r544, %r539, 4;
	and.b32  	%r545, %r544, 268435454;
	sub.s32 	%r158, %r543, %r545;
	ld.shared.u16 	%rs12, [%r158+2];
	add.s16 	%rs31, %rs12, 1;
	st.shared.u16 	[%r158+2], %rs31;
	// begin inline asm
	shr.b32 %r410, %r885, %r430;
	// end inline asm
	and.b32  	%r546, %r371, %r410;
	shl.b32 	%r547, %r546, 10;
	not.b32 	%r548, %r547;
	and.b32  	%r549, %r548, 31744;
	add.s32 	%r550, %r100, %r549;
	shr.u32 	%r551, %r546, 4;
	and.b32  	%r552, %r551, 268435454;
	sub.s32 	%r159, %r550, %r552;
	ld.shared.u16 	%rs13, [%r159+2];
	add.s16 	%rs32, %rs13, 1;
	st.shared.u16 	[%r159+2], %rs32;
	// begin inline asm
	shr.b32 %r413, %r884, %r430;
	// end inline asm
	and.b32  	%r553, %r371, %r413;
	shl.b32 	%r554, %r553, 10;
	not.b32 	%r555, %r554;
	and.b32  	%r556, %r555, 31744;
	add.s32 	%r557, %r100, %r556;
	shr.u32 	%r558, %r553, 4;
	and.b32  	%r559, %r558, 268435454;
	sub.s32 	%r160, %r557, %r559;
	ld.shared.u16 	%rs14, [%r160+2];
	add.s16 	%rs33, %rs14, 1;
	st.shared.u16 	[%r160+2], %rs33;
	// begin inline asm
	shr.b32 %r416, %r883, %r430;
	// end inline asm
	and.b32  	%r560, %r371, %r416;
	shl.b32 	%r561, %r560, 10;
	not.b32 	%r562, %r561;
	and.b32  	%r563, %r562, 31744;
	add.s32 	%r564, %r100, %r563;
	shr.u32 	%r565, %r560, 4;
	and.b32  	%r566, %r565, 268435454;
	sub.s32 	%r161, %r564, %r566;
	ld.shared.u16 	%rs15, [%r161+2];
	add.s16 	%rs34, %rs15, 1;
	st.shared.u16 	[%r161+2], %rs34;
	// begin inline asm
	shr.b32 %r419, %r882, %r430;
	// end inline asm
	and.b32  	%r567, %r371, %r419;
	shl.b32 	%r568, %r567, 10;
	not.b32 	%r569, %r568;
	and.b32  	%r570, %r569, 31744;
	add.s32 	%r571, %r100, %r570;
	shr.u32 	%r572, %r567, 4;
	and.b32  	%r573, %r572, 268435454;
	sub.s32 	%r162, %r571, %r573;
	ld.shared.u16 	%rs16, [%r162+2];
	add.s16 	%rs35, %rs16, 1;
	st.shared.u16 	[%r162+2], %rs35;
	// begin inline asm
	shr.b32 %r422, %r881, %r430;
	// end inline asm
	and.b32  	%r574, %r371, %r422;
	shl.b32 	%r575, %r574, 10;
	not.b32 	%r576, %r575;
	and.b32  	%r577, %r576, 31744;
	add.s32 	%r578, %r100, %r577;
	shr.u32 	%r579, %r574, 4;
	and.b32  	%r580, %r579, 268435454;
	sub.s32 	%r163, %r578, %r580;
	ld.shared.u16 	%rs17, [%r163+2];
	add.s16 	%rs36, %rs17, 1;
	st.shared.u16 	[%r163+2], %rs36;
	// begin inline asm
	shr.b32 %r425, %r880, %r430;
	// end inline asm
	and.b32  	%r581, %r371, %r425;
	shl.b32 	%r582, %r581, 10;
	not.b32 	%r583, %r582;
	and.b32  	%r584, %r583, 31744;
	add.s32 	%r585, %r100, %r584;
	shr.u32 	%r586, %r581, 4;
	and.b32  	%r587, %r586, 268435454;
	sub.s32 	%r164, %r585, %r587;
	ld.shared.u16 	%rs18, [%r164+2];
	add.s16 	%rs37, %rs18, 1;
	st.shared.u16 	[%r164+2], %rs37;
	// begin inline asm
	shr.b32 %r428, %r879, %r430;
	// end inline asm
	and.b32  	%r588, %r371, %r428;
	shl.b32 	%r589, %r588, 10;
	not.b32 	%r590, %r589;
	and.b32  	%r591, %r590, 31744;
	add.s32 	%r592, %r100, %r591;
	shr.u32 	%r593, %r588, 4;
	and.b32  	%r594, %r593, 268435454;
	sub.s32 	%r165, %r592, %r594;
	ld.shared.u16 	%rs19, [%r165+2];
	add.s16 	%rs38, %rs19, 1;
	st.shared.u16 	[%r165+2], %rs38;
	bar.sync 	0;
	ld.shared.u32 	%r166, [%r101];
	ld.shared.u32 	%r595, [%r101+4];
	ld.shared.u32 	%r596, [%r101+8];
	ld.shared.u32 	%r597, [%r101+12];
	ld.shared.u32 	%r598, [%r101+16];
	ld.shared.u32 	%r599, [%r101+20];
	ld.shared.u32 	%r600, [%r101+24];
	ld.shared.u32 	%r601, [%r101+28];
	ld.shared.u32 	%r602, [%r101+32];
	ld.shared.u32 	%r603, [%r101+36];
	ld.shared.u32 	%r604, [%r101+40];
	ld.shared.u32 	%r605, [%r101+44];
	ld.shared.u32 	%r606, [%r101+48];
	ld.shared.u32 	%r607, [%r101+52];
	ld.shared.u32 	%r608, [%r101+56];
	ld.shared.u32 	%r609, [%r101+60];
	ld.shared.u32 	%r610, [%r101+64];
	ld.shared.u32 	%r611, [%r101+68];
	ld.shared.u32 	%r612, [%r101+72];
	ld.shared.u32 	%r613, [%r101+76];
	ld.shared.u32 	%r614, [%r101+80];
	ld.shared.u32 	%r615, [%r101+84];
	ld.shared.u32 	%r616, [%r101+88];
	ld.shared.u32 	%r617, [%r101+92];
	ld.shared.u32 	%r618, [%r101+96];
	ld.shared.u32 	%r619, [%r101+100];
	ld.shared.u32 	%r620, [%r101+104];
	ld.shared.u32 	%r621, [%r101+108];
	ld.shared.u32 	%r622, [%r101+112];
	ld.shared.u32 	%r623, [%r101+116];
	ld.shared.u32 	%r624, [%r101+120];
	ld.shared.u32 	%r625, [%r101+124];
	ld.shared.u32 	%r626, [%r101+128];
	add.s32 	%r167, %r595, %r166;
	add.s32 	%r168, %r596, %r167;
	add.s32 	%r169, %r597, %r168;
	add.s32 	%r170, %r598, %r169;
	add.s32 	%r171, %r599, %r170;
	add.s32 	%r172, %r600, %r171;
	add.s32 	%r173, %r601, %r172;
	add.s32 	%r174, %r602, %r173;
	add.s32 	%r175, %r603, %r174;
	add.s32 	%r176, %r604, %r175;
	add.s32 	%r177, %r605, %r176;
	add.s32 	%r178, %r606, %r177;
	add.s32 	%r179, %r607, %r178;
	add.s32 	%r180, %r608, %r179;
	add.s32 	%r181, %r609, %r180;
	add.s32 	%r182, %r610, %r181;
	add.s32 	%r183, %r611, %r182;
	add.s32 	%r184, %r612, %r183;
	add.s32 	%r185, %r613, %r184;
	add.s32 	%r186, %r614, %r185;
	add.s32 	%r187, %r615, %r186;
	add.s32 	%r188, %r616, %r187;
	add.s32 	%r189, %r617, %r188;
	add.s32 	%r190, %r618, %r189;
	add.s32 	%r191, %r619, %r190;
	add.s32 	%r192, %r620, %r191;
	add.s32 	%r193, %r621, %r192;
	add.s32 	%r194, %r622, %r193;
	add.s32 	%r195, %r623, %r194;
	add.s32 	%r196, %r624, %r195;
	add.s32 	%r197, %r625, %r196;
	add.s32 	%r436, %r626, %r197;
	// begin inline asm
	mov.u32 %r431, %laneid;
	// end inline asm
	mov.b32 	%r434, 1;
	mov.b32 	%r461, -1;
	// begin inline asm
	{  .reg .u32 r0;  .reg .pred p;  shfl.sync.up.b32 r0|p, %r436, %r434, %r459, %r461;  @p add.u32 r0, r0, %r436;  mov.u32 %r432, r0;}
	// end inline asm
	mov.b32 	%r440, 2;
	// begin inline asm
	{  .reg .u32 r0;  .reg .pred p;  shfl.sync.up.b32 r0|p, %r432, %r440, %r459, %r461;  @p add.u32 r0, r0, %r432;  mov.u32 %r438, r0;}
	// end inline asm
	mov.b32 	%r446, 4;
	// begin inline asm
	{  .reg .u32 r0;  .reg .pred p;  shfl.sync.up.b32 r0|p, %r438, %r446, %r459, %r461;  @p add.u32 r0, r0, %r438;  mov.u32 %r444, r0;}
	// end inline asm
	mov.b32 	%r452, 8;
	// begin inline asm
	{  .reg .u32 r0;  .reg .pred p;  shfl.sync.up.b32 r0|p, %r444, %r452, %r459, %r461;  @p add.u32 r0, r0, %r444;  mov.u32 %r450, r0;}
	// end inline asm
	mov.b32 	%r458, 16;
	// begin inline asm
	{  .reg .u32 r0;  .reg .pred p;  shfl.sync.up.b32 r0|p, %r450, %r458, %r459, %r461;  @p add.u32 r0, r0, %r450;  mov.u32 %r456, r0;}
	// end inline asm
	setp.ne.s32 	%p41, %r431, 31;
	@%p41 bra 	$L__BB9_79;
	st.shared.u32 	[%r102], %r456;
$L__BB9_79:
	sub.s32 	%r627, %r456, %r436;
	setp.gt.u32 	%p42, %r2, 31;
	setp.eq.s32 	%p43, %r99, 7;
	setp.eq.s32 	%p44, %r99, 6;
	setp.eq.s32 	%p45, %r99, 5;
	setp.eq.s32 	%p46, %r99, 4;
	setp.eq.s32 	%p47, %r99, 3;
	setp.eq.s32 	%p48, %r99, 2;
	setp.eq.s32 	%p49, %r99, 1;
	bar.sync 	0;
	ld.shared.v4.u32 	{%r628, %r629, %r630, %r631}, [_ZZN3cub18CUB_300001_SM_10006detail10radix_sort31DeviceRadixSortSingleTileKernelINS1_5radix10policy_hubIiiyE10Policy1000ELNS0_9SortOrderE1EiiyNS1_21identity_decomposer_tEEEvPKT1_PSA_PKT2_PSE_T3_iiT4_E12temp_storage+33792];
	selp.b32 	%r632, %r628, %r917, %p49;
	add.s32 	%r633, %r629, %r628;
	selp.b32 	%r634, %r633, %r632, %p48;
	add.s32 	%r635, %r633, %r630;
	selp.b32 	%r636, %r635, %r634, %p47;
	add.s32 	%r637, %r635, %r631;
	selp.b32 	%r638, %r637, %r636, %p46;
	ld.shared.v4.u32 	{%r639, %r640, %r641, %r642}, [_ZZN3cub18CUB_300001_SM_10006detail10radix_sort31DeviceRadixSortSingleTileKernelINS1_5radix10policy_hubIiiyE10Policy1000ELNS0_9SortOrderE1EiiyNS1_21identity_decomposer_tEEEvPKT1_PSA_PKT2_PSE_T3_iiT4_E12temp_storage+33808];
	add.s32 	%r643, %r637, %r639;
	selp.b32 	%r644, %r643, %r638, %p45;
	add.s32 	%r645, %r643, %r640;
	selp.b32 	%r646, %r645, %r644, %p44;
	add.s32 	%r647, %r645, %r641;
	selp.b32 	%r917, %r647, %r646, %p43;
	add.s32 	%r202, %r647, %r642;
	setp.ne.s32 	%p50, %r431, 0;
	selp.b32 	%r648, %r627, 0, %p50;
	add.s32 	%r649, %r917, %r648;
	or.pred  	%p51, %p42, %p50;
	selp.b32 	%r918, %r649, %r627, %p42;
	@%p51 bra 	$L__BB9_81;
	shl.b32 	%r918, %r202, 16;
	st.shared.u32 	[_ZZN3cub18CUB_300001_SM_10006detail10radix_sort31DeviceRadixSortSingleTileKernelINS1_5radix10policy_hubIiiyE10Policy1000ELNS0_9SortOrderE1EiiyNS1_21identity_decomposer_tEEEvPKT1_PSA_PKT2_PSE_T3_iiT4_E12temp_storage+33832], %r918;
$L__BB9_81:
	setp.eq.s32 	%p52, %r2, 0;
	bar.sync 	0;
	ld.shared.u32 	%r650, [_ZZN3cub18CUB_300001_SM_10006detail10radix_sort31DeviceRadixSortSingleTileKernelINS1_5radix10policy_hubIiiyE10Policy1000ELNS0_9SortOrderE1EiiyNS1_21identity_decomposer_tEEEvPKT1_PSA_PKT2_PSE_T3_iiT4_E12temp_storage+33832];
	selp.b32 	%r651, 0, %r650, %p52;
	add.s32 	%r652, %r918, %r651;
	add.s32 	%r653, %r166, %r652;
	add.s32 	%r654, %r167, %r652;
	add.s32 	%r655, %r168, %r652;
	add.s32 	%r656, %r169, %r652;
	add.s32 	%r657, %r170, %r652;
	add.s32 	%r658, %r171, %r652;
	add.s32 	%r659, %r172, %r652;
	add.s32 	%r660, %r173, %r652;
	add.s32 	%r661, %r174, %r652;
	add.s32 	%r662, %r175, %r652;
	add.s32 	%r663, %r176, %r652;
	add.s32 	%r664, %r177, %r652;
	add.s32 	%r665, %r178, %r652;
	add.s32 	%r666, %r179, %r652;
	add.s32 	%r667, %r180, %r652;
	add.s32 	%r668, %r181, %r652;
	add.s32 	%r669, %r182, %r652;
	add.s32 	%r670, %r183, %r652;
	add.s32 	%r671, %r184, %r652;
	add.s32 	%r672, %r185, %r652;
	add.s32 	%r673, %r186, %r652;
	add.s32 	%r674, %r187, %r652;
	add.s32 	%r675, %r188, %r652;
	add.s32 	%r676, %r189, %r652;
	add.s32 	%r677, %r190, %r652;
	add.s32 	%r678, %r191, %r652;
	add.s32 	%r679, %r192, %r652;
	add.s32 	%r680, %r193, %r652;
	add.s32 	%r681, %r194, %r652;
	add.s32 	%r682, %r195, %r652;
	add.s32 	%r683, %r196, %r652;
	add.s32 	%r684, %r197, %r652;
	st.shared.u32 	[%r101], %r652;
	st.shared.u32 	[%r101+4], %r653;
	st.shared.u32 	[%r101+8], %r654;
	st.shared.u32 	[%r101+12], %r655;
	st.shared.u32 	[%r101+16], %r656;
	st.shared.u32 	[%r101+20], %r657;
	st.shared.u32 	[%r101+24], %r658;
	st.shared.u32 	[%r101+28], %r659;
	st.shared.u32 	[%r101+32], %r660;
	st.shared.u32 	[%r101+36], %r661;
	st.shared.u32 	[%r101+40], %r662;
	st.shared.u32 	[%r101+44], %r663;
	st.shared.u32 	[%r101+48], %r664;
	st.shared.u32 	[%r101+52], %r665;
	st.shared.u32 	[%r101+56], %r666;
	st.shared.u32 	[%r101+60], %r667;
	st.shared.u32 	[%r101+64], %r668;
	st.shared.u32 	[%r101+68], %r669;
	st.shared.u32 	[%r101+72], %r670;
	st.shared.u32 	[%r101+76], %r671;
	st.shared.u32 	[%r101+80], %r672;
	st.shared.u32 	[%r101+84], %r673;
	st.shared.u32 	[%r101+88], %r674;
	st.shared.u32 	[%r101+92], %r675;
	st.shared.u32 	[%r101+96], %r676;
	st.shared.u32 	[%r101+100], %r677;
	st.shared.u32 	[%r101+104], %r678;
	st.shared.u32 	[%r101+108], %r679;
	st.shared.u32 	[%r101+112], %r680;
	st.shared.u32 	[%r101+116], %r681;
	st.shared.u32 	[%r101+120], %r682;
	st.shared.u32 	[%r101+124], %r683;
	st.shared.u32 	[%r101+128], %r684;
	bar.sync 	0;
	cvt.u32.u16 	%r685, %rs1;
	ld.shared.u16 	%r686, [%r147+2];
	add.s32 	%r206, %r686, %r685;
	cvt.u32.u16 	%r687, %rs2;
	ld.shared.u16 	%r688, [%r148+2];
	add.s32 	%r207, %r688, %r687;
	cvt.u32.u16 	%r689, %rs3;
	ld.shared.u16 	%r690, [%r149+2];
	add.s32 	%r208, %r690, %r689;
	cvt.u32.u16 	%r691, %rs4;
	ld.shared.u16 	%r692, [%r150+2];
	add.s32 	%r209, %r692, %r691;
	cvt.u32.u16 	%r693, %rs5;
	ld.shared.u16 	%r694, [%r151+2];
	add.s32 	%r210, %r694, %r693;
	cvt.u32.u16 	%r695, %rs6;
	ld.shared.u16 	%r696, [%r152+2];
	add.s32 	%r211, %r696, %r695;
	cvt.u32.u16 	%r697, %rs7;
	ld.shared.u16 	%r698, [%r153+2];
	add.s32 	%r212, %r698, %r697;
	cvt.u32.u16 	%r699, %rs8;
	ld.shared.u16 	%r700, [%r154+2];
	add.s32 	%r213, %r700, %r699;
	cvt.u32.u16 	%r701, %rs9;
	ld.shared.u16 	%r702, [%r155+2];
	add.s32 	%r214, %r702, %r701;
	cvt.u32.u16 	%r703, %rs10;
	ld.shared.u16 	%r704, [%r156+2];
	add.s32 	%r215, %r704, %r703;
	cvt.u32.u16 	%r705, %rs11;
	ld.shared.u16 	%r706, [%r157+2];
	add.s32 	%r216, %r706, %r705;
	cvt.u32.u16 	%r707, %rs12;
	ld.shared.u16 	%r708, [%r158+2];
	add.s32 	%r217, %r708, %r707;
	cvt.u32.u16 	%r709, %rs13;
	ld.shared.u16 	%r710, [%r159+2];
	add.s32 	%r218, %r710, %r709;
	cvt.u32.u16 	%r711, %rs14;
	ld.shared.u16 	%r712, [%r160+2];
	add.s32 	%r219, %r712, %r711;
	cvt.u32.u16 	%r713, %rs15;
	ld.shared.u16 	%r714, [%r161+2];
	add.s32 	%r220, %r714, %r713;
	cvt.u32.u16 	%r715, %rs16;
	ld.shared.u16 	%r716, [%r162+2];
	add.s32 	%r221, %r716, %r715;
	cvt.u32.u16 	%r717, %rs17;
	ld.shared.u16 	%r718, [%r163+2];
	add.s32 	%r222, %r718, %r717;
	cvt.u32.u16 	%r719, %rs18;
	ld.shared.u16 	%r720, [%r164+2];
	add.s32 	%r223, %r720, %r719;
	cvt.u32.u16 	%r721, %rs19;
	ld.shared.u16 	%r722, [%r165+2];
	add.s32 	%r224, %r722, %r721;
	bar.sync 	0;
	setp.lt.s32 	%p53, %r878, %r304;
	@%p53 bra 	$L__BB9_121;
	cvt.u64.u32 	%rd15, %r2;
	shl.b32 	%r723, %r206, 2;
	mov.u32 	%r724, _ZZN3cub18CUB_300001_SM_10006detail10radix_sort31DeviceRadixSortSingleTileKernelINS1_5radix10policy_hubIiiyE10Policy1000ELNS0_9SortOrderE1EiiyNS1_21identity_decomposer_tEEEvPKT1_PSA_PKT2_PSE_T3_iiT4_E12temp_storage;
	add.s32 	%r725, %r724, %r723;
	st.shared.u32 	[%r725], %r897;
	shl.b32 	%r726, %r207, 2;
	add.s32 	%r727, %r724, %r726;
	st.shared.u32 	[%r727], %r896;
	shl.b32 	%r728, %r208, 2;
	add.s32 	%r729, %r724, %r728;
	st.shared.u32 	[%r729], %r895;
	shl.b32 	%r730, %r209, 2;
	add.s32 	%r731, %r724, %r730;
	st.shared.u32 	[%r731], %r894;
	shl.b32 	%r732, %r210, 2;
	add.s32 	%r733, %r724, %r732;
	st.shared.u32 	[%r733], %r893;
	shl.b32 	%r734, %r211, 2;
	add.s32 	%r735, %r724, %r734;
	st.shared.u32 	[%r735], %r892;
	shl.b32 	%r736, %r212, 2;
	add.s32 	%r737, %r724, %r736;
	st.shared.u32 	[%r737], %r891;
	shl.b32 	%r738, %r213, 2;
	add.s32 	%r739, %r724, %r738;
	st.shared.u32 	[%r739], %r890;
	shl.b32 	%r740, %r214, 2;
	add.s32 	%r741, %r724, %r740;
	st.shared.u32 	[%r741], %r889;
	shl.b32 	%r742, %r215, 2;
	add.s32 	%r743, %r724, %r742;
	st.shared.u32 	[%r743], %r888;
	shl.b32 	%r744, %r216, 2;
	add.s32 	%r745, %r724, %r744;
	st.shared.u32 	[%r745], %r887;
	shl.b32 	%r746, %r217, 2;
	add.s32 	%r747, %r724, %r746;
	st.shared.u32 	[%r747], %r886;
	shl.b32 	%r748, %r218, 2;
	add.s32 	%r749, %r724, %r748;
	st.shared.u32 	[%r749], %r885;
	shl.b32 	%r750, %r219, 2;
	add.s32 	%r751, %r724, %r750;
	st.shared.u32 	[%r751], %r884;
	shl.b32 	%r752, %r220, 2;
	add.s32 	%r753, %r724, %r752;
	st.shared.u32 	[%r753], %r883;
	shl.b32 	%r754, %r221, 2;
	add.s32 	%r755, %r724, %r754;
	st.shared.u32 	[%r755], %r882;
	shl.b32 	%r756, %r222, 2;
	add.s32 	%r757, %r724, %r756;
	st.shared.u32 	[%r757], %r881;
	shl.b32 	%r758, %r223, 2;
	add.s32 	%r759, %r724, %r758;
	st.shared.u32 	[%r759], %r880;
	shl.b32 	%r760, %r224, 2;
	add.s32 	%r761, %r724, %r760;
	st.shared.u32 	[%r761], %r879;
	bar.sync 	0;
	mad.lo.s32 	%r225, %r2, -72, %r103;
	ld.shared.u32 	%r226, [%r225];
	ld.shared.u32 	%r227, [%r225+1024];
	ld.shared.u32 	%r228, [%r225+2048];
	ld.shared.u32 	%r229, [%r225+3072];
	ld.shared.u32 	%r230, [%r225+4096];
	ld.shared.u32 	%r231, [%r225+5120];
	ld.shared.u32 	%r232, [%r225+6144];
	ld.shared.u32 	%r233, [%r225+7168];
	ld.shared.u32 	%r234, [%r225+8192];
	ld.shared.u32 	%r235, [%r225+9216];
	ld.shared.u32 	%r236, [%r225+10240];
	ld.shared.u32 	%r237, [%r225+11264];
	ld.shared.u32 	%r238, [%r225+12288];
	ld.shared.u32 	%r239, [%r225+13312];
	ld.shared.u32 	%r240, [%r225+14336];
	ld.shared.u32 	%r241, [%r225+15360];
	ld.shared.u32 	%r242, [%r225+16384];
	ld.shared.u32 	%r243, [%r225+17408];
	ld.shared.u32 	%r244, [%r225+18432];
	bar.sync 	0;
	st.shared.u32 	[%r725], %r916;
	st.shared.u32 	[%r727], %r915;
	st.shared.u32 	[%r729], %r914;
	st.shared.u32 	[%r731], %r913;
	st.shared.u32 	[%r733], %r912;
	st.shared.u32 	[%r735], %r911;
	st.shared.u32 	[%r737], %r910;
	st.shared.u32 	[%r739], %r909;
	st.shared.u32 	[%r741], %r908;
	st.shared.u32 	[%r743], %r907;
	st.shared.u32 	[%r745], %r906;
	st.shared.u32 	[%r747], %r905;
	st.shared.u32 	[%r749], %r904;
	st.shared.u32 	[%r751], %r903;
	st.shared.u32 	[%r753], %r902;
	st.shared.u32 	[%r755], %r901;
	st.shared.u32 	[%r757], %r900;
	st.shared.u32 	[%r759], %r899;
	st.shared.u32 	[%r761], %r898;
	bar.sync 	0;
	ld.shared.u32 	%r245, [%r225+1024];
	ld.shared.u32 	%r246, [%r225+2048];
	ld.shared.u32 	%r247, [%r225+3072];
	ld.shared.u32 	%r248, [%r225+4096];
	ld.shared.u32 	%r249, [%r225+5120];
	ld.shared.u32 	%r250, [%r225+6144];
	ld.shared.u32 	%r251, [%r225+7168];
	ld.shared.u32 	%r252, [%r225+8192];
	ld.shared.u32 	%r253, [%r225+9216];
	ld.shared.u32 	%r254, [%r225+10240];
	ld.shared.u32 	%r255, [%r225+11264];
	ld.shared.u32 	%r256, [%r225+12288];
	ld.shared.u32 	%r257, [%r225+13312];
	ld.shared.u32 	%r258, [%r225+14336];
	ld.shared.u32 	%r259, [%r225+15360];
	ld.shared.u32 	%r260, [%r225+16384];
	ld.shared.u32 	%r261, [%r225+17408];
	ld.shared.u32 	%r262, [%r225+18432];
	setp.gt.u64 	%p54, %rd2, %rd15;
	cvta.to.global.u64 	%rd16, %rd6;
	mul.wide.u32 	%rd17, %r2, 4;
	add.s64 	%rd4, %rd16, %rd17;
	cvta.to.global.u64 	%rd18, %rd8;
	add.s64 	%rd5, %rd18, %rd17;
	@%p54 bra 	$L__BB9_83;
	bra.uni 	$L__BB9_84;
$L__BB9_83:
	xor.b32  	%r762, %r226, -2147483648;
	ld.shared.u32 	%r763, [%r225];
	st.global.u32 	[%rd4], %r762;
	st.global.u32 	[%rd5], %r763;
$L__BB9_84:
	add.s32 	%r764, %r2, 256;
	cvt.u64.u32 	%rd19, %r764;
	setp.le.u64 	%p55, %rd2, %rd19;
	@%p55 bra 	$L__BB9_86;
	xor.b32  	%r765, %r227, -2147483648;
	st.global.u32 	[%rd4+1024], %r765;
	st.global.u32 	[%rd5+1024], %r245;
$L__BB9_86:
	add.s32 	%r766, %r2, 512;
	cvt.u64.u32 	%rd20, %r766;
	setp.le.u64 	%p56, %rd2, %rd20;
	@%p56 bra 	$L__BB9_88;
	xor.b32  	%r767, %r228, -2147483648;
	st.global.u32 	[%rd4+2048], %r767;
	st.global.u32 	[%rd5+2048], %r246;
$L__BB9_88:
	add.s32 	%r768, %r2, 768;
	cvt.u64.u32 	%rd21, %r768;
	setp.le.u64 	%p57, %rd2, %rd21;
	@%p57 bra 	$L__BB9_90;
	xor.b32  	%r769, %r229, -2147483648;
	st.global.u32 	[%rd4+3072], %r769;
	st.global.u32 	[%rd5+3072], %r247;
$L__BB9_90:
	or.b32  	%r770, %r2, 1024;
	cvt.u64.u32 	%rd22, %r770;
	setp.le.u64 	%p58, %rd2, %rd22;
	@%p58 bra 	$L__BB9_92;
	xor.b32  	%r771, %r230, -2147483648;
	st.global.u32 	[%rd4+4096], %r771;
	st.global.u32 	[%rd5+4096], %r248;
$L__BB9_92:
	add.s32 	%r772, %r2, 1280;
	cvt.u64.u32 	%rd23, %r772;
	setp.le.u64 	%p59, %rd2, %rd23;
	@%p59 bra 	$L__BB9_94;
	xor.b32  	%r773, %r231, -2147483648;
	st.global.u32 	[%rd4+5120], %r773;
	st.global.u32 	[%rd5+5120], %r249;
$L__BB9_94:
	add.s32 	%r774, %r2, 1536;
	cvt.u64.u32 	%rd24, %r774;
	setp.le.u64 	%p60, %rd2, %rd24;
	@%p60 bra 	$L__BB9_96;
	xor.b32  	%r775, %r232, -2147483648;
	st.global.u32 	[%rd4+6144], %r775;
	st.global.u32 	[%rd5+6144], %r250;
$L__BB9_96:
	add.s32 	%r776, %r2, 1792;
	cvt.u64.u32 	%rd25, %r776;
	setp.le.u64 	%p61, %rd2, %rd25;
	@%p61 bra 	$L__BB9_98;
	xor.b32  	%r777, %r233, -2147483648;
	st.global.u32 	[%rd4+7168], %r777;
	st.global.u32 	[%rd5+7168], %r251;
$L__BB9_98:
	or.b32  	%r778, %r2, 2048;
	cvt.u64.u32 	%rd26, %r778;
	setp.le.u64 	%p62, %rd2, %rd26;
	@%p62 bra 	$L__BB9_100;
	xor.b32  	%r779, %r234, -2147483648;
	st.global.u32 	[%rd4+8192], %r779;
	st.global.u32 	[%rd5+8192], %r252;
$L__BB9_100:
	add.s32 	%r780, %r2, 2304;
	cvt.u64.u32 	%rd27, %r780;
	setp.le.u64 	%p63, %rd2, %rd27;
	@%p63 bra 	$L__BB9_102;
	xor.b32  	%r781, %r235, -2147483648;
	st.global.u32 	[%rd4+9216], %r781;
	st.global.u32 	[%rd5+9216], %r253;
$L__BB9_102:
	add.s32 	%r782, %r2, 2560;
	cvt.u64.u32 	%rd28, %r782;
	setp.le.u64 	%p64, %rd2, %rd28;
	@%p64 bra 	$L__BB9_104;
	xor.b32  	%r783, %r236, -2147483648;
	st.global.u32 	[%rd4+10240], %r783;
	st.global.u32 	[%rd5+10240], %r254;
$L__BB9_104:
	add.s32 	%r784, %r2, 2816;
	cvt.u64.u32 	%rd29, %r784;
	setp.le.u64 	%p65, %rd2, %rd29;
	@%p65 bra 	$L__BB9_106;
	xor.b32  	%r785, %r237, -2147483648;
	st.global.u32 	[%rd4+11264], %r785;
	st.global.u32 	[%rd5+11264], %r255;
$L__BB9_106:
	or.b32  	%r786, %r2, 3072;
	cvt.u64.u32 	%rd30, %r786;
	setp.le.u64 	%p66, %rd2, %rd30;
	@%p66 bra 	$L__BB9_108;
	xor.b32  	%r787, %r238, -2147483648;
	st.global.u32 	[%rd4+12288], %r787;
	st.global.u32 	[%rd5+12288], %r256;
$L__BB9_108:
	add.s32 	%r788, %r2, 3328;
	cvt.u64.u32 	%rd31, %r788;
	setp.le.u64 	%p67, %rd2, %rd31;
	@%p67 bra 	$L__BB9_110;
	xor.b32  	%r789, %r239, -2147483648;
	st.global.u32 	[%rd4+13312], %r789;
	st.global.u32 	[%rd5+13312], %r257;
$L__BB9_110:
	add.s32 	%r790, %r2, 3584;
	cvt.u64.u32 	%rd32, %r790;
	setp.le.u64 	%p68, %rd2, %rd32;
	@%p68 bra 	$L__BB9_112;
	xor.b32  	%r791, %r240, -2147483648;
	st.global.u32 	[%rd4+14336], %r791;
	st.global.u32 	[%rd5+14336], %r258;
$L__BB9_112:
	add.s32 	%r792, %r2, 3840;
	cvt.u64.u32 	%rd33, %r792;
	setp.le.u64 	%p69, %rd2, %rd33;
	@%p69 bra 	$L__BB9_114;
	xor.b32  	%r793, %r241, -2147483648;
	st.global.u32 	[%rd4+15360], %r793;
	st.global.u32 	[%rd5+15360], %r259;
$L__BB9_114:
	or.b32  	%r794, %r2, 4096;
	cvt.u64.u32 	%rd34, %r794;
	setp.le.u64 	%p70, %rd2, %rd34;
	@%p70 bra 	$L__BB9_116;
	xor.b32  	%r795, %r242, -2147483648;
	st.global.u32 	[%rd4+16384], %r795;
	st.global.u32 	[%rd5+16384], %r260;
$L__BB9_116:
	add.s32 	%r796, %r2, 4352;
	cvt.u64.u32 	%rd35, %r796;
	setp.le.u64 	%p71, %rd2, %rd35;
	@%p71 bra 	$L__BB9_118;
	xor.b32  	%r797, %r243, -2147483648;
	st.global.u32 	[%rd4+17408], %r797;
	st.global.u32 	[%rd5+17408], %r261;
$L__BB9_118:
	add.s32 	%r798, %r2, 4608;
	cvt.u64.u32 	%rd36, %r798;
	setp.le.u64 	%p72, %rd2, %rd36;
	@%p72 bra 	$L__BB9_120;
	xor.b32  	%r799, %r244, -2147483648;
	st.global.u32 	[%rd4+18432], %r799;
	st.global.u32 	[%rd5+18432], %r262;
$L__BB9_120:
	ret;
$L__BB9_121:
	shl.b32 	%r800, %r206, 2;
	mov.u32 	%r801, _ZZN3cub18CUB_300001_SM_10006detail10radix_sort31DeviceRadixSortSingleTileKernelINS1_5radix10policy_hubIiiyE10Policy1000ELNS0_9SortOrderE1EiiyNS1_21identity_decomposer_tEEEvPKT1_PSA_PKT2_PSE_T3_iiT4_E12temp_storage;
	add.s32 	%r802, %r801, %r800;
	st.shared.u32 	[%r802], %r897;
	shl.b32 	%r803, %r207, 2;
	add.s32 	%r804, %r801, %r803;
	st.shared.u32 	[%r804], %r896;
	shl.b32 	%r805, %r208, 2;
	add.s32 	%r806, %r801, %r805;
	st.shared.u32 	[%r806], %r895;
	shl.b32 	%r807, %r209, 2;
	add.s32 	%r808, %r801, %r807;
	st.shared.u32 	[%r808], %r894;
	shl.b32 	%r809, %r210, 2;
	add.s32 	%r810, %r801, %r809;
	st.shared.u32 	[%r810], %r893;
	shl.b32 	%r811, %r211, 2;
	add.s32 	%r812, %r801, %r811;
	st.shared.u32 	[%r812], %r892;
	shl.b32 	%r813, %r212, 2;
	add.s32 	%r814, %r801, %r813;
	st.shared.u32 	[%r814], %r891;
	shl.b32 	%r815, %r213, 2;
	add.s32 	%r816, %r801, %r815;
	st.shared.u32 	[%r816], %r890;
	shl.b32 	%r817, %r214, 2;
	add.s32 	%r818, %r801, %r817;
	st.shared.u32 	[%r818], %r889;
	shl.b32 	%r819, %r215, 2;
	add.s32 	%r820, %r801, %r819;
	st.shared.u32 	[%r820], %r888;
	shl.b32 	%r821, %r216, 2;
	add.s32 	%r822, %r801, %r821;
	st.shared.u32 	[%r822], %r887;
	shl.b32 	%r823, %r217, 2;
	add.s32 	%r824, %r801, %r823;
	st.shared.u32 	[%r824], %r886;
	shl.b32 	%r825, %r218, 2;
	add.s32 	%r826, %r801, %r825;
	st.shared.u32 	[%r826], %r885;
	shl.b32 	%r827, %r219, 2;
	add.s32 	%r828, %r801, %r827;
	st.shared.u32 	[%r828], %r884;
	shl.b32 	%r829, %r220, 2;
	add.s32 	%r830, %r801, %r829;
	st.shared.u32 	[%r830], %r883;
	shl.b32 	%r831, %r221, 2;
	add.s32 	%r832, %r801, %r831;
	st.shared.u32 	[%r832], %r882;
	shl.b32 	%r833, %r222, 2;
	add.s32 	%r834, %r801, %r833;
	st.shared.u32 	[%r834], %r881;
	shl.b32 	%r835, %r223, 2;
	add.s32 	%r836, %r801, %r835;
	st.shared.u32 	[%r836], %r880;
	shl.b32 	%r837, %r224, 2;
	add.s32 	%r838, %r801, %r837;
	st.shared.u32 	[%r838], %r879;
	bar.sync 	0;
	ld.shared.u32 	%r897, [%r103];
	ld.shared.u32 	%r896, [%r103+4];
	ld.shared.u32 	%r895, [%r103+8];
	ld.shared.u32 	%r894, [%r103+12];
	ld.shared.u32 	%r893, [%r103+16];
	ld.shared.u32 	%r892, [%r103+20];
	ld.shared.u32 	%r891, [%r103+24];
	ld.shared.u32 	%r890, [%r103+28];
	ld.shared.u32 	%r889, [%r103+32];
	ld.shared.u32 	%r888, [%r103+36];
	ld.shared.u32 	%r887, [%r103+40];
	ld.shared.u32 	%r886, [%r103+44];
	ld.shared.u32 	%r885, [%r103+48];
	ld.shared.u32 	%r884, [%r103+52];
	ld.shared.u32 	%r883, [%r103+56];
	ld.shared.u32 	%r882, [%r103+60];
	ld.shared.u32 	%r881, [%r103+64];
	ld.shared.u32 	%r880, [%r103+68];
	ld.shared.u32 	%r879, [%r103+72];
	bar.sync 	0;
	st.shared.u32 	[%r802], %r916;
	st.shared.u32 	[%r804], %r915;
	st.shared.u32 	[%r806], %r914;
	st.shared.u32 	[%r808], %r913;
	st.shared.u32 	[%r810], %r912;
	st.shared.u32 	[%r812], %r911;
	st.shared.u32 	[%r814], %r910;
	st.shared.u32 	[%r816], %r909;
	st.shared.u32 	[%r818], %r908;
	st.shared.u32 	[%r820], %r907;
	st.shared.u32 	[%r822], %r906;
	st.shared.u32 	[%r824], %r905;
	st.shared.u32 	[%r826], %r904;
	st.shared.u32 	[%r828], %r903;
	st.shared.u32 	[%r830], %r902;
	st.shared.u32 	[%r832], %r901;
	st.shared.u32 	[%r834], %r900;
	st.shared.u32 	[%r836], %r899;
	st.shared.u32 	[%r838], %r898;
	bar.sync 	0;
	ld.shared.u32 	%r916, [%r103];
	ld.shared.u32 	%r915, [%r103+4];
	ld.shared.u32 	%r914, [%r103+8];
	ld.shared.u32 	%r913, [%r103+12];
	ld.shared.u32 	%r912, [%r103+16];
	ld.shared.u32 	%r911, [%r103+20];
	ld.shared.u32 	%r910, [%r103+24];
	ld.shared.u32 	%r909, [%r103+28];
	ld.shared.u32 	%r908, [%r103+32];
	ld.shared.u32 	%r907, [%r103+36];
	ld.shared.u32 	%r906, [%r103+40];
	ld.shared.u32 	%r905, [%r103+44];
	ld.shared.u32 	%r904, [%r103+48];
	ld.shared.u32 	%r903, [%r103+52];
	ld.shared.u32 	%r902, [%r103+56];
	ld.shared.u32 	%r901, [%r103+60];
	ld.shared.u32 	%r900, [%r103+64];
	ld.shared.u32 	%r899, [%r103+68];
	ld.shared.u32 	%r898, [%r103+72];
	bar.sync 	0;
	add.s32 	%r878, %r878, 6;
	add.s32 	%r877, %r877, -6;
	bra.uni 	$L__BB9_77;

}
	// .globl	_ZN3cub18CUB_300001_SM_10006detail10radix_sort30DeviceRadixSortHistogramKernelINS1_5radix10policy_hubIiiyE10Policy1000ELNS0_9SortOrderE1EiyNS1_21identity_decomposer_tEEEvPT2_PKT1_SA_iiT3_
.visible .entry _ZN3cub18CUB_300001_SM_10006detail10radix_sort30DeviceRadixSortHistogramKernelINS1_5radix10policy_hubIiiyE10Policy1000ELNS0_9SortOrderE1EiyNS1_21identity_decomposer_tEEEvPT2_PKT1_SA_iiT3_(
	.param .u64 .ptr .align 1 _ZN3cub18CUB_300001_SM_10006detail10radix_sort30DeviceRadixSortHistogramKernelINS1_5radix10policy_hubIiiyE10Policy1000ELNS0_9SortOrderE1EiyNS1_21identity_decomposer_tEEEvPT2_PKT1_SA_iiT3__param_0,
	.param .u64 .ptr .align 1 _ZN3cub18CUB_300001_SM_10006detail10radix_sort30DeviceRadixSortHistogramKernelINS1_5radix10policy_hubIiiyE10Policy1000ELNS0_9SortOrderE1EiyNS1_21identity_decomposer_tEEEvPT2_PKT1_SA_iiT3__param_1,
	.param .u64 _ZN3cub18CUB_300001_SM_10006detail10radix_sort30DeviceRadixSortHistogramKernelINS1_5radix10policy_hubIiiyE10Policy1000ELNS0_9SortOrderE1EiyNS1_21identity_decomposer_tEEEvPT2_PKT1_SA_iiT3__param_2,
	.param .u32 _ZN3cub18CUB_300001_SM_10006detail10radix_sort30DeviceRadixSortHistogramKernelINS1_5radix10policy_hubIiiyE10Policy1000ELNS0_9SortOrderE1EiyNS1_21identity_decomposer_tEEEvPT2_PKT1_SA_iiT3__param_3,
	.param .u32 _ZN3cub18CUB_300001_SM_10006detail10radix_sort30DeviceRadixSortHistogramKernelINS1_5radix10policy_hubIiiyE10Policy1000ELNS0_9SortOrderE1EiyNS1_21identity_decomposer_tEEEvPT2_PKT1_SA_iiT3__param_4,
	.param .align 1 .b8 _ZN3cub18CUB_300001_SM_10006detail10radix_sort30DeviceRadixSortHistogramKernelINS1_5radix10policy_hubIiiyE10Policy1000ELNS0_9SortOrderE1EiyNS1_21identity_decomposer_tEEEvPT2_PKT1_SA_iiT3__param_5[1]
)
.maxntid 128
{
	.reg .pred 	%p<91>;
	.reg .b32 	%r<486>;
	.reg .b64 	%rd<137>;
	// demoted variable
	.shared .align 4 .b8 _ZZN3cub18CUB_300001_SM_10006detail10radix_sort30DeviceRadixSortHistogramKernelINS1_5radix10policy_hubIiiyE10Policy1000ELNS0_9SortOrderE1EiyNS1_21identity_decomposer_tEEEvPT2_PKT1_SA_iiT3_E12temp_storage[4096];
	ld.param.u64 	%rd18, [_ZN3cub18CUB_300001_SM_10006detail10radix_sort30DeviceRadixSortHistogramKernelINS1_5radix10policy_hubIiiyE10Policy1000ELNS0_9SortOrderE1EiyNS1_21identity_decomposer_tEEEvPT2_PKT1_SA_iiT3__param_0];
	ld.param.u64 	%rd19, [_ZN3cub18CUB_300001_SM_10006detail10radix_sort30DeviceRadixSortHistogramKernelINS1_5radix10policy_hubIiiyE10Policy1000ELNS0_9SortOrderE1EiyNS1_21identity_decomposer_tEEEvPT2_PKT1_SA_iiT3__param_1];
	ld.param.u64 	%rd17, [_ZN3cub18CUB_300001_SM_10006detail10radix_sort30DeviceRadixSortHistogramKernelINS1_5radix10policy_hubIiiyE10Policy1000ELNS0_9SortOrderE1EiyNS1_21identity_decomposer_tEEEvPT2_PKT1_SA_iiT3__param_2];
	ld.param.u32 	%r174, [_ZN3cub18CUB_300001_SM_10006detail10radix_sort30DeviceRadixSortHistogramKernelINS1_5radix10policy_hubIiiyE10Policy1000ELNS0_9SortOrderE1EiyNS1_21identity_decomposer_tEEEvPT2_PKT1_SA_iiT3__param_3];
	ld.param.u32 	%r175, [_ZN3cub18CUB_300001_SM_10006detail10radix_sort30DeviceRadixSortHistogramKernelINS1_5radix10policy_hubIiiyE10Policy1000ELNS0_9SortOrderE1EiyNS1_21identity_decomposer_tEEEvPT2_PKT1_SA_iiT3__param_4];
	cvta.to.global.u64 	%rd1, %rd19;
	cvta.to.global.u64 	%rd2, %rd18;
	setp.eq.s64 	%p2, %rd17, 0;
	@%p2 bra 	$L__BB10_153;
	sub.s32 	%r176, %r175, %r174;
	add.s32 	%r177, %r176, 7;
	shr.s32 	%r178, %r177, 31;
	shr.u32 	%r179, %r178, 29;
	add.s32 	%r180, %r177, %r179;
	shr.s32 	%r181, %r180, 3;
	mov.u32 	%r182, %tid.x;
	setp.gt.u32 	%p3, %r182, 255;
	setp.lt.s32 	%p4, %r177, 8;
	mov.u32 	%r183, %ctaid.x;
	shl.b32 	%r184, %r183, 11;
	cvt.u64.u32 	%rd3, %r184;
	mov.u32 	%r185, %nctaid.x;
	shl.b32 	%r186, %r185, 11;
	cvt.u64.u32 	%rd4, %r186;
	add.s32 	%r1, %r181, -1;
	and.b32  	%r2, %r181, 15;
	and.b32  	%r3, %r181, 7;
	add.s32 	%r4, %r3, -1;
	and.b32  	%r5, %r181, 3;
	or.pred  	%p1, %p3, %p4;
	shl.b32 	%r187, %r182, 2;
	mov.u32 	%r188, _ZZN3cub18CUB_300001_SM_10006detail10radix_sort30DeviceRadixSortHistogramKernelINS1_5radix10policy_hubIiiyE10Policy1000ELNS0_9SortOrderE1EiyNS1_21identity_decomposer_tEEEvPT2_PKT1_SA_iiT3_E12temp_storage;
	add.s32 	%r6, %r188, %r187;
	and.b32  	%r7, %r181, 268435440;
	cvt.u64.u32 	%rd5, %r182;
	add.s32 	%r8, %r182, 128;
	add.s32 	%r9, %r182, 256;
	add.s32 	%r10, %r182, 384;
	add.s32 	%r11, %r182, 512;
	add.s32 	%r12, %r182, 640;
	add.s32 	%r13, %r182, 768;
	or.b32  	%r14, %r182, 1024;
	add.s32 	%r15, %r182, 1920;
	and.b32  	%r16, %r181, 268435448;
	and.b32  	%r17, %r181, 1;
	neg.s32 	%r18, %r7;
	add.s32 	%r19, %r6, 8192;
	add.s64 	%rd21, %rd17, -1;
	shr.u64 	%rd22, %rd21, 30;
	add.s64 	%rd23, %rd22, 1;
	min.u64 	%rd6, %rd23, %rd17;
	mov.b64 	%rd135, 0;
$L__BB10_2:
	@%p1 bra 	$L__BB10_30;
	setp.lt.u32 	%p5, %r1, 15;
	mov.b32 	%r439, 0;
	@%p5 bra 	$L__BB10_6;
	mov.u32 	%r436, %r19;
	mov.u32 	%r437, %r18;
$L__BB10_5:
	.pragma "nounroll";
	mov.b32 	%r190, 0;
	st.shared.u32 	[%r436+-8192], %r190;
	st.shared.u32 	[%r436+-7168], %r190;
	st.shared.u32 	[%r436+-6144], %r190;
	st.shared.u32 	[%r436+-5120], %r190;
	st.shared.u32 	[%r436+-4096], %r190;
	st.shared.u32 	[%r436+-3072], %r190;
	st.shared.u32 	[%r436+-2048], %r190;
	st.shared.u32 	[%r436+-1024], %r190;
	st.shared.u32 	[%r436], %r190;
	st.shared.u32 	[%r436+1024], %r190;
	st.shared.u32 	[%r436+2048], %r190;
	st.shared.u32 	[%r436+3072], %r190;
	st.shared.u32 	[%r436+4096], %r190;
	st.shared.u32 	[%r436+5120], %r190;
	st.shared.u32 	[%r436+6144], %r190;
	st.shared.u32 	[%r436+7168], %r190;
	add.s32 	%r437, %r437, 16;
	add.s32 	%r436, %r436, 16384;
	setp.ne.s32 	%p6, %r437, 0;
	mov.u32 	%r439, %r7;
	@%p6 bra 	$L__BB10_5;
$L__BB10_6:
	add.s32 	%r25, %r2, -1;
	setp.eq.s32 	%p7, %r2, 0;
	@%p7 bra 	$L__BB10_16;
	setp.lt.u32 	%p8, %r25, 7;
	@%p8 bra 	$L__BB10_9;
	shl.b32 	%r191, %r439, 10;
	add.s32 	%r192, %r6, %r191;
	mov.b32 	%r193, 0;
	st.shared.u32 	[%r192], %r193;
	st.shared.u32 	[%r192+1024], %r193;
	st.shared.u32 	[%r192+2048], %r193;
	st.shared.u32 	[%r192+3072], %r193;
	st.shared.u32 	[%r192+4096], %r193;
	st.shared.u32 	[%r192+5120], %r193;
	st.shared.u32 	[%r192+6144], %r193;
	st.shared.u32 	[%r192+7168], %r193;
	add.s32 	%r439, %r439, 8;
$L__BB10_9:
	setp.eq.s32 	%p9, %r3, 0;
	@%p9 bra 	$L__BB10_16;
	setp.lt.u32 	%p10, %r4, 3;
	@%p10 bra 	$L__BB10_12;
	shl.b32 	%r194, %r439, 10;
	add.s32 	%r195, %r6, %r194;
	mov.b32 	%r196, 0;
	st.shared.u32 	[%r195], %r196;
	st.shared.u32 	[%r195+1024], %r196;
	st.shared.u32 	[%r195+2048], %r196;
	st.shared.u32 	[%r195+3072], %r196;
	add.s32 	%r439, %r439, 4;
$L__BB10_12:
	setp.eq.s32 	%p11, %r5, 0;
	@%p11 bra 	$L__BB10_16;
	setp.eq.s32 	%p12, %r5, 1;
	shl.b32 	%r197, %r439, 10;
	add.s32 	%r30, %r6, %r197;
	mov.b32 	%r198, 0;
	st.shared.u32 	[%r30], %r198;
	@%p12 bra 	$L__BB10_16;
	setp.eq.s32 	%p13, %r5, 2;
	mov.b32 	%r199, 0;
	st.shared.u32 	[%r30+1024], %r199;
	@%p13 bra 	$L__BB10_16;
	mov.b32 	%r200, 0;
	st.shared.u32 	[%r30+2048], %r200;
$L__BB10_16:
	cvt.u32.u64 	%r201, %rd5;
	setp.gt.u32 	%p14, %r201, 127;
	@%p14 bra 	$L__BB10_30;
	setp.lt.u32 	%p15, %r1, 15;
	mov.b32 	%r443, 0;
	@%p15 bra 	$L__BB10_20;
	mov.b32 	%r441, 0;
$L__BB10_19:
	.pragma "nounroll";
	shl.b32 	%r204, %r441, 10;
	add.s32 	%r205, %r6, %r204;
	mov.b32 	%r206, 0;
	st.shared.u32 	[%r205+512], %r206;
	st.shared.u32 	[%r205+1536], %r206;
	st.shared.u32 	[%r205+2560], %r206;
	st.shared.u32 	[%r205+3584], %r206;
	st.shared.u32 	[%r205+4608], %r206;
	st.shared.u32 	[%r205+5632], %r206;
	st.shared.u32 	[%r205+6656], %r206;
	st.shared.u32 	[%r205+7680], %r206;
	st.shared.u32 	[%r205+8704], %r206;
	st.shared.u32 	[%r205+9728], %r206;
	st.shared.u32 	[%r205+10752], %r206;
	st.shared.u32 	[%r205+11776], %r206;
	st.shared.u32 	[%r205+12800], %r206;
	st.shared.u32 	[%r205+13824], %r206;
	st.shared.u32 	[%r205+14848], %r206;
	st.shared.u32 	[%r205+15872], %r206;
	add.s32 	%r441, %r441, 16;
	setp.ne.s32 	%p16, %r441, %r7;
	mov.u32 	%r443, %r7;
	@%p16 bra 	$L__BB10_19;
$L__BB10_20:
	setp.eq.s32 	%p17, %r2, 0;
	@%p17 bra 	$L__BB10_30;
	setp.lt.u32 	%p18, %r25, 7;
	@%p18 bra 	$L__BB10_23;
	shl.b32 	%r207, %r443, 10;
	add.s32 	%r208, %r6, %r207;
	mov.b32 	%r209, 0;
	st.shared.u32 	[%r208+512], %r209;
	st.shared.u32 	[%r208+1536], %r209;
	st.shared.u32 	[%r208+2560], %r209;
	st.shared.u32 	[%r208+3584], %r209;
	st.shared.u32 	[%r208+4608], %r209;
	st.shared.u32 	[%r208+5632], %r209;
	st.shared.u32 	[%r208+6656], %r209;
	st.shared.u32 	[%r208+7680], %r209;
	add.s32 	%r443, %r443, 8;
$L__BB10_23:
	setp.eq.s32 	%p19, %r3, 0;
	@%p19 bra 	$L__BB10_30;
	setp.lt.u32 	%p20, %r4, 3;
	@%p20 bra 	$L__BB10_26;
	shl.b32 	%r210, %r443, 10;
	add.s32 	%r211, %r6, %r210;
	mov.b32 	%r212, 0;
	st.shared.u32 	[%r211+512], %r212;
	st.shared.u32 	[%r211+1536], %r212;
	st.shared.u32 	[%r211+2560], %r212;
	st.shared.u32 	[%r211+3584], %r212;
	add.s32 	%r443, %r443, 4;
$L__BB10_26:
	setp.eq.s32 	%p21, %r5, 0;
	@%p21 bra 	$L__BB10_30;
	setp.eq.s32 	%p22, %r5, 1;
	shl.b32 	%r213, %r443, 10;
	add.s32 	%r38, %r6, %r213;
	mov.b32 	%r214, 0;
	st.shared.u32 	[%r38+512], %r214;
	@%p22 bra 	$L__BB10_30;
	setp.eq.s32 	%p23, %r5, 2;
	mov.b32 	%r215, 0;
	st.shared.u32 	[%r38+1536], %r215;
	@%p23 bra 	$L__BB10_30;
	mov.b32 	%r216, 0;
	st.shared.u32 	[%r38+2560], %r216;
$L__BB10_30:
	bar.sync 	0;
	bar.sync 	0;
	shl.b64 	%rd8, %rd135, 30;
	sub.s64 	%rd24, %rd17, %rd8;
	min.u64 	%rd9, %rd24, 1073741824;
	setp.le.u64 	%p24, %rd9, %rd3;
	@%p24 bra 	$L__BB10_70;
	mov.u64 	%rd136, %rd3;
$L__BB10_32:
	add.s64 	%rd11, %rd136, %rd8;
	sub.s64 	%rd12, %rd17, %rd11;
	setp.lt.u64 	%p25, %rd12, 2048;
	@%p25 bra 	$L__BB10_34;
	add.s64 	%rd27, %rd11, %rd5;
	shl.b64 	%rd28, %rd27, 2;
	add.s64 	%rd29, %rd1, %rd28;
	ld.global.u32 	%r475, [%rd29];
	ld.global.u32 	%r474, [%rd29+512];
	ld.global.u32 	%r473, [%rd29+1024];
	ld.global.u32 	%r472, [%rd29+1536];
	ld.global.u32 	%r471, [%rd29+2048];
	ld.global.u32 	%r470, [%rd29+2560];
	ld.global.u32 	%r469, [%rd29+3072];
	ld.global.u32 	%r468, [%rd29+3584];
	ld.global.u32 	%r467, [%rd29+4096];
	ld.global.u32 	%r466, [%rd29+4608];
	ld.global.u32 	%r465, [%rd29+5120];
	ld.global.u32 	%r464, [%rd29+5632];
	ld.global.u32 	%r463, [%rd29+6144];
	ld.global.u32 	%r462, [%rd29+6656];
	ld.global.u32 	%r461, [%rd29+7168];
	ld.global.u32 	%r460, [%rd29+7680];
	bra.uni 	$L__BB10_66;
$L__BB10_34:
	cvt.u32.u64 	%r218, %rd5;
	cvt.u32.u64 	%r55, %rd12;
	setp.ge.s32 	%p26, %r218, %r55;
	add.s64 	%rd25, %rd11, %rd5;
	shl.b64 	%rd26, %rd25, 2;
	add.s64 	%rd13, %rd1, %rd26;
	mov.b32 	%r475, -2147483648;
	@%p26 bra 	$L__BB10_36;
	ld.global.u32 	%r475, [%rd13];
$L__BB10_36:
	setp.ge.s32 	%p27, %r8, %r55;
	mov.b32 	%r474, -2147483648;
	@%p27 bra 	$L__BB10_38;
	ld.global.u32 	%r474, [%rd13+512];
$L__BB10_38:
	setp.ge.s32 	%p28, %r9, %r55;
	mov.b32 	%r473, -2147483648;
	@%p28 bra 	$L__BB10_40;
	ld.global.u32 	%r473, [%rd13+1024];
$L__BB10_40:
	setp.ge.s32 	%p29, %r10, %r55;
	mov.b32 	%r472, -2147483648;
	@%p29 bra 	$L__BB10_42;
	ld.global.u32 	%r472, [%rd13+1536];
$L__BB10_42:
	setp.ge.s32 	%p30, %r11, %r55;
	mov.b32 	%r471, -2147483648;
	@%p30 bra 	$L__BB10_44;
	ld.global.u32 	%r471, [%rd13+2048];
$L__BB10_44:
	setp.ge.s32 	%p31, %r12, %r55;
	mov.b32 	%r470, -2147483648;
	@%p31 bra 	$L__BB10_46;
	ld.global.u32 	%r470, [%rd13+2560];
$L__BB10_46:
	setp.ge.s32 	%p32, %r13, %r55;
	mov.b32 	%r469, -2147483648;
	@%p32 bra 	$L__BB10_48;
	ld.global.u32 	%r469, [%rd13+3072];
$L__BB10_48:
	mov.u32 	%r226, %tid.x;
	add.s32 	%r227, %r226, 896;
	setp.ge.s32 	%p33, %r227, %r55;
	mov.b32 	%r468, -2147483648;
	@%p33 bra 	$L__BB10_50;
	ld.global.u32 	%r468, [%rd13+3584];
$L__BB10_50:
	setp.ge.s32 	%p34, %r14, %r55;
	mov.b32 	%r467, -2147483648;
	@%p34 bra 	$L__BB10_52;
	ld.global.u32 	%r467, [%rd13+4096];
$L__BB10_52:
	add.s32 	%r231, %r226, 1152;
	setp.ge.s32 	%p35, %r231, %r55;
	mov.b32 	%r466, -2147483648;
	@%p35 bra 	$L__BB10_54;
	ld.global.u32 	%r466, [%rd13+4608];
$L__BB10_54:
	add.s32 	%r234, %r226, 1280;
	setp.ge.s32 	%p36, %r234, %r55;
	mov.b32 	%r465, -2147483648;
	@%p36 bra 	$L__BB10_56;
	ld.global.u32 	%r465, [%rd13+5120];
$L__BB10_56:
	add.s32 	%r237, %r226, 1408;
	setp.ge.s32 	%p37, %r237, %r55;
	mov.b32 	%r464, -2147483648;
	@%p37 bra 	$L__BB10_58;
	ld.global.u32 	%r464, [%rd13+5632];
$L__BB10_58:
	add.s32 	%r240, %r226, 1536;
	setp.ge.s32 	%p38, %r240, %r55;
	mov.b32 	%r463, -2147483648;
	@%p38 bra 	$L__BB10_60;
	ld.global.u32 	%r463, [%rd13+6144];
$L__BB10_60:
	add.s32 	%r243, %r226, 1664;
	setp.ge.s32 	%p39, %r243, %r55;
	mov.b32 	%r462, -2147483648;
	@%p39 bra 	$L__BB10_62;
	ld.global.u32 	%r462, [%rd13+6656];
$L__BB10_62:
	add.s32 	%r246, %r226, 1792;
	setp.ge.s32 	%p40, %r246, %r55;
	mov.b32 	%r461, -2147483648;
	@%p40 bra 	$L__BB10_64;
	ld.global.u32 	%r461, [%rd13+7168];
$L__BB10_64:
	setp.ge.s32 	%p41, %r15, %r55;
	mov.b32 	%r460, -2147483648;
	@%p41 bra 	$L__BB10_66;
	ld.global.u32 	%r460, [%rd13+7680];
$L__BB10_66:
	setp.le.s32 	%p42, %r175, %r174;
	@%p42 bra 	$L__BB10_69;
	xor.b32  	%r103, %r460, 2147483647;
	xor.b32  	%r104, %r461, 2147483647;
	xor.b32  	%r105, %r462, 2147483647;
	xor.b32  	%r106, %r463, 2147483647;
	xor.b32  	%r107, %r464, 2147483647;
	xor.b32  	%r108, %r465, 2147483647;
	xor.b32  	%r109, %r466, 2147483647;
	xor.b32  	%r110, %r467, 2147483647;
	xor.b32  	%r111, %r468, 2147483647;
	xor.b32  	%r112, %r469, 2147483647;
	xor.b32  	%r113, %r470, 2147483647;
	xor.b32  	%r114, %r471, 2147483647;
	xor.b32  	%r115, %r472, 2147483647;
	xor.b32  	%r116, %r473, 2147483647;
	xor.b32  	%r117, %r474, 2147483647;
	xor.b32  	%r118, %r475, 2147483647;
	mov.b32 	%r476, 0;
	mov.u32 	%r477, %r174;
$L__BB10_68:
	sub.s32 	%r249, %r175, %r477;
	shl.b32 	%r250, %r476, 10;
	mov.u32 	%r251, _ZZN3cub18CUB_300001_SM_10006detail10radix_sort30DeviceRadixSortHistogramKernelINS1_5radix10policy_hubIiiyE10Policy1000ELNS0_9SortOrderE1EiyNS1_21identity_decomposer_tEEEvPT2_PKT1_SA_iiT3_E12temp_storage;
	add.s32 	%r252, %r251, %r250;
	min.s32 	%r253, %r249, 8;
	mov.b32 	%r254, -1;
	shl.b32 	%r255, %r254, %r253;
	not.b32 	%r256, %r255;
	shr.u32 	%r257, %r118, %r477;
	and.b32  	%r258, %r257, %r256;
	shl.b32 	%r259, %r258, 2;
	add.s32 	%r260, %r252, %r259;
	atom.shared.add.u32 	%r261, [%r260], 1;
	shr.u32 	%r262, %r117, %r477;
	and.b32  	%r263, %r262, %r256;
	shl.b32 	%r264, %r263, 2;
	add.s32 	%r265, %r252, %r264;
	atom.shared.add.u32 	%r266, [%r265], 1;
	shr.u32 	%r267, %r116, %r477;
	and.b32  	%r268, %r267, %r256;
	shl.b32 	%r269, %r268, 2;
	add.s32 	%r270, %r252, %r269;
	atom.shared.add.u32 	%r271, [%r270], 1;
	shr.u32 	%r272, %r115, %r477;
	and.b32  	%r273, %r272, %r256;
	shl.b32 	%r274, %r273, 2;
	add.s32 	%r275, %r252, %r274;
	atom.shared.add.u32 	%r276, [%r275], 1;
	shr.u32 	%r277, %r114, %r477;
	and.b32  	%r278, %r277, %r256;
	shl.b32 	%r279, %r278, 2;
	add.s32 	%r280, %r252, %r279;
	atom.shared.add.u32 	%r281, [%r280], 1;
	shr.u32 	%r282, %r113, %r477;
	and.b32  	%r283, %r282, %r256;
	shl.b32 	%r284, %r283, 2;
	add.s32 	%r285, %r252, %r284;
	atom.shared.add.u32 	%r286, [%r285], 1;
	shr.u32 	%r287, %r112, %r477;
	and.b32  	%r288, %r287, %r256;
	shl.b32 	%r289, %r288, 2;
	add.s32 	%r290, %r252, %r289;
	atom.shared.add.u32 	%r291, [%r290], 1;
	shr.u32 	%r292, %r111, %r477;
	and.b32  	%r293, %r292, %r256;
	shl.b32 	%r294, %r293, 2;
	add.s32 	%r295, %r252, %r294;
	atom.shared.add.u32 	%r296, [%r295], 1;
	shr.u32 	%r297, %r110, %r477;
	and.b32  	%r298, %r297, %r256;
	shl.b32 	%r299, %r298, 2;
	add.s32 	%r300, %r252, %r299;
	atom.shared.add.u32 	%r301, [%r300], 1;
	shr.u32 	%r302, %r109, %r477;
	and.b32  	%r303, %r302, %r256;
	shl.b32 	%r304, %r303, 2;
	add.s32 	%r305, %r252, %r304;
	atom.shared.add.u32 	%r306, [%r305], 1;
	shr.u32 	%r307, %r108, %r477;
	and.b32  	%r308, %r307, %r256;
	shl.b32 	%r309, %r308, 2;
	add.s32 	%r310, %r252, %r309;
	atom.shared.add.u32 	%r311, [%r310], 1;
	shr.u32 	%r312, %r107, %r477;
	and.b32  	%r313, %r312, %r256;
	shl.b32 	%r314, %r313, 2;
	add.s32 	%r315, %r252, %r314;
	atom.shared.add.u32 	%r316, [%r315], 1;
	shr.u32 	%r317, %r106, %r477;
	and.b32  	%r318, %r317, %r256;
	shl.b32 	%r319, %r318, 2;
	add.s32 	%r320, %r252, %r319;
	atom.shared.add.u32 	%r321, [%r320], 1;
	shr.u32 	%r322, %r105, %r477;
	and.b32  	%r323, %r322, %r256;
	shl.b32 	%r324, %r323, 2;
	add.s32 	%r325, %r252, %r324;
	atom.shared.add.u32 	%r326, [%r325], 1;
	shr.u32 	%r327, %r104, %r477;
	and.b32  	%r328, %r327, %r256;
	shl.b32 	%r329, %r328, 2;
	add.s32 	%r330, %r252, %r329;
	atom.shared.add.u32 	%r331, [%r330], 1;
	shr.u32 	%r332, %r103, %r477;
	and.b32  	%r333, %r332, %r256;
	shl.b32 	%r334, %r333, 2;
	add.s32 	%r335, %r252, %r334;
	atom.shared.add.u32 	%r336, [%r335], 1;
	add.s32 	%r477, %r477, 8;
	add.s32 	%r476, %r476, 1;
	setp.lt.s32 	%p43, %r477, %r175;
	@%p43 bra 	$L__BB10_68;
$L__BB10_69:
	add.s64 	%rd136, %rd136, %rd4;
	setp.lt.u64 	%p44, %rd136, %rd9;
	@%p44 bra 	$L__BB10_32;
$L__BB10_70:
	bar.sync 	0;
	@%p1 bra 	$L__BB10_152;
	setp.lt.u32 	%p45, %r1, 7;
	mov.b32 	%r480, 0;
	@%p45 bra 	$L__BB10_90;
	mov.b32 	%r478, 0;
$L__BB10_73:
	.pragma "nounroll";
	shl.b32 	%r339, %r478, 10;
	add.s32 	%r124, %r6, %r339;
	ld.shared.u32 	%r125, [%r124];
	setp.eq.s32 	%p46, %r125, 0;
	@%p46 bra 	$L__BB10_75;
	cvt.u32.u64 	%r340, %rd5;
	shl.b32 	%r341, %r478, 8;
	add.s32 	%r342, %r341, %r340;
	mul.wide.u32 	%rd30, %r342, 8;
	add.s64 	%rd31, %rd2, %rd30;
	cvt.u64.u32 	%rd32, %r125;
	atom.global.add.u64 	%rd33, [%rd31], %rd32;
$L__BB10_75:
	ld.shared.u32 	%r126, [%r124+1024];
	setp.eq.s32 	%p47, %r126, 0;
	@%p47 bra 	$L__BB10_77;
	cvt.u32.u64 	%r343, %rd5;
	shl.b32 	%r344, %r478, 8;
	add.s32 	%r345, %r344, %r343;
	add.s32 	%r346, %r345, 256;
	mul.wide.u32 	%rd34, %r346, 8;
	add.s64 	%rd35, %rd2, %rd34;
	cvt.u64.u32 	%rd36, %r126;
	atom.global.add.u64 	%rd37, [%rd35], %rd36;
$L__BB10_77:
	ld.shared.u32 	%r127, [%r124+2048];
	setp.eq.s32 	%p48, %r127, 0;
	@%p48 bra 	$L__BB10_79;
	cvt.u32.u64 	%r347, %rd5;
	shl.b32 	%r348, %r478, 8;
	add.s32 	%r349, %r348, %r347;
	add.s32 	%r350, %r349, 512;
	mul.wide.u32 	%rd38, %r350, 8;
	add.s64 	%rd39, %rd2, %rd38;
	cvt.u64.u32 	%rd40, %r127;
	atom.global.add.u64 	%rd41, [%rd39], %rd40;
$L__BB10_79:
	ld.shared.u32 	%r128, [%r124+3072];
	setp.eq.s32 	%p49, %r128, 0;
	@%p49 bra 	$L__BB10_81;
	cvt.u32.u64 	%r351, %rd5;
	shl.b32 	%r352, %r478, 8;
	add.s32 	%r353, %r352, %r351;
	add.s32 	%r354, %r353, 768;
	mul.wide.u32 	%rd42, %r354, 8;
	add.s64 	%rd43, %rd2, %rd42;
	cvt.u64.u32 	%rd44, %r128;
	atom.global.add.u64 	%rd45, [%rd43], %rd44;
$L__BB10_81:
	ld.shared.u32 	%r129, [%r124+4096];
	setp.eq.s32 	%p50, %r129, 0;
	@%p50 bra 	$L__BB10_83;
	cvt.u32.u64 	%r355, %rd5;
	shl.b32 	%r356, %r478, 8;
	add.s32 	%r357, %r356, %r355;
	add.s32 	%r358, %r357, 1024;
	mul.wide.u32 	%rd46, %r358, 8;
	add.s64 	%rd47, %rd2, %rd46;
	cvt.u64.u32 	%rd48, %r129;
	atom.global.add.u64 	%rd49, [%rd47], %rd48;
$L__BB10_83:
	ld.shared.u32 	%r130, [%r124+5120];
	setp.eq.s32 	%p51, %r130, 0;
	@%p51 bra 	$L__BB10_85;
	cvt.u32.u64 	%r359, %rd5;
	shl.b32 	%r360, %r478, 8;
	add.s32 	%r361, %r360, %r359;
	add.s32 	%r362, %r361, 1280;
	mul.wide.u32 	%rd50, %r362, 8;
	add.s64 	%rd51, %rd2, %rd50;
	cvt.u64.u32 	%rd52, %r130;
	atom.global.add.u64 	%rd53, [%rd51], %rd52;
$L__BB10_85:
	ld.shared.u32 	%r131, [%r124+6144];
	setp.eq.s32 	%p52, %r131, 0;
	@%p52 bra 	$L__BB10_87;
	cvt.u32.u64 	%r363, %rd5;
	shl.b32 	%r364, %r478, 8;
	add.s32 	%r365, %r364, %r363;
	add.s32 	%r366, %r365, 1536;
	mul.wide.u32 	%rd54, %r366, 8;
	add.s64 	%rd55, %rd2, %rd54;
	cvt.u64.u32 	%rd56, %r131;
	atom.global.add.u64 	%rd57, [%rd55], %rd56;
$L__BB10_87:
	ld.shared.u32 	%r132, [%r124+7168];
	setp.eq.s32 	%p53, %r132, 0;
	@%p53 bra 	$L__BB10_89;
	cvt.u32.u64 	%r367, %rd5;
	shl.b32 	%r368, %r478, 8;
	add.s32 	%r369, %r368, %r367;
	add.s32 	%r370, %r369, 1792;
	mul.wide.u32 	%rd58, %r370, 8;
	add.s64 	%rd59, %rd2, %rd58;
	cvt.u64.u32 	%rd60, %r132;
	atom.global.add.u64 	%rd61, [%rd59], %rd60;
$L__BB10_89:
	add.s32 	%r478, %r478, 8;
	setp.ne.s32 	%p54, %r478, %r16;
	mov.u32 	%r480, %r16;
	@%p54 bra 	$L__BB10_73;
$L__BB10_90:
	add.s32 	%r135, %r5, -1;
	setp.eq.s32 	%p55, %r3, 0;
	@%p55 bra 	$L__BB10_111;
	setp.lt.u32 	%p56, %r4, 3;
	@%p56 bra 	$L__BB10_101;
	shl.b32 	%r371, %r480, 10;
	add.s32 	%r136, %r6, %r371;
	ld.shared.u32 	%r137, [%r136];
	setp.eq.s32 	%p57, %r137, 0;
	@%p57 bra 	$L__BB10_94;
	cvt.u32.u64 	%r372, %rd5;
	shl.b32 	%r373, %r480, 8;
	add.s32 	%r374, %r373, %r372;
	mul.wide.u32 	%rd62, %r374, 8;
	add.s64 	%rd63, %rd2, %rd62;
	cvt.u64.u32 	%rd64, %r137;
	atom.global.add.u64 	%rd65, [%rd63], %rd64;
$L__BB10_94:
	ld.shared.u32 	%r138, [%r136+1024];
	setp.eq.s32 	%p58, %r138, 0;
	@%p58 bra 	$L__BB10_96;
	cvt.u32.u64 	%r375, %rd5;
	shl.b32 	%r376, %r480, 8;
	add.s32 	%r377, %r376, %r375;
	add.s32 	%r378, %r377, 256;
	mul.wide.u32 	%rd66, %r378, 8;
	add.s64 	%rd67, %rd2, %rd66;
	cvt.u64.u32 	%rd68, %r138;
	atom.global.add.u64 	%rd69, [%rd67], %rd68;
$L__BB10_96:
	ld.shared.u32 	%r139, [%r136+2048];
	setp.eq.s32 	%p59, %r139, 0;
	@%p59 bra 	$L__BB10_98;
	cvt.u32.u64 	%r379, %rd5;
	shl.b32 	%r380, %r480, 8;
	add.s32 	%r381, %r380, %r379;
	add.s32 	%r382, %r381, 512;
	mul.wide.u32 	%rd70, %r382, 8;
	add.s64 	%rd71, %rd2, %rd70;
	cvt.u64.u32 	%rd72, %r139;
	atom.global.add.u64 	%rd73, [%rd71], %rd72;
$L__BB10_98:
	ld.shared.u32 	%r140, [%r136+3072];
	setp.eq.s32 	%p60, %r140, 0;
	@%p60 bra 	$L__BB10_100;
	cvt.u32.u64 	%r383, %rd5;
	shl.b32 	%r384, %r480, 8;
	add.s32 	%r385, %r384, %r383;
	add.s32 	%r386, %r385, 768;
	mul.wide.u32 	%rd74, %r386, 8;
	add.s64 	%rd75, %rd2, %rd74;
	cvt.u64.u32 	%rd76, %r140;
	atom.global.add.u64 	%rd77, [%rd75], %rd76;
$L__BB10_100:
	add.s32 	%r480, %r480, 4;
$L__BB10_101:
	setp.eq.s32 	%p61, %r5, 0;
	@%p61 bra 	$L__BB10_111;
	setp.eq.s32 	%p62, %r135, 0;
	@%p62 bra 	$L__BB10_108;
	shl.b32 	%r387, %r480, 10;
	add.s32 	%r143, %r6, %r387;
	ld.shared.u32 	%r144, [%r143];
	setp.eq.s32 	%p63, %r144, 0;
	@%p63 bra 	$L__BB10_105;
	cvt.u32.u64 	%r388, %rd5;
	shl.b32 	%r389, %r480, 8;
	add.s32 	%r390, %r389, %r388;
	mul.wide.u32 	%rd78, %r390, 8;
	add.s64 	%rd79, %rd2, %rd78;
	cvt.u64.u32 	%rd80, %r144;
	atom.global.add.u64 	%rd81, [%rd79], %rd80;
$L__BB10_105:
	ld.shared.u32 	%r145, [%r143+1024];
	setp.eq.s32 	%p64, %r145, 0;
	@%p64 bra 	$L__BB10_107;
	cvt.u32.u64 	%r391, %rd5;
	shl.b32 	%r392, %r480, 8;
	add.s32 	%r393, %r392, %r391;
	add.s32 	%r394, %r393, 256;
	mul.wide.u32 	%rd82, %r394, 8;
	add.s64 	%rd83, %rd2, %rd82;
	cvt.u64.u32 	%rd84, %r145;
	atom.global.add.u64 	%rd85, [%rd83], %rd84;
$L__BB10_107:
	add.s32 	%r480, %r480, 2;
$L__BB10_108:
	setp.eq.s32 	%p65, %r17, 0;
	@%p65 bra 	$L__BB10_111;
	shl.b32 	%r395, %r480, 10;
	add.s32 	%r396, %r6, %r395;
	ld.shared.u32 	%r148, [%r396];
	setp.eq.s32 	%p66, %r148, 0;
	@%p66 bra 	$L__BB10_111;
	cvt.u32.u64 	%r397, %rd5;
	shl.b32 	%r398, %r480, 8;
	add.s32 	%r399, %r398, %r397;
	mul.wide.u32 	%rd86, %r399, 8;
	add.s64 	%rd87, %rd2, %rd86;
	cvt.u64.u32 	%rd88, %r148;
	atom.global.add.u64 	%rd89, [%rd87], %rd88;
$L__BB10_111:
	cvt.u32.u64 	%r400, %rd5;
	setp.gt.u32 	%p67, %r400, 127;
	@%p67 bra 	$L__BB10_152;
	setp.lt.u32 	%p68, %r1, 7;
	mov.b32 	%r484, 0;
	@%p68 bra 	$L__BB10_131;
	mov.b32 	%r482, 0;
$L__BB10_114:
	.pragma "nounroll";
	shl.b32 	%r404, %r482, 10;
	add.s32 	%r150, %r6, %r404;
	ld.shared.u32 	%r151, [%r150+512];
	setp.eq.s32 	%p69, %r151, 0;
	shl.b32 	%r405, %r482, 8;
	add.s32 	%r406, %r405, %r400;
	mul.wide.u32 	%rd90, %r406, 8;
	add.s64 	%rd15, %rd2, %rd90;
	@%p69 bra 	$L__BB10_116;
	cvt.u64.u32 	%rd91, %r151;
	atom.global.add.u64 	%rd92, [%rd15+1024], %rd91;
$L__BB10_116:
	ld.shared.u32 	%r152, [%r150+1536];
	setp.eq.s32 	%p70, %r152, 0;
	@%p70 bra 	$L__BB10_118;
	cvt.u64.u32 	%rd93, %r152;
	atom.global.add.u64 	%rd94, [%rd15+3072], %rd93;
$L__BB10_118:
	ld.shared.u32 	%r153, [%r150+2560];
	setp.eq.s32 	%p71, %r153, 0;
	@%p71 bra 	$L__BB10_120;
	cvt.u64.u32 	%rd95, %r153;
	atom.global.add.u64 	%rd96, [%rd15+5120], %rd95;
$L__BB10_120:
	ld.shared.u32 	%r154, [%r150+3584];
	setp.eq.s32 	%p72, %r154, 0;
	@%p72 bra 	$L__BB10_122;
	cvt.u64.u32 	%rd97, %r154;
	atom.global.add.u64 	%rd98, [%rd15+7168], %rd97;
$L__BB10_122:
	ld.shared.u32 	%r155, [%r150+4608];
	setp.eq.s32 	%p73, %r155, 0;
	@%p73 bra 	$L__BB10_124;
	cvt.u64.u32 	%rd99, %r155;
	atom.global.add.u64 	%rd100, [%rd15+9216], %rd99;
$L__BB10_124:
	ld.shared.u32 	%r156, [%r150+5632];
	setp.eq.s32 	%p74, %r156, 0;
	@%p74 bra 	$L__BB10_126;
	cvt.u64.u32 	%rd101, %r156;
	atom.global.add.u64 	%rd102, [%rd15+11264], %rd101;
$L__BB10_126:
	ld.shared.u32 	%r157, [%r150+6656];
	setp.eq.s32 	%p75, %r157, 0;
	@%p75 bra 	$L__BB10_128;
	cvt.u64.u32 	%rd103, %r157;
	atom.global.add.u64 	%rd104, [%rd15+13312], %rd103;
$L__BB10_128:
	ld.shared.u32 	%r158, [%r150+7680];
	setp.eq.s32 	%p76, %r158, 0;
	@%p76 bra 	$L__BB10_130;
	cvt.u64.u32 	%rd105, %r158;
	atom.global.add.u64 	%rd106, [%rd15+15360], %rd105;
$L__BB10_130:
	add.s32 	%r482, %r482, 8;
	setp.ne.s32 	%p77, %r482, %r16;
	mov.u32 	%r484, %r16;
	@%p77 bra 	$L__BB10_114;
$L__BB10_131:
	setp.eq.s32 	%p78, %r3, 0;
	@%p78 bra 	$L__BB10_152;
	setp.lt.u32 	%p79, %r4, 3;
	@%p79 bra 	$L__BB10_142;
	shl.b32 	%r407, %r484, 10;
	add.s32 	%r161, %r6, %r407;
	ld.shared.u32 	%r162, [%r161+512];
	setp.eq.s32 	%p80, %r162, 0;
	@%p80 bra 	$L__BB10_135;
	shl.b32 	%r409, %r484, 8;
	add.s32 	%r410, %r409, %r400;
	mul.wide.u32 	%rd107, %r410, 8;
	add.s64 	%rd108, %rd2, %rd107;
	cvt.u64.u32 	%rd109, %r162;
	atom.global.add.u64 	%rd110, [%rd108+1024], %rd109;
$L__BB10_135:
	ld.shared.u32 	%r163, [%r161+1536];
	setp.eq.s32 	%p81, %r163, 0;
	@%p81 bra 	$L__BB10_137;
	shl.b32 	%r412, %r484, 8;
	add.s32 	%r413, %r412, %r400;
	add.s32 	%r414, %r413, 256;
	mul.wide.u32 	%rd111, %r414, 8;
	add.s64 	%rd112, %rd2, %rd111;
	cvt.u64.u32 	%rd113, %r163;
	atom.global.add.u64 	%rd114, [%rd112+1024], %rd113;
$L__BB10_137:
	ld.shared.u32 	%r164, [%r161+2560];
	setp.eq.s32 	%p82, %r164, 0;
	@%p82 bra 	$L__BB10_139;
	shl.b32 	%r416, %r484, 8;
	add.s32 	%r417, %r416, %r400;
	add.s32 	%r418, %r417, 512;
	mul.wide.u32 	%rd115, %r418, 8;
	add.s64 	%rd116, %rd2, %rd115;
	cvt.u64.u32 	%rd117, %r164;
	atom.global.add.u64 	%rd118, [%rd116+1024], %rd117;
$L__BB10_139:
	ld.shared.u32 	%r165, [%r161+3584];
	setp.eq.s32 	%p83, %r165, 0;
	@%p83 bra 	$L__BB10_141;
	shl.b32 	%r420, %r484, 8;
	add.s32 	%r421, %r420, %r400;
	add.s32 	%r422, %r421, 768;
	mul.wide.u32 	%rd119, %r422, 8;
	add.s64 	%rd120, %rd2, %rd119;
	cvt.u64.u32 	%rd121, %r165;
	atom.global.add.u64 	%rd122, [%rd120+1024], %rd121;
$L__BB10_141:
	add.s32 	%r484, %r484, 4;
$L__BB10_142:
	setp.eq.s32 	%p84, %r5, 0;
	@%p84 bra 	$L__BB10_152;
	setp.eq.s32 	%p85, %r135, 0;
	@%p85 bra 	$L__BB10_149;
	shl.b32 	%r423, %r484, 10;
	add.s32 	%r168, %r6, %r423;
	ld.shared.u32 	%r169, [%r168+512];
	setp.eq.s32 	%p86, %r169, 0;
	@%p86 bra 	$L__BB10_146;
	shl.b32 	%r425, %r484, 8;
	add.s32 	%r426, %r425, %r400;
	mul.wide.u32 	%rd123, %r426, 8;
	add.s64 	%rd124, %rd2, %rd123;
	cvt.u64.u32 	%rd125, %r169;
	atom.global.add.u64 	%rd126, [%rd124+1024], %rd125;
$L__BB10_146:
	ld.shared.u32 	%r170, [%r168+1536];
	setp.eq.s32 	%p87, %r170, 0;
	@%p87 bra 	$L__BB10_148;
	shl.b32 	%r428, %r484, 8;
	add.s32 	%r429, %r428, %r400;
	add.s32 	%r430, %r429, 256;
	mul.wide.u32 	%rd127, %r430, 8;
	add.s64 	%rd128, %rd2, %rd127;
	cvt.u64.u32 	%rd129, %r170;
	atom.global.add.u64 	%rd130, [%rd128+1024], %rd129;
$L__BB10_148:
	add.s32 	%r484, %r484, 2;
$L__BB10_149:
	setp.eq.s32 	%p88, %r17, 0;
	@%p88 bra 	$L__BB10_152;
	shl.b32 	%r431, %r484, 10;
	add.s32 	%r432, %r6, %r431;
	ld.shared.u32 	%r173, [%r432+512];
	setp.eq.s32 	%p89, %r173, 0;
	@%p89 bra 	$L__BB10_152;
	shl.b32 	%r434, %r484, 8;
	add.s32 	%r435, %r434, %r400;
	mul.wide.u32 	%rd131, %r435, 8;
	add.s64 	%rd132, %rd2, %rd131;
	cvt.u64.u32 	%rd133, %r173;
	atom.global.add.u64 	%rd134, [%rd132+1024], %rd133;
$L__BB10_152:
	bar.sync 	0;
	add.s64 	%rd135, %rd135, 1;
	setp.ne.s64 	%p90, %rd135, %rd6;
	@%p90 bra 	$L__BB10_2;
$L__BB10_153:
	ret;

}
	// .globl	_ZN3cub18CUB_300001_SM_10006detail10radix_sort33DeviceRadixSortExclusiveSumKernelINS1_5radix10policy_hubIiiyE10Policy1000EyEEvPT0_
.visible .entry _ZN3cub18CUB_300001_SM_10006detail10radix_sort33DeviceRadixSortExclusiveSumKernelINS1_5radix10policy_hubIiiyE10Policy1000EyEEvPT0_(
	.param .u64 .ptr .align 1 _ZN3cub18CUB_300001_SM_10006detail10radix_sort33DeviceRadixSortExclusiveSumKernelINS1_5radix10policy_hubIiiyE10Policy1000EyEEvPT0__param_0
)
{
	.reg .pred 	%p<4>;
	.reg .b32 	%r<28>;
	.reg .b64 	%rd<54>;
	// demoted variable
	.shared .align 16 .b8 _ZZN3cub18CUB_300001_SM_10006detail10radix_sort33DeviceRadixSortExclusiveSumKernelINS1_5radix10policy_hubIiiyE10Policy1000EyEEvPT0_E12temp_storage[2336];
	ld.param.u64 	%rd5, [_ZN3cub18CUB_300001_SM_10006detail10radix_sort33DeviceRadixSortExclusiveSumKernelINS1_5radix10policy_hubIiiyE10Policy1000EyEEvPT0__param_0];
	cvta.to.global.u64 	%rd6, %rd5;
	mov.u32 	%r3, %ctaid.x;
	shl.b32 	%r4, %r3, 8;
	mov.u32 	%r1, %tid.x;
	setp.gt.u32 	%p1, %r1, 255;
	add.s32 	%r5, %r4, %r1;
	mul.wide.s32 	%rd7, %r5, 8;
	add.s64 	%rd1, %rd6, %rd7;
	@%p1 bra 	$L__BB11_2;
	ld.global.u64 	%rd53, [%rd1];
$L__BB11_2:
	shr.u32 	%r6, %r1, 3;
	add.s32 	%r7, %r6, %r1;
	shl.b32 	%r8, %r7, 3;
	mov.u32 	%r9, _ZZN3cub18CUB_300001_SM_10006detail10radix_sort33DeviceRadixSortExclusiveSumKernelINS1_5radix10policy_hubIiiyE10Policy1000EyEEvPT0_E12temp_storage;
	add.s32 	%r10, %r9, %r8;
	add.s32 	%r2, %r10, 16;
	st.shared.u64 	[%r10+16], %rd53;
	bar.sync 	0;
	setp.gt.u32 	%p2, %r1, 31;
	@%p2 bra 	$L__BB11_4;
	mad.lo.s32 	%r27, %r1, 72, %r9;
	ld.shared.u64 	%rd23, [%r27+16];
	ld.shared.u64 	%rd24, [%r27+24];
	ld.shared.u64 	%rd25, [%r27+32];
	ld.shared.u64 	%rd26, [%r27+40];
	ld.shared.u64 	%rd27, [%r27+48];
	ld.shared.u64 	%rd28, [%r27+56];
	ld.shared.u64 	%rd29, [%r27+64];
	ld.shared.u64 	%rd30, [%r27+72];
	add.s64 	%rd31, %rd24, %rd23;
	add.s64 	%rd32, %rd31, %rd25;
	add.s64 	%rd33, %rd32, %rd26;
	add.s64 	%rd34, %rd33, %rd27;
	add.s64 	%rd35, %rd34, %rd28;
	add.s64 	%rd36, %rd35, %rd29;
	add.s64 	%rd10, %rd36, %rd30;
	mov.b32 	%r11, 1;
	mov.b32 	%r24, 0;
	mov.b32 	%r25, -1;
	// begin inline asm
	{  .reg .u64 r0;  .reg .u32 lo;  .reg .u32 hi;  .reg .pred p;  mov.b64 {lo, hi}, %rd10;  shfl.sync.up.b32 lo|p, lo, %r11, %r24, %r25;  shfl.sync.up.b32 hi|p, hi, %r11, %r24, %r25;  mov.b64 r0, {lo, hi};  @p add.u64 r0, r0, %rd10;  mov.u64 %rd8, r0;}
	// end inline asm
	mov.b32 	%r14, 2;
	// begin inline asm
	{  .reg .u64 r0;  .reg .u32 lo;  .reg .u32 hi;  .reg .pred p;  mov.b64 {lo, hi}, %rd8;  shfl.sync.up.b32 lo|p, lo, %r14, %r24, %r25;  shfl.sync.up.b32 hi|p, hi, %r14, %r24, %r25;  mov.b64 r0, {lo, hi};  @p add.u64 r0, r0, %rd8;  mov.u64 %rd11, r0;}
	// end inline asm
	mov.b32 	%r17, 4;
	// begin inline asm
	{  .reg .u64 r0;  .reg .u32 lo;  .reg .u32 hi;  .reg .pred p;  mov.b64 {lo, hi}, %rd11;  shfl.sync.up.b32 lo|p, lo, %r17, %r24, %r25;  shfl.sync.up.b32 hi|p, hi, %r17, %r24, %r25;  mov.b64 r0, {lo, hi};  @p add.u64 r0, r0, %rd11;  mov.u64 %rd14, r0;}
	// end inline asm
	mov.b32 	%r20, 8;
	// begin inline asm
	{  .reg .u64 r0;  .reg .u32 lo;  .reg .u32 hi;  .reg .pred p;  mov.b64 {lo, hi}, %rd14;  shfl.sync.up.b32 lo|p, lo, %r20, %r24, %r25;  shfl.sync.up.b32 hi|p, hi, %r20, %r24, %r25;  mov.b64 r0, {lo, hi};  @p add.u64 r0, r0, %rd14;  mov.u64 %rd17, r0;}
	// end inline asm
	mov.b32 	%r23, 16;
	// begin inline asm
	{  .reg .u64 r0;  .reg .u32 lo;  .reg .u32 hi;  .reg .pred p;  mov.b64 {lo, hi}, %rd17;  shfl.sync.up.b32 lo|p, lo, %r23, %r24, %r25;  shfl.sync.up.b32 hi|p, hi, %r23, %r24, %r25;  mov.b64 r0, {lo, hi};  @p add.u64 r0, r0, %rd17;  mov.u64 %rd20, r0;}
	// end inline asm
	sub.s64 	%rd37, %rd20, %rd10;
	ld.shared.u64 	%rd38, [%r27+16];
	ld.shared.u64 	%rd39, [%r27+24];
	ld.shared.u64 	%rd40, [%r27+32];
	ld.shared.u64 	%rd41, [%r27+40];
	ld.shared.u64 	%rd42, [%r27+48];
	ld.shared.u64 	%rd43, [%r27+56];
	ld.shared.u64 	%rd44, [%r27+64];
	add.s64 	%rd45, %rd38, %rd37;
	add.s64 	%rd46, %rd39, %rd45;
	add.s64 	%rd47, %rd40, %rd46;
	add.s64 	%rd48, %rd41, %rd47;
	add.s64 	%rd49, %rd42, %rd48;
	add.s64 	%rd50, %rd43, %rd49;
	add.s64 	%rd51, %rd44, %rd50;
	st.shared.u64 	[%r27+16], %rd37;
	st.shared.u64 	[%r27+24], %rd45;
	st.shared.u64 	[%r27+32], %rd46;
	st.shared.u64 	[%r27+40], %rd47;
	st.shared.u64 	[%r27+48], %rd48;
	st.shared.u64 	[%r27+56], %rd49;
	st.shared.u64 	[%r27+64], %rd50;
	st.shared.u64 	[%r27+72], %rd51;
$L__BB11_4:
	setp.gt.u32 	%p3, %r1, 255;
	bar.sync 	0;
	@%p3 bra 	$L__BB11_6;
	ld.shared.u64 	%rd52, [%r2];
	st.global.u64 	[%rd1], %rd52;
$L__BB11_6:
	ret;

}
	// .globl	_ZN3cub18CUB_300001_SM_10006detail10radix_sort29DeviceRadixSortOnesweepKernelINS1_5radix10policy_hubIiiyE10Policy1000ELNS0_9SortOrderE1EiiyiiNS1_21identity_decomposer_tEEEvPT5_SB_PT3_PKSC_PT1_PKSG_PT2_PKSK_T4_iiT6_
.visible .entry _ZN3cub18CUB_300001_SM_10006detail10radix_sort29DeviceRadixSortOnesweepKernelINS1_5radix10policy_hubIiiyE10Policy1000ELNS0_9SortOrderE1EiiyiiNS1_21identity_decomposer_tEEEvPT5_SB_PT3_PKSC_PT1_PKSG_PT2_PKSK_T4_iiT6_(
	.param .u64 .ptr .align 1 _ZN3cub18CUB_300001_SM_10006detail10radix_sort29DeviceRadixSortOnesweepKernelINS1_5radix10policy_hubIiiyE10Policy1000ELNS0_9SortOrderE1EiiyiiNS1_21identity_decomposer_tEEEvPT5_SB_PT3_PKSC_PT1_PKSG_PT2_PKSK_T4_iiT6__param_0,
	.param .u64 .ptr .align 1 _ZN3cub18CUB_300001_SM_10006detail10radix_sort29DeviceRadixSortOnesweepKernelINS1_5radix10policy_hubIiiyE10Policy1000ELNS0_9SortOrderE1EiiyiiNS1_21identity_decomposer_tEEEvPT5_SB_PT3_PKSC_PT1_PKSG_PT2_PKSK_T4_iiT6__param_1,
	.param .u64 .ptr .align 1 _ZN3cub18CUB_300001_SM_10006detail10radix_sort29DeviceRadixSortOnesweepKernelINS1_5radix10policy_hubIiiyE10Policy1000ELNS0_9SortOrderE1EiiyiiNS1_21identity_decomposer_tEEEvPT5_SB_PT3_PKSC_PT1_PKSG_PT2_PKSK_T4_iiT6__param_2,
	.param .u64 .ptr .align 1 _ZN3cub18CUB_300001_SM_10006detail10radix_sort29DeviceRadixSortOnesweepKernelINS1_5radix10policy_hubIiiyE10Policy1000ELNS0_9SortOrderE1EiiyiiNS1_21identity_decomposer_tEEEvPT5_SB_PT3_PKSC_PT1_PKSG_PT2_PKSK_T4_iiT6__param_3,
	.param .u64 .ptr .align 1 _ZN3cub18CUB_300001_SM_10006detail10radix_sort29DeviceRadixSortOnesweepKernelINS1_5radix10policy_hubIiiyE10Policy1000ELNS0_9SortOrderE1EiiyiiNS1_21identity_decomposer_tEEEvPT5_SB_PT3_PKSC_PT1_PKSG_PT2_PKSK_T4_iiT6__param_4,
	.param .u64 .ptr .align 1 _ZN3cub18CUB_300001_SM_10006detail10radix_sort29DeviceRadixSortOnesweepKernelINS1_5radix10policy_hubIiiyE10Policy1000ELNS0_9SortOrderE1EiiyiiNS1_21identity_decomposer_tEEEvPT5_SB_PT3_PKSC_PT1_PKSG_PT2_PKSK_T4_iiT6__param_5,
	.param .u64 .ptr .align 1 _ZN3cub18CUB_300001_SM_10006detail10radix_sort29DeviceRadixSortOnesweepKernelINS1_5radix10policy_hubIiiyE10Policy1000ELNS0_9SortOrderE1EiiyiiNS1_21identity_decomposer_tEEEvPT5_SB_PT3_PKSC_PT1_PKSG_PT2_PKSK_T4_iiT6__param_6,
	.param .u64 .ptr .align 1 _ZN3cub18CUB_300001_SM_10006detail10radix_sort29DeviceRadixSortOnesweepKernelINS1_5radix10policy_hubIiiyE10Policy1000ELNS0_9SortOrderE1EiiyiiNS1_21identity_decomposer_tEEEvPT5_SB_PT3_PKSC_PT1_PKSG_PT2_PKSK_T4_iiT6__param_7,
	.param .u32 _ZN3cub18CUB_300001_SM_10006detail10radix_sort29DeviceRadixSortOnesweepKernelINS1_5radix10policy_hubIiiyE10Policy1000ELNS0_9SortOrderE1EiiyiiNS1_21identity_decomposer_tEEEvPT5_SB_PT3_PKSC_PT1_PKSG_PT2_PKSK_T4_iiT6__param_8,
	.param .u32 _ZN3cub18CUB_300001_SM_10006detail10radix_sort29DeviceRadixSortOnesweepKernelINS1_5radix10policy_hubIiiyE10Policy1000ELNS0_9SortOrderE1EiiyiiNS1_21identity_decomposer_tEEEvPT5_SB_PT3_PKSC_PT1_PKSG_PT2_PKSK_T4_iiT6__param_9,
	.param .u32 _ZN3cub18CUB_300001_SM_10006detail10radix_sort29DeviceRadixSortOnesweepKernelINS1_5radix10policy_hubIiiyE10Policy1000ELNS0_9SortOrderE1EiiyiiNS1_21identity_decomposer_tEEEvPT5_SB_PT3_PKSC_PT1_PKSG_PT2_PKSK_T4_iiT6__param_10,
	.param .align 1 .b8 _ZN3cub18CUB_300001_SM_10006detail10radix_sort29DeviceRadixSortOnesweepKernelINS1_5radix10policy_hubIiiyE10Policy1000ELNS0_9SortOrderE1EiiyiiNS1_21identity_decomposer_tEEEvPT5_SB_PT3_PKSC_PT1_PKSG_PT2_PKSK_T4_iiT6__param_11[1]
)
.maxntid 384
{
	.reg .pred 	%p<205>;
	.reg .b32 	%r<2283>;
	.reg .b64 	%rd<457>;
	// demoted variable
	.shared .align 16 .b8 _ZZN3cub18CUB_300001_SM_10006detail10radix_sort29DeviceRadixSortOnesweepKernelINS1_5radix10policy_hubIiiyE10Policy1000ELNS0_9SortOrderE1EiiyiiNS1_21identity_decomposer_tEEEvPT5_SB_PT3_PKSC_PT1_PKSG_PT2_PKSK_T4_iiT6_E1s[28160];
	ld.param.u64 	%rd43, [_ZN3cub18CUB_300001_SM_10006detail10radix_sort29DeviceRadixSortOnesweepKernelINS1_5radix10policy_hubIiiyE10Policy1000ELNS0_9SortOrderE1EiiyiiNS1_21identity_decomposer_tEEEvPT5_SB_PT3_PKSC_PT1_PKSG_PT2_PKSK_T4_iiT6__param_0];
	ld.param.u64 	%rd44, [_ZN3cub18CUB_300001_SM_10006detail10radix_sort29DeviceRadixSortOnesweepKernelINS1_5radix10policy_hubIiiyE10Policy1000ELNS0_9SortOrderE1EiiyiiNS1_21identity_decomposer_tEEEvPT5_SB_PT3_PKSC_PT1_PKSG_PT2_PKSK_T4_iiT6__param_1];
	ld.param.u64 	%rd47, [_ZN3cub18CUB_300001_SM_10006detail10radix_sort29DeviceRadixSortOnesweepKernelINS1_5radix10policy_hubIiiyE10Policy1000ELNS0_9SortOrderE1EiiyiiNS1_21identity_decomposer_tEEEvPT5_SB_PT3_PKSC_PT1_PKSG_PT2_PKSK_T4_iiT6__param_4];
	ld.param.u64 	%rd50, [_ZN3cub18CUB_300001_SM_10006detail10radix_sort29DeviceRadixSortOnesweepKernelINS1_5radix10policy_hubIiiyE10Policy1000ELNS0_9SortOrderE1EiiyiiNS1_21identity_decomposer_tEEEvPT5_SB_PT3_PKSC_PT1_PKSG_PT2_PKSK_T4_iiT6__param_5];
	cvta.to.global.u64 	%rd1, %rd47;
	cvta.to.global.u64 	%rd2, %rd43;
	cvta.to.global.u64 	%rd3, %rd50;
	mov.u32 	%r1, %tid.x;
	// begin inline asm
	mov.u32 %r443, %laneid;
	// end inline asm
	setp.ne.s32 	%p1, %r1, 0;
	@%p1 bra 	$L__BB12_2;
	cvta.to.global.u64 	%rd51, %rd44;
	atom.global.add.u32 	%r444, [%rd51], 1;
	st.shared.u32 	[_ZZN3cub18CUB_300001_SM_10006detail10radix_sort29DeviceRadixSortOnesweepKernelINS1_5radix10policy_hubIiiyE10Policy1000ELNS0_9SortOrderE1EiiyiiNS1_21identity_decomposer_tEEEvPT5_SB_PT3_PKSC_PT1_PKSG_PT2_PKSK_T4_iiT6_E1s+26112], %r444;
$L__BB12_2:
	ld.param.u32 	%r2078, [_ZN3cub18CUB_300001_SM_10006detail10radix_sort29DeviceRadixSortOnesweepKernelINS1_5radix10policy_hubIiiyE10Policy1000ELNS0_9SortOrderE1EiiyiiNS1_21identity_decomposer_tEEEvPT5_SB_PT3_PKSC_PT1_PKSG_PT2_PKSK_T4_iiT6__param_8];
	bar.sync 	0;
	ld.shared.u32 	%r3, [_ZZN3cub18CUB_300001_SM_10006detail10radix_sort29DeviceRadixSortOnesweepKernelINS1_5radix10policy_hubIiiyE10Policy1000ELNS0_9SortOrderE1EiiyiiNS1_21identity_decomposer_tEEEvPT5_SB_PT3_PKSC_PT1_PKSG_PT2_PKSK_T4_iiT6_E1s+26112];
	mul.lo.s32 	%r445, %r3, 6528;
	add.s32 	%r4, %r445, 6528;
	setp.gt.s32 	%p2, %r4, %r2078;
	cvt.s64.s32 	%rd4, %r445;
	@%p2 bra 	$L__BB12_4;
	and.b32  	%r446, %r1, 31;
	and.b32  	%r447, %r1, 992;
	mul.lo.s32 	%r448, %r447, 17;
	or.b32  	%r449, %r448, %r446;
	cvt.u64.u32 	%rd52, %r449;
	add.s64 	%rd53, %rd52, %rd4;
	shl.b64 	%rd54, %rd53, 2;
	add.s64 	%rd55, %rd3, %rd54;
	ld.global.u32 	%r2165, [%rd55];
	ld.global.u32 	%r2164, [%rd55+128];
	ld.global.u32 	%r2163, [%rd55+256];
	ld.global.u32 	%r2162, [%rd55+384];
	ld.global.u32 	%r2161, [%rd55+512];
	ld.global.u32 	%r2160, [%rd55+640];
	ld.global.u32 	%r2159, [%rd55+768];
	ld.global.u32 	%r2158, [%rd55+896];
	ld.global.u32 	%r2157, [%rd55+1024];
	ld.global.u32 	%r2156, [%rd55+1152];
	ld.global.u32 	%r2155, [%rd55+1280];
	ld.global.u32 	%r2154, [%rd55+1408];
	ld.global.u32 	%r2153, [%rd55+1536];
	ld.global.u32 	%r2152, [%rd55+1664];
	ld.global.u32 	%r2151, [%rd55+1792];
	ld.global.u32 	%r2150, [%rd55+1920];
	ld.global.u32 	%r2149, [%rd55+2048];
	bra.uni 	$L__BB12_38;
$L__BB12_4:
	ld.param.u32 	%r2079, [_ZN3cub18CUB_300001_SM_10006detail10radix_sort29DeviceRadixSortOnesweepKernelINS1_5radix10policy_hubIiiyE10Policy1000ELNS0_9SortOrderE1EiiyiiNS1_21identity_decomposer_tEEEvPT5_SB_PT3_PKSC_PT1_PKSG_PT2_PKSK_T4_iiT6__param_8];
	cvt.u32.u64 	%r451, %rd4;
	sub.s32 	%r22, %r2079, %r451;
	and.b32  	%r452, %r1, 31;
	and.b32  	%r453, %r1, 992;
	mul.lo.s32 	%r454, %r453, 17;
	or.b32  	%r23, %r454, %r452;
	setp.ge.s32 	%p3, %r23, %r22;
	cvt.u64.u32 	%rd56, %r23;
	add.s64 	%rd57, %rd56, %rd4;
	shl.b64 	%rd58, %rd57, 2;
	add.s64 	%rd5, %rd3, %rd58;
	mov.b32 	%r2165, -2147483648;
	@%p3 bra 	$L__BB12_6;
	ld.global.u32 	%r2165, [%rd5];
$L__BB12_6:
	add.s32 	%r456, %r23, 32;
	setp.ge.s32 	%p4, %r456, %r22;
	mov.b32 	%r2164, -2147483648;
	@%p4 bra 	$L__BB12_8;
	ld.global.u32 	%r2164, [%rd5+128];
$L__BB12_8:
	add.s32 	%r458, %r23, 64;
	setp.ge.s32 	%p5, %r458, %r22;
	mov.b32 	%r2163, -2147483648;
	@%p5 bra 	$L__BB12_10;
	ld.global.u32 	%r2163, [%rd5+256];
$L__BB12_10:
	add.s32 	%r460, %r23, 96;
	setp.ge.s32 	%p6, %r460, %r22;
	mov.b32 	%r2162, -2147483648;
	@%p6 bra 	$L__BB12_12;
	ld.global.u32 	%r2162, [%rd5+384];
$L__BB12_12:
	add.s32 	%r462, %r23, 128;
	setp.ge.s32 	%p7, %r462, %r22;
	mov.b32 	%r2161, -2147483648;
	@%p7 bra 	$L__BB12_14;
	ld.global.u32 	%r2161, [%rd5+512];
$L__BB12_14:
	add.s32 	%r464, %r23, 160;
	setp.ge.s32 	%p8, %r464, %r22;
	mov.b32 	%r2160, -2147483648;
	@%p8 bra 	$L__BB12_16;
	ld.global.u32 	%r2160, [%rd5+640];
$L__BB12_16:
	add.s32 	%r466, %r23, 192;
	setp.ge.s32 	%p9, %r466, %r22;
	mov.b32 	%r2159, -2147483648;
	@%p9 bra 	$L__BB12_18;
	ld.global.u32 	%r2159, [%rd5+768];
$L__BB12_18:
	add.s32 	%r468, %r23, 224;
	setp.ge.s32 	%p10, %r468, %r22;
	mov.b32 	%r2158, -2147483648;
	@%p10 bra 	$L__BB12_20;
	ld.global.u32 	%r2158, [%rd5+896];
$L__BB12_20:
	add.s32 	%r470, %r23, 256;
	setp.ge.s32 	%p11, %r470, %r22;
	mov.b32 	%r2157, -2147483648;
	@%p11 bra 	$L__BB12_22;
	ld.global.u32 	%r2157, [%rd5+1024];
$L__BB12_22:
	add.s32 	%r472, %r23, 288;
	setp.ge.s32 	%p12, %r472, %r22;
	mov.b32 	%r2156, -2147483648;
	@%p12 bra 	$L__BB12_24;
	ld.global.u32 	%r2156, [%rd5+1152];
$L__BB12_24:
	add.s32 	%r474, %r23, 320;
	setp.ge.s32 	%p13, %r474, %r22;
	mov.b32 	%r2155, -2147483648;
	@%p13 bra 	$L__BB12_26;
	ld.global.u32 	%r2155, [%rd5+1280];
$L__BB12_26:
	add.s32 	%r476, %r23, 352;
	setp.ge.s32 	%p14, %r476, %r22;
	mov.b32 	%r2154, -2147483648;
	@%p14 bra 	$L__BB12_28;
	ld.global.u32 	%r2154, [%rd5+1408];
$L__BB12_28:
	add.s32 	%r478, %r23, 384;
	setp.ge.s32 	%p15, %r478, %r22;
	mov.b32 	%r2153, -2147483648;
	@%p15 bra 	$L__BB12_30;
	ld.global.u32 	%r2153, [%rd5+1536];
$L__BB12_30:
	add.s32 	%r480, %r23, 416;
	setp.ge.s32 	%p16, %r480, %r22;
	mov.b32 	%r2152, -2147483648;
	@%p16 bra 	$L__BB12_32;
	ld.global.u32 	%r2152, [%rd5+1664];
$L__BB12_32:
	add.s32 	%r482, %r23, 448;
	setp.ge.s32 	%p17, %r482, %r22;
	mov.b32 	%r2151, -2147483648;
	@%p17 bra 	$L__BB12_34;
	ld.global.u32 	%r2151, [%rd5+1792];
$L__BB12_34:
	add.s32 	%r484, %r23, 480;
	setp.ge.s32 	%p18, %r484, %r22;
	mov.b32 	%r2150, -2147483648;
	@%p18 bra 	$L__BB12_36;
	ld.global.u32 	%r2150, [%rd5+1920];
$L__BB12_36:
	add.s32 	%r486, %r23, 512;
	setp.ge.s32 	%p19, %r486, %r22;
	mov.b32 	%r2149, -2147483648;
	@%p19 bra 	$L__BB12_38;
	ld.global.u32 	%r2149, [%rd5+2048];
$L__BB12_38:
	ld.param.u32 	%r2131, [_ZN3cub18CUB_300001_SM_10006detail10radix_sort29DeviceRadixSortOnesweepKernelINS1_5radix10policy_hubIiiyE10Policy1000ELNS0_9SortOrderE1EiiyiiNS1_21identity_decomposer_tEEEvPT5_SB_PT3_PKSC_PT1_PKSG_PT2_PKSK_T4_iiT6__param_10];
	mov.b32 	%r487, -1;
	shl.b32 	%r488, %r487, %r2131;
	not.b32 	%r74, %r488;
	shr.u32 	%r75, %r1, 5;
	shl.b32 	%r489, %r75, 10;
	mov.u32 	%r490, _ZZN3cub18CUB_300001_SM_10006detail10radix_sort29DeviceRadixSortOnesweepKernelINS1_5radix10policy_hubIiiyE10Policy1000ELNS0_9SortOrderE1EiiyiiNS1_21identity_decomposer_tEEEvPT5_SB_PT3_PKSC_PT1_PKSG_PT2_PKSK_T4_iiT6_E1s;
	add.s32 	%r76, %r490, %r489;
	setp.gt.s32 	%p20, %r443, 255;
	@%p20 bra 	$L__BB12_51;
	max.s32 	%r491, %r443, 224;
	sub.s32 	%r492, %r491, %r443;
	add.s32 	%r493, %r492, 31;
	shr.u32 	%r494, %r493, 5;
	add.s32 	%r77, %r494, 1;
	and.b32  	%r78, %r77, 15;
	setp.lt.u32 	%p21, %r493, 480;
	mov.u32 	%r2169, %r443;
	@%p21 bra 	$L__BB12_42;
	and.b32  	%r495, %r77, 268435440;
	neg.s32 	%r2167, %r495;
	shl.b32 	%r497, %r443, 2;
	add.s32 	%r498, %r489, %r497;
	add.s32 	%r500, %r498, %r490;
	add.s32 	%r2166, %r500, 1024;
	mov.u32 	%r2169, %r443;
$L__BB12_41:
	.pragma "nounroll";
	mov.b32 	%r501, 0;
	st.shared.u32 	[%r2166+-1024], %r501;
	st.shared.u32 	[%r2166+-896], %r501;
	st.shared.u32 	[%r2166+-768], %r501;
	st.shared.u32 	[%r2166+-640], %r501;
	st.shared.u32 	[%r2166+-512], %r501;
	st.shared.u32 	[%r2166+-384], %r501;
	st.shared.u32 	[%r2166+-256], %r501;
	st.shared.u32 	[%r2166+-128], %r501;
	st.shared.u32 	[%r2166], %r501;
	st.shared.u32 	[%r2166+128], %r501;
	st.shared.u32 	[%r2166+256], %r501;
	st.shared.u32 	[%r2166+384], %r501;
	st.shared.u32 	[%r2166+512], %r501;
	st.shared.u32 	[%r2166+640], %r501;
	st.shared.u32 	[%r2166+768], %r501;
	st.shared.u32 	[%r2166+896], %r501;
	add.s32 	%r2169, %r2169, 512;
	add.s32 	%r2167, %r2167, 16;
	add.s32 	%r2166, %r2166, 2048;
	setp.ne.s32 	%p22, %r2167, 0;
	@%p22 bra 	$L__BB12_41;
$L__BB12_42:
	setp.eq.s32 	%p23, %r78, 0;
	@%p23 bra 	$L__BB12_51;
	and.b32  	%r88, %r77, 7;
	setp.lt.u32 	%p24, %r78, 8;
	@%p24 bra 	$L__BB12_45;
	shl.b32 	%r502, %r2169, 2;
	add.s32 	%r503, %r76, %r502;
	mov.b32 	%r504, 0;
	st.shared.u32 	[%r503], %r504;
	st.shared.u32 	[%r503+128], %r504;
	st.shared.u32 	[%r503+256], %r504;
	st.shared.u32 	[%r503+384], %r504;
	st.shared.u32 	[%r503+512], %r504;
	st.shared.u32 	[%r503+640], %r504;
	st.shared.u32 	[%r503+768], %r504;
	st.shared.u32 	[%r503+896], %r504;
	add.s32 	%r2169, %r2169, 256;
$L__BB12_45:
	setp.eq.s32 	%p25, %r88, 0;
	@%p25 bra 	$L__BB12_51;
	and.b32  	%r91, %r77, 3;
	setp.lt.u32 	%p26, %r88, 4;
	@%p26 bra 	$L__BB12_48;
	shl.b32 	%r505, %r2169, 2;
	add.s32 	%r506, %r76, %r505;
	mov.b32 	%r507, 0;
	st.shared.u32 	[%r506], %r507;
	st.shared.u32 	[%r506+128], %r507;
	st.shared.u32 	[%r506+256], %r507;
	st.shared.u32 	[%r506+384], %r507;
	add.s32 	%r2169, %r2169, 128;
$L__BB12_48:
	setp.eq.s32 	%p27, %r91, 0;
	@%p27 bra 	$L__BB12_51;
	shl.b32 	%r509, %r2169, 2;
	add.s32 	%r510, %r489, %r509;
	add.s32 	%r2173, %r490, %r510;
	neg.s32 	%r2172, %r91;
$L__BB12_50:
	.pragma "nounroll";
	mov.b32 	%r512, 0;
	st.shared.u32 	[%r2173], %r512;
	add.s32 	%r2173, %r2173, 128;
	add.s32 	%r2172, %r2172, 1;
	setp.ne.s32 	%p28, %r2172, 0;
	@%p28 bra 	$L__BB12_50;
$L__BB12_51:
	ld.param.u32 	%r2094, [_ZN3cub18CUB_300001_SM_10006detail10radix_sort29DeviceRadixSortOnesweepKernelINS1_5radix10policy_hubIiiyE10Policy1000ELNS0_9SortOrderE1EiiyiiNS1_21identity_decomposer_tEEEvPT5_SB_PT3_PKSC_PT1_PKSG_PT2_PKSK_T4_iiT6__param_9];
	bar.warp.sync 	-1;
	xor.b32  	%r514, %r2165, 2147483647;
	shr.u32 	%r515, %r514, %r2094;
	and.b32  	%r100, %r515, %r74;
	shl.b32 	%r516, %r100, 2;
	add.s32 	%r517, %r76, %r516;
	atom.shared.add.u32 	%r518, [%r517], 1;
	xor.b32  	%r2227, %r2164, 2147483647;
	shr.u32 	%r520, %r2227, %r2094;
	and.b32  	%r521, %r520, %r74;
	shl.b32 	%r522, %r521, 2;
	add.s32 	%r523, %r76, %r522;
	atom.shared.add.u32 	%r524, [%r523], 1;
	xor.b32  	%r2226, %r2163, 2147483647;
	shr.u32 	%r526, %r2226, %r2094;
	and.b32  	%r527, %r526, %r74;
	shl.b32 	%r528, %r527, 2;
	add.s32 	%r529, %r76, %r528;
	atom.shared.add.u32 	%r530, [%r529], 1;
	xor.b32  	%r2225, %r2162, 2147483647;
	shr.u32 	%r532, %r2225, %r2094;
	and.b32  	%r533, %r532, %r74;
	shl.b32 	%r534, %r533, 2;
	add.s32 	%r535, %r76, %r534;
	atom.shared.add.u32 	%r536, [%r535], 1;
	xor.b32  	%r537, %r2161, 2147483647;
	shr.u32 	%r538, %r537, %r2094;
	and.b32  	%r539, %r538, %r74;
	shl.b32 	%r540, %r539, 2;
	add.s32 	%r541, %r76, %r540;
	atom.shared.add.u32 	%r542, [%r541], 1;
	xor.b32  	%r543, %r2160, 2147483647;
	shr.u32 	%r544, %r543, %r2094;
	and.b32  	%r545, %r544, %r74;
	shl.b32 	%r546, %r545, 2;
	add.s32 	%r547, %r76, %r546;
	atom.shared.add.u32 	%r548, [%r547], 1;
	xor.b32  	%r549, %r2159, 2147483647;
	shr.u32 	%r550, %r549, %r2094;
	and.b32  	%r551, %r550, %r74;
	shl.b32 	%r552, %r551, 2;
	add.s32 	%r553, %r76, %r552;
	atom.shared.add.u32 	%r554, [%r553], 1;
	xor.b32  	%r555, %r2158, 2147483647;
	shr.u32 	%r556, %r555, %r2094;
	and.b32  	%r557, %r556, %r74;
	shl.b32 	%r558, %r557, 2;
	add.s32 	%r559, %r76, %r558;
	atom.shared.add.u32 	%r560, [%r559], 1;
	xor.b32  	%r561, %r2157, 2147483647;
	shr.u32 	%r562, %r561, %r2094;
	and.b32  	%r563, %r562, %r74;
	shl.b32 	%r564, %r563, 2;
	add.s32 	%r565, %r76, %r564;
	atom.shared.add.u32 	%r566, [%r565], 1;
	xor.b32  	%r567, %r2156, 2147483647;
	shr.u32 	%r568, %r567, %r2094;
	and.b32  	%r569, %r568, %r74;
	shl.b32 	%r570, %r569, 2;
	add.s32 	%r571, %r76, %r570;
	atom.shared.add.u32 	%r572, [%r571], 1;
	xor.b32  	%r573, %r2155, 2147483647;
	shr.u32 	%r574, %r573, %r2094;
	and.b32  	%r575, %r574, %r74;
	shl.b32 	%r576, %r575, 2;
	add.s32 	%r577, %r76, %r576;
	atom.shared.add.u32 	%r578, [%r577], 1;
	xor.b32  	%r579, %r2154, 2147483647;
	shr.u32 	%r580, %r579, %r2094;
	and.b32  	%r581, %r580, %r74;
	shl.b32 	%r582, %r581, 2;
	add.s32 	%r583, %r76, %r582;
	atom.shared.add.u32 	%r584, [%r583], 1;
	xor.b32  	%r585, %r2153, 2147483647;
	shr.u32 	%r586, %r585, %r2094;
	and.b32  	%r587, %r586, %r74;
	shl.b32 	%r588, %r587, 2;
	add.s32 	%r589, %r76, %r588;
	atom.shared.add.u32 	%r590, [%r589], 1;
	xor.b32  	%r591, %r2152, 2147483647;
	shr.u32 	%r592, %r591, %r2094;
	and.b32  	%r593, %r592, %r74;
	shl.b32 	%r594, %r593, 2;
	add.s32 	%r595, %r76, %r594;
	atom.shared.add.u32 	%r596, [%r595], 1;
	xor.b32  	%r597, %r2151, 2147483647;
	shr.u32 	%r598, %r597, %r2094;
	and.b32  	%r599, %r598, %r74;
	shl.b32 	%r600, %r599, 2;
	add.s32 	%r601, %r76, %r600;
	atom.shared.add.u32 	%r602, [%r601], 1;
	xor.b32  	%r603, %r2150, 2147483647;
	shr.u32 	%r604, %r603, %r2094;
	and.b32  	%r605, %r604, %r74;
	shl.b32 	%r606, %r605, 2;
	add.s32 	%r607, %r76, %r606;
	atom.shared.add.u32 	%r608, [%r607], 1;
	xor.b32  	%r2212, %r2149, 2147483647;
	shr.u32 	%r610, %r2212, %r2094;
	and.b32  	%r611, %r610, %r74;
	shl.b32 	%r612, %r611, 2;
	add.s32 	%r613, %r76, %r612;
	atom.shared.add.u32 	%r614, [%r613], 1;
	bar.sync 	0;
	setp.gt.u32 	%p29, %r1, 255;
	shl.b32 	%r615, %r1, 2;
	add.s32 	%r101, %r490, %r615;
	mov.b32 	%r2174, 0;
	@%p29 bra 	$L__BB12_53;
	ld.shared.u32 	%r617, [%r101];
	mov.b32 	%r618, 0;
	st.shared.u32 	[%r101], %r618;
	ld.shared.u32 	%r619, [%r101+1024];
	st.shared.u32 	[%r101+1024], %r617;
	add.s32 	%r620, %r619, %r617;
	ld.shared.u32 	%r621, [%r101+2048];
	st.shared.u32 	[%r101+2048], %r620;
	add.s32 	%r622, %r621, %r620;
	ld.shared.u32 	%r623, [%r101+3072];
	st.shared.u32 	[%r101+3072], %r622;
	add.s32 	%r624, %r623, %r622;
	ld.shared.u32 	%r625, [%r101+4096];
	st.shared.u32 	[%r101+4096], %r624;
	add.s32 	%r626, %r625, %r624;
	ld.shared.u32 	%r627, [%r101+5120];
	st.shared.u32 	[%r101+5120], %r626;
	add.s32 	%r628, %r627, %r626;
	ld.shared.u32 	%r629, [%r101+6144];
	st.shared.u32 	[%r101+6144], %r628;
	add.s32 	%r630, %r629, %r628;
	ld.shared.u32 	%r631, [%r101+7168];
	st.shared.u32 	[%r101+7168], %r630;
	add.s32 	%r632, %r631, %r630;
	ld.shared.u32 	%r633, [%r101+8192];
	st.shared.u32 	[%r101+8192], %r632;
	add.s32 	%r634, %r633, %r632;
	ld.shared.u32 	%r635, [%r101+9216];
	st.shared.u32 	[%r101+9216], %r634;
	add.s32 	%r636, %r635, %r634;
	ld.shared.u32 	%r637, [%r101+10240];
	st.shared.u32 	[%r101+10240], %r636;
	add.s32 	%r638, %r637, %r636;
	ld.shared.u32 	%r639, [%r101+11264];
	st.shared.u32 	[%r101+11264], %r638;
	add.s32 	%r2174, %r639, %r638;
$L__BB12_53:
	setp.gt.u32 	%p30, %r1, 255;
	shl.b32 	%r640, %r3, 8;
	add.s32 	%r641, %r640, %r1;
	mul.wide.s32 	%rd59, %r641, 4;
	add.s64 	%rd6, %rd2, %rd59;
	@%p30 bra 	$L__BB12_55;
	or.b32  	%r642, %r2174, 1073741824;
	st.volatile.global.u32 	[%rd6], %r642;
$L__BB12_55:
	ld.param.u64 	%rd442, [_ZN3cub18CUB_300001_SM_10006detail10radix_sort29DeviceRadixSortOnesweepKernelINS1_5radix10policy_hubIiiyE10Policy1000ELNS0_9SortOrderE1EiiyiiNS1_21identity_decomposer_tEEEvPT5_SB_PT3_PKSC_PT1_PKSG_PT2_PKSK_T4_iiT6__param_7];
	xor.b32  	%r2223, %r2160, 2147483647;
	xor.b32  	%r2224, %r2161, 2147483647;
	xor.b32  	%r2222, %r2159, 2147483647;
	xor.b32  	%r2221, %r2158, 2147483647;
	xor.b32  	%r2228, %r2165, 2147483647;
	xor.b32  	%r2218, %r2155, 2147483647;
	xor.b32  	%r2220, %r2157, 2147483647;
	xor.b32  	%r2217, %r2154, 2147483647;
	xor.b32  	%r2219, %r2156, 2147483647;
	xor.b32  	%r2215, %r2152, 2147483647;
	xor.b32  	%r2216, %r2153, 2147483647;
	xor.b32  	%r2213, %r2150, 2147483647;
	xor.b32  	%r2214, %r2151, 2147483647;
	setp.lt.u32 	%p31, %r1, 256;
	setp.eq.s32 	%p32, %r2174, 6528;
	and.pred  	%p33, %p31, %p32;
	selp.u32 	%r643, 1, 0, %p33;
	{ 
	.reg .pred 	%p1; 
	.reg .pred 	%p2; 
	setp.ne.u32 	%p1, %r643, 0; 
	bar.red.or.pred 	%p2, 0, %p1; 
	selp.u32 	%r644, 1, 0, %p2; 
	}
	setp.eq.s32 	%p34, %r644, 0;
	and.b32  	%r645, %r1, 992;
	and.b32  	%r646, %r1, 31;
	mul.lo.s32 	%r647, %r645, 17;
	or.b32  	%r648, %r647, %r646;
	cvt.u64.u32 	%rd7, %r648;
	mul.lo.s32 	%r649, %r3, 6528;
	cvt.s64.s32 	%rd60, %r649;
	add.s64 	%rd61, %rd7, %rd60;
	cvta.to.global.u64 	%rd62, %rd442;
	shl.b64 	%rd63, %rd61, 2;
	add.s64 	%rd8, %rd62, %rd63;
	cvt.u64.u32 	%rd9, %r1;
	@%p34 bra 	$L__BB12_175;
	setp.gt.u32 	%p35, %r1, 255;
	shl.b32 	%r650, %r1, 3;
	mov.u32 	%r651, _ZZN3cub18CUB_300001_SM_10006detail10radix_sort29DeviceRadixSortOnesweepKernelINS1_5radix10policy_hubIiiyE10Policy1000ELNS0_9SortOrderE1EiiyiiNS1_21identity_decomposer_tEEEvPT5_SB_PT3_PKSC_PT1_PKSG_PT2_PKSK_T4_iiT6_E1s;
	add.s32 	%r652, %r651, %r650;
	add.s32 	%r121, %r652, 26112;
	@%p35 bra 	$L__BB12_64;
	ld.param.u64 	%rd436, [_ZN3cub18CUB_300001_SM_10006detail10radix_sort29DeviceRadixSortOnesweepKernelINS1_5radix10policy_hubIiiyE10Policy1000ELNS0_9SortOrderE1EiiyiiNS1_21identity_decomposer_tEEEvPT5_SB_PT3_PKSC_PT1_PKSG_PT2_PKSK_T4_iiT6__param_3];
	cvta.to.global.u64 	%rd64, %rd436;
	shl.b64 	%rd65, %rd9, 3;
	add.s64 	%rd66, %rd64, %rd65;
	ld.global.u64 	%rd67, [%rd66];
	setp.gt.u32 	%p36, %r1, %r100;
	selp.b64 	%rd68, 6528, 0, %p36;
	sub.s64 	%rd455, %rd67, %rd68;
	st.shared.u64 	[%r121], %rd455;
	setp.lt.s32 	%p37, %r3, 1;
	mov.u32 	%r2178, %r2174;
	@%p37 bra 	$L__BB12_63;
	mov.b32 	%r2176, -1;
	mov.u32 	%r2175, %r3;
	mov.u32 	%r2178, %r2174;
$L__BB12_59:
	ld.param.u64 	%rd429, [_ZN3cub18CUB_300001_SM_10006detail10radix_sort29DeviceRadixSortOnesweepKernelINS1_5radix10policy_hubIiiyE10Policy1000ELNS0_9SortOrderE1EiiyiiNS1_21identity_decomposer_tEEEvPT5_SB_PT3_PKSC_PT1_PKSG_PT2_PKSK_T4_iiT6__param_0];
	add.s32 	%r125, %r2175, -1;
	shl.b32 	%r654, %r125, 8;
	add.s32 	%r655, %r654, %r1;
	cvta.to.global.u64 	%rd69, %rd429;
	mul.wide.s32 	%rd70, %r655, 4;
	add.s64 	%rd11, %rd69, %rd70;
$L__BB12_60:
	membar.cta;
	ld.volatile.global.u32 	%r126, [%rd11];
	setp.eq.s32 	%p38, %r126, 0;
	@%p38 bra 	$L__BB12_60;
	and.b32  	%r656, %r126, 1073741823;
	add.s32 	%r2178, %r656, %r2178;
	setp.gt.s32 	%p39, %r126, -1;
	vote.sync.ballot.b32 	%r2176, %p39, %r2176;
	setp.gt.u32 	%p41, %r2175, 1;
	and.pred  	%p42, %p39, %p41;
	mov.u32 	%r2175, %r125;
	@%p42 bra 	$L__BB12_59;
	ld.shared.u64 	%rd455, [%r121];
$L__BB12_63:
	or.b32  	%r657, %r2178, -2147483648;
	st.volatile.global.u32 	[%rd6], %r657;
	sub.s32 	%r658, %r2178, %r2174;
	cvt.s64.s32 	%rd71, %r658;
	add.s64 	%rd72, %rd455, %rd71;
	st.shared.u64 	[%r121], %rd72;
$L__BB12_64:
	ld.param.u32 	%r2080, [_ZN3cub18CUB_300001_SM_10006detail10radix_sort29DeviceRadixSortOnesweepKernelINS1_5radix10policy_hubIiiyE10Policy1000ELNS0_9SortOrderE1EiiyiiNS1_21identity_decomposer_tEEEvPT5_SB_PT3_PKSC_PT1_PKSG_PT2_PKSK_T4_iiT6__param_8];
	ld.param.u64 	%rd432, [_ZN3cub18CUB_300001_SM_10006detail10radix_sort29DeviceRadixSortOnesweepKernelINS1_5radix10policy_hubIiiyE10Policy1000ELNS0_9SortOrderE1EiiyiiNS1_21identity_decomposer_tEEEvPT5_SB_PT3_PKSC_PT1_PKSG_PT2_PKSK_T4_iiT6__param_2];
	setp.gt.u32 	%p43, %r1, 255;
	setp.lt.s32 	%p44, %r4, %r2080;
	setp.eq.s64 	%p45, %rd432, 0;
	or.pred  	%p46, %p45, %p44;
	or.pred  	%p47, %p43, %p46;
	@%p47 bra 	$L__BB12_66;
	ld.param.u64 	%rd433, [_ZN3cub18CUB_300001_SM_10006detail10radix_sort29DeviceRadixSortOnesweepKernelINS1_5radix10policy_hubIiiyE10Policy1000ELNS0_9SortOrderE1EiiyiiNS1_21identity_decomposer_tEEEvPT5_SB_PT3_PKSC_PT1_PKSG_PT2_PKSK_T4_iiT6__param_2];
	ld.shared.u64 	%rd73, [%r121];
	setp.gt.u32 	%p48, %r1, %r100;
	selp.b64 	%rd74, 6528, 0, %p48;
	cvt.s64.s32 	%rd75, %r2174;
	add.s64 	%rd76, %rd74, %rd75;
	add.s64 	%rd77, %rd76, %rd73;
	cvta.to.global.u64 	%rd78, %rd433;
	shl.b64 	%rd79, %rd9, 3;
	add.s64 	%rd80, %rd78, %rd79;
	st.global.u64 	[%rd80], %rd77;
$L__BB12_66:
	ld.param.u32 	%r2081, [_ZN3cub18CUB_300001_SM_10006detail10radix_sort29DeviceRadixSortOnesweepKernelINS1_5radix10policy_hubIiiyE10Policy1000ELNS0_9SortOrderE1EiiyiiNS1_21identity_decomposer_tEEEvPT5_SB_PT3_PKSC_PT1_PKSG_PT2_PKSK_T4_iiT6__param_8];
	setp.gt.s32 	%p49, %r4, %r2081;
	bar.sync 	0;
	shl.b32 	%r659, %r100, 3;
	add.s32 	%r661, %r651, %r659;
	ld.shared.u64 	%rd14, [%r661+26112];
	@%p49 bra 	$L__BB12_68;
	add.s64 	%rd81, %rd14, %rd7;
	shl.b64 	%rd82, %rd81, 2;
	add.s64 	%rd83, %rd1, %rd82;
	st.global.u32 	[%rd83], %r2165;
	st.global.u32 	[%rd83+128], %r2164;
	st.global.u32 	[%rd83+256], %r2163;
	st.global.u32 	[%rd83+384], %r2162;
	st.global.u32 	[%rd83+512], %r2161;
	st.global.u32 	[%rd83+640], %r2160;
	st.global.u32 	[%rd83+768], %r2159;
	st.global.u32 	[%rd83+896], %r2158;
	st.global.u32 	[%rd83+1024], %r2157;
	st.global.u32 	[%rd83+1152], %r2156;
	st.global.u32 	[%rd83+1280], %r2155;
	st.global.u32 	[%rd83+1408], %r2154;
	st.global.u32 	[%rd83+1536], %r2153;
	st.global.u32 	[%rd83+1664], %r2152;
	st.global.u32 	[%rd83+1792], %r2151;
	st.global.u32 	[%rd83+1920], %r2150;
	st.global.u32 	[%rd83+2048], %r2149;
	bra.uni 	$L__BB12_102;
$L__BB12_68:
	ld.param.u32 	%r2082, [_ZN3cub18CUB_300001_SM_10006detail10radix_sort29DeviceRadixSortOnesweepKernelINS1_5radix10policy_hubIiiyE10Policy1000ELNS0_9SortOrderE1EiiyiiNS1_21identity_decomposer_tEEEvPT5_SB_PT3_PKSC_PT1_PKSG_PT2_PKSK_T4_iiT6__param_8];
	cvt.u32.u64 	%r662, %rd7;
	mad.lo.s32 	%r130, %r3, -6528, %r2082;
	setp.ge.s32 	%p50, %r662, %r130;
	add.s64 	%rd84, %rd14, %rd7;
	shl.b64 	%rd85, %rd84, 2;
	add.s64 	%rd15, %rd1, %rd85;
	@%p50 bra 	$L__BB12_70;
	st.global.u32 	[%rd15], %r2165;
$L__BB12_70:
	add.s32 	%r664, %r662, 32;
	setp.ge.s32 	%p51, %r664, %r130;
	@%p51 bra 	$L__BB12_72;
	st.global.u32 	[%rd15+128], %r2164;
$L__BB12_72:
	add.s32 	%r666, %r662, 64;
	setp.ge.s32 	%p52, %r666, %r130;
	@%p52 bra 	$L__BB12_74;
	st.global.u32 	[%rd15+256], %r2163;
$L__BB12_74:
	add.s32 	%r668, %r662, 96;
	setp.ge.s32 	%p53, %r668, %r130;
	@%p53 bra 	$L__BB12_76;
	st.global.u32 	[%rd15+384], %r2162;
$L__BB12_76:
	add.s32 	%r670, %r662, 128;
	setp.ge.s32 	%p54, %r670, %r130;
	@%p54 bra 	$L__BB12_78;
	st.global.u32 	[%rd15+512], %r2161;
$L__BB12_78:
	add.s32 	%r672, %r662, 160;
	setp.ge.s32 	%p55, %r672, %r130;
	@%p55 bra 	$L__BB12_80;
	st.global.u32 	[%rd15+640], %r2160;
$L__BB12_80:
	add.s32 	%r674, %r662, 192;
	setp.ge.s32 	%p56, %r674, %r130;
	@%p56 bra 	$L__BB12_82;
	st.global.u32 	[%rd15+768], %r2159;
$L__BB12_82:
	add.s32 	%r676, %r662, 224;
	setp.ge.s32 	%p57, %r676, %r130;
	@%p57 bra 	$L__BB12_84;
	st.global.u32 	[%rd15+896], %r2158;
$L__BB12_84:
	add.s32 	%r678, %r662, 256;
	setp.ge.s32 	%p58, %r678, %r130;
	@%p58 bra 	$L__BB12_86;
	st.global.u32 	[%rd15+1024], %r2157;
$L__BB12_86:
	add.s32 	%r680, %r662, 288;
	setp.ge.s32 	%p59, %r680, %r130;
	@%p59 bra 	$L__BB12_88;
	st.global.u32 	[%rd15+1152], %r2156;
$L__BB12_88:
	add.s32 	%r682, %r662, 320;
	setp.ge.s32 	%p60, %r682, %r130;
	@%p60 bra 	$L__BB12_90;
	st.global.u32 	[%rd15+1280], %r2155;
$L__BB12_90:
	add.s32 	%r684, %r662, 352;
	setp.ge.s32 	%p61, %r684, %r130;
	@%p61 bra 	$L__BB12_92;
	st.global.u32 	[%rd15+1408], %r2154;
$L__BB12_92:
	add.s32 	%r686, %r662, 384;
	setp.ge.s32 	%p62, %r686, %r130;
	@%p62 bra 	$L__BB12_94;
	st.global.u32 	[%rd15+1536], %r2153;
$L__BB12_94:
	add.s32 	%r688, %r662, 416;
	setp.ge.s32 	%p63, %r688, %r130;
	@%p63 bra 	$L__BB12_96;
	st.global.u32 	[%rd15+1664], %r2152;
$L__BB12_96:
	add.s32 	%r690, %r662, 448;
	setp.ge.s32 	%p64, %r690, %r130;
	@%p64 bra 	$L__BB12_98;
	st.global.u32 	[%rd15+1792], %r2151;
$L__BB12_98:
	add.s32 	%r692, %r662, 480;
	setp.ge.s32 	%p65, %r692, %r130;
	@%p65 bra 	$L__BB12_100;
	st.global.u32 	[%rd15+1920], %r2150;
$L__BB12_100:
	add.s32 	%r694, %r662, 512;
	setp.ge.s32 	%p66, %r694, %r130;
	@%p66 bra 	$L__BB12_102;
	st.global.u32 	[%rd15+2048], %r2149;
$L__BB12_102:
	ld.param.u32 	%r2083, [_ZN3cub18CUB_300001_SM_10006detail10radix_sort29DeviceRadixSortOnesweepKernelINS1_5radix10policy_hubIiiyE10Policy1000ELNS0_9SortOrderE1EiiyiiNS1_21identity_decomposer_tEEEvPT5_SB_PT3_PKSC_PT1_PKSG_PT2_PKSK_T4_iiT6__param_8];
	setp.gt.s32 	%p67, %r4, %r2083;
	@%p67 bra 	$L__BB12_104;
	ld.global.u32 	%r2211, [%rd8];
	ld.global.u32 	%r2210, [%rd8+128];
	ld.global.u32 	%r2209, [%rd8+256];
	ld.global.u32 	%r2208, [%rd8+384];
	ld.global.u32 	%r2207, [%rd8+512];
	ld.global.u32 	%r2206, [%rd8+640];
	ld.global.u32 	%r2205, [%rd8+768];
	ld.global.u32 	%r2204, [%rd8+896];
	ld.global.u32 	%r2203, [%rd8+1024];
	ld.global.u32 	%r2202, [%rd8+1152];
	ld.global.u32 	%r2201, [%rd8+1280];
	ld.global.u32 	%r2200, [%rd8+1408];
	ld.global.u32 	%r2199, [%rd8+1536];
	ld.global.u32 	%r2198, [%rd8+1664];
	ld.global.u32 	%r2197, [%rd8+1792];
	ld.global.u32 	%r2196, [%rd8+1920];
	ld.global.u32 	%r2195, [%rd8+2048];
	bra.uni 	$L__BB12_138;
$L__BB12_104:
	ld.param.u32 	%r2084, [_ZN3cub18CUB_300001_SM_10006detail10radix_sort29DeviceRadixSortOnesweepKernelINS1_5radix10policy_hubIiiyE10Policy1000ELNS0_9SortOrderE1EiiyiiNS1_21identity_decomposer_tEEEvPT5_SB_PT3_PKSC_PT1_PKSG_PT2_PKSK_T4_iiT6__param_8];
	cvt.u32.u64 	%r696, %rd7;
	sub.s32 	%r148, %r2084, %r649;
	setp.ge.s32 	%p68, %r696, %r148;
	@%p68 bra 	$L__BB12_106;
	ld.global.u32 	%r2211, [%rd8];
$L__BB12_106:
	add.s32 	%r700, %r696, 32;
	setp.ge.s32 	%p69, %r700, %r148;
	@%p69 bra 	$L__BB12_108;
	ld.global.u32 	%r2210, [%rd8+128];
$L__BB12_108:
	add.s32 	%r703, %r696, 64;
	setp.ge.s32 	%p70, %r703, %r148;
	@%p70 bra 	$L__BB12_110;
	ld.global.u32 	%r2209, [%rd8+256];
$L__BB12_110:
	add.s32 	%r706, %r696, 96;
	setp.ge.s32 	%p71, %r706, %r148;
	@%p71 bra 	$L__BB12_112;
	ld.global.u32 	%r2208, [%rd8+384];
$L__BB12_112:
	add.s32 	%r709, %r696, 128;
	setp.ge.s32 	%p72, %r709, %r148;
	@%p72 bra 	$L__BB12_114;
	ld.global.u32 	%r2207, [%rd8+512];
$L__BB12_114:
	add.s32 	%r712, %r696, 160;
	setp.ge.s32 	%p73, %r712, %r148;
	@%p73 bra 	$L__BB12_116;
	ld.global.u32 	%r2206, [%rd8+640];
$L__BB12_116:
	add.s32 	%r715, %r696, 192;
	setp.ge.s32 	%p74, %r715, %r148;
	@%p74 bra 	$L__BB12_118;
	ld.global.u32 	%r2205, [%rd8+768];
$L__BB12_118:
	add.s32 	%r718, %r696, 224;
	setp.ge.s32 	%p75, %r718, %r148;
	@%p75 bra 	$L__BB12_120;
	ld.global.u32 	%r2204, [%rd8+896];
$L__BB12_120:
	add.s32 	%r721, %r696, 256;
	setp.ge.s32 	%p76, %r721, %r148;
	@%p76 bra 	$L__BB12_122;
	ld.global.u32 	%r2203, [%rd8+1024];
$L__BB12_122:
	add.s32 	%r724, %r696, 288;
	setp.ge.s32 	%p77, %r724, %r148;
	@%p77 bra 	$L__BB12_124;
	ld.global.u32 	%r2202, [%rd8+1152];
$L__BB12_124:
	add.s32 	%r727, %r696, 320;
	setp.ge.s32 	%p78, %r727, %r148;
	@%p78 bra 	$L__BB12_126;
	ld.global.u32 	%r2201, [%rd8+1280];
$L__BB12_126:
	add.s32 	%r730, %r696, 352;
	setp.ge.s32 	%p79, %r730, %r148;
	@%p79 bra 	$L__BB12_128;
	ld.global.u32 	%r2200, [%rd8+1408];
$L__BB12_128:
	add.s32 	%r733, %r696, 384;
	setp.ge.s32 	%p80, %r733, %r148;
	@%p80 bra 	$L__BB12_130;
	ld.global.u32 	%r2199, [%rd8+1536];
$L__BB12_130:
	add.s32 	%r736, %r696, 416;
	setp.ge.s32 	%p81, %r736, %r148;
	@%p81 bra 	$L__BB12_132;
	ld.global.u32 	%r2198, [%rd8+1664];
$L__BB12_132:
	add.s32 	%r739, %r696, 448;
	setp.ge.s32 	%p82, %r739, %r148;
	@%p82 bra 	$L__BB12_134;
	ld.global.u32 	%r2197, [%rd8+1792];
$L__BB12_134:
	add.s32 	%r742, %r696, 480;
	setp.ge.s32 	%p83, %r742, %r148;
	@%p83 bra 	$L__BB12_136;
	ld.global.u32 	%r2196, [%rd8+1920];
$L__BB12_136:
	add.s32 	%r745, %r696, 512;
	setp.ge.s32 	%p84, %r745, %r148;
	@%p84 bra 	$L__BB12_138;
	ld.global.u32 	%r2195, [%rd8+2048];
$L__BB12_138:
	ld.param.u32 	%r2085, [_ZN3cub18CUB_300001_SM_10006detail10radix_sort29DeviceRadixSortOnesweepKernelINS1_5radix10policy_hubIiiyE10Policy1000ELNS0_9SortOrderE1EiiyiiNS1_21identity_decomposer_tEEEvPT5_SB_PT3_PKSC_PT1_PKSG_PT2_PKSK_T4_iiT6__param_8];
	mad.lo.s32 	%r746, %r3, 6528, 6528;
	setp.gt.s32 	%p85, %r746, %r2085;
	@%p85 bra 	$L__BB12_140;
	ld.param.u64 	%rd439, [_ZN3cub18CUB_300001_SM_10006detail10radix_sort29DeviceRadixSortOnesweepKernelINS1_5radix10policy_hubIiiyE10Policy1000ELNS0_9SortOrderE1EiiyiiNS1_21identity_decomposer_tEEEvPT5_SB_PT3_PKSC_PT1_PKSG_PT2_PKSK_T4_iiT6__param_6];
	add.s64 	%rd86, %rd14, %rd7;
	cvta.to.global.u64 	%rd87, %rd439;
	shl.b64 	%rd88, %rd86, 2;
	add.s64 	%rd89, %rd87, %rd88;
	st.global.u32 	[%rd89], %r2211;
	st.global.u32 	[%rd89+128], %r2210;
	st.global.u32 	[%rd89+256], %r2209;
	st.global.u32 	[%rd89+384], %r2208;
	st.global.u32 	[%rd89+512], %r2207;
	st.global.u32 	[%rd89+640], %r2206;
	st.global.u32 	[%rd89+768], %r2205;
	st.global.u32 	[%rd89+896], %r2204;
	st.global.u32 	[%rd89+1024], %r2203;
	st.global.u32 	[%rd89+1152], %r2202;
	st.global.u32 	[%rd89+1280], %r2201;
	st.global.u32 	[%rd89+1408], %r2200;
	st.global.u32 	[%rd89+1536], %r2199;
	st.global.u32 	[%rd89+1664], %r2198;
	st.global.u32 	[%rd89+1792], %r2197;
	st.global.u32 	[%rd89+1920], %r2196;
	st.global.u32 	[%rd89+2048], %r2195;
	bra.uni 	$L__BB12_174;
$L__BB12_140:
	ld.param.u32 	%r2086, [_ZN3cub18CUB_300001_SM_10006detail10radix_sort29DeviceRadixSortOnesweepKernelINS1_5radix10policy_hubIiiyE10Policy1000ELNS0_9SortOrderE1EiiyiiNS1_21identity_decomposer_tEEEvPT5_SB_PT3_PKSC_PT1_PKSG_PT2_PKSK_T4_iiT6__param_8];
	ld.param.u64 	%rd440, [_ZN3cub18CUB_300001_SM_10006detail10radix_sort29DeviceRadixSortOnesweepKernelINS1_5radix10policy_hubIiiyE10Policy1000ELNS0_9SortOrderE1EiiyiiNS1_21identity_decomposer_tEEEvPT5_SB_PT3_PKSC_PT1_PKSG_PT2_PKSK_T4_iiT6__param_6];
	cvt.u32.u64 	%r747, %rd7;
	mad.lo.s32 	%r199, %r3, -6528, %r2086;
	setp.ge.s32 	%p86, %r747, %r199;
	add.s64 	%rd90, %rd14, %rd7;
	cvta.to.global.u64 	%rd91, %rd440;
	shl.b64 	%rd92, %rd90, 2;
	add.s64 	%rd16, %rd91, %rd92;
	@%p86 bra 	$L__BB12_142;
	st.global.u32 	[%rd16], %r2211;
$L__BB12_142:
	add.s32 	%r749, %r747, 32;
	setp.ge.s32 	%p87, %r749, %r199;
	@%p87 bra 	$L__BB12_144;
	st.global.u32 	[%rd16+128], %r2210;
$L__BB12_144:
	add.s32 	%r751, %r747, 64;
	setp.ge.s32 	%p88, %r751, %r199;
	@%p88 bra 	$L__BB12_146;
	st.global.u32 	[%rd16+256], %r2209;
$L__BB12_146:
	add.s32 	%r753, %r747, 96;
	setp.ge.s32 	%p89, %r753, %r199;
	@%p89 bra 	$L__BB12_148;
	st.global.u32 	[%rd16+384], %r2208;
$L__BB12_148:
	add.s32 	%r755, %r747, 128;
	setp.ge.s32 	%p90, %r755, %r199;
	@%p90 bra 	$L__BB12_150;
	st.global.u32 	[%rd16+512], %r2207;
$L__BB12_150:
	add.s32 	%r757, %r747, 160;
	setp.ge.s32 	%p91, %r757, %r199;
	@%p91 bra 	$L__BB12_152;
	st.global.u32 	[%rd16+640], %r2206;
$L__BB12_152:
	add.s32 	%r759, %r747, 192;
	setp.ge.s32 	%p92, %r759, %r199;
	@%p92 bra 	$L__BB12_154;
	st.global.u32 	[%rd16+768], %r2205;
$L__BB12_154:
	add.s32 	%r761, %r747, 224;
	setp.ge.s32 	%p93, %r761, %r199;
	@%p93 bra 	$L__BB12_156;
	st.global.u32 	[%rd16+896], %r2204;
$L__BB12_156:
	add.s32 	%r763, %r747, 256;
	setp.ge.s32 	%p94, %r763, %r199;
	@%p94 bra 	$L__BB12_158;
	st.global.u32 	[%rd16+1024], %r2203;
$L__BB12_158:
	add.s32 	%r765, %r747, 288;
	setp.ge.s32 	%p95, %r765, %r199;
	@%p95 bra 	$L__BB12_160;
	st.global.u32 	[%rd16+1152], %r2202;
$L__BB12_160:
	add.s32 	%r767, %r747, 320;
	setp.ge.s32 	%p96, %r767, %r199;
	@%p96 bra 	$L__BB12_162;
	st.global.u32 	[%rd16+1280], %r2201;
$L__BB12_162:
	add.s32 	%r769, %r747, 352;
	setp.ge.s32 	%p97, %r769, %r199;
	@%p97 bra 	$L__BB12_164;
	st.global.u32 	[%rd16+1408], %r2200;
$L__BB12_164:
	add.s32 	%r771, %r747, 384;
	setp.ge.s32 	%p98, %r771, %r199;
	@%p98 bra 	$L__BB12_166;
	st.global.u32 	[%rd16+1536], %r2199;
$L__BB12_166:
	add.s32 	%r773, %r747, 416;
	setp.ge.s32 	%p99, %r773, %r199;
	@%p99 bra 	$L__BB12_168;
	st.global.u32 	[%rd16+1664], %r2198;
$L__BB12_168:
	add.s32 	%r775, %r747, 448;
	setp.ge.s32 	%p100, %r775, %r199;
	@%p100 bra 	$L__BB12_170;
	st.global.u32 	[%rd16+1792], %r2197;
$L__BB12_170:
	add.s32 	%r777, %r747, 480;
	setp.ge.s32 	%p101, %r777, %r199;
	@%p101 bra 	$L__BB12_172;
	st.global.u32 	[%rd16+1920], %r2196;
$L__BB12_172:
	add.s32 	%r779, %r747, 512;
	setp.ge.s32 	%p102, %r779, %r199;
	@%p102 bra 	$L__BB12_174;
	st.global.u32 	[%rd16+2048], %r2195;
$L__BB12_174:
	// begin inline asm
	exit;
	// end inline asm
	mov.u32 	%r2212, %r2149;
	mov.u32 	%r2213, %r2150;
	mov.u32 	%r2214, %r2151;
	mov.u32 	%r2215, %r2152;
	mov.u32 	%r2216, %r2153;
	mov.u32 	%r2217, %r2154;
	mov.u32 	%r2218, %r2155;
	mov.u32 	%r2219, %r2156;
	mov.u32 	%r2220, %r2157;
	mov.u32 	%r2221, %r2158;
	mov.u32 	%r2222, %r2159;
	mov.u32 	%r2223, %r2160;
	mov.u32 	%r2224, %r2161;
	mov.u32 	%r2225, %r2162;
	mov.u32 	%r2226, %r2163;
	mov.u32 	%r2227, %r2164;
	mov.u32 	%r2228, %r2165;
$L__BB12_175:
	mul.hi.u32 	%r780, %r1, 357913942;
	add.s32 	%r781, %r780, %r1;
	shl.b32 	%r782, %r781, 2;
	mov.u32 	%r783, _ZZN3cub18CUB_300001_SM_10006detail10radix_sort29DeviceRadixSortOnesweepKernelINS1_5radix10policy_hubIiiyE10Policy1000ELNS0_9SortOrderE1EiiyiiNS1_21identity_decomposer_tEEEvPT5_SB_PT3_PKSC_PT1_PKSG_PT2_PKSK_T4_iiT6_E1s;
	add.s32 	%r784, %r783, %r782;
	add.s32 	%r217, %r784, 13328;
	st.shared.u32 	[%r784+13328], %r2174;
	bar.sync 	0;
	setp.gt.u32 	%p103, %r1, 31;
	@%p103 bra 	$L__BB12_177;
	mad.lo.s32 	%r816, %r1, 52, %r783;
	ld.shared.u32 	%r817, [%r816+13328];
	ld.shared.u32 	%r818, [%r816+13332];
	ld.shared.u32 	%r819, [%r816+13336];
	ld.shared.u32 	%r820, [%r816+13340];
	ld.shared.u32 	%r821, [%r816+13344];
	ld.shared.u32 	%r822, [%r816+13348];
	ld.shared.u32 	%r823, [%r816+13352];
	ld.shared.u32 	%r824, [%r816+13356];
	ld.shared.u32 	%r825, [%r816+13360];
	ld.shared.u32 	%r826, [%r816+13364];
	ld.shared.u32 	%r827, [%r816+13368];
	ld.shared.u32 	%r828, [%r816+13372];
	add.s32 	%r829, %r818, %r817;
	add.s32 	%r830, %r829, %r819;
	add.s32 	%r831, %r830, %r820;
	add.s32 	%r832, %r831, %r821;
	add.s32 	%r833, %r832, %r822;
	add.s32 	%r834, %r833, %r823;
	add.s32 	%r835, %r834, %r824;
	add.s32 	%r836, %r835, %r825;
	add.s32 	%r837, %r836, %r826;
	add.s32 	%r838, %r837, %r827;
	add.s32 	%r789, %r838, %r828;
	mov.b32 	%r787, 1;
	mov.b32 	%r812, 0;
	mov.b32 	%r814, -1;
	// begin inline asm
	{  .reg .s32 r0;  .reg .pred p;  shfl.sync.up.b32 r0|p, %r789, %r787, %r812, %r814;  @p add.s32 r0, r0, %r789;  mov.s32 %r785, r0;}
	// end inline asm
	mov.b32 	%r793, 2;
	// begin inline asm
	{  .reg .s32 r0;  .reg .pred p;  shfl.sync.up.b32 r0|p, %r785, %r793, %r812, %r814;  @p add.s32 r0, r0, %r785;  mov.s32 %r791, r0;}
	// end inline asm
	mov.b32 	%r799, 4;
	// begin inline asm
	{  .reg .s32 r0;  .reg .pred p;  shfl.sync.up.b32 r0|p, %r791, %r799, %r812, %r814;  @p add.s32 r0, r0, %r791;  mov.s32 %r797, r0;}
	// end inline asm
	mov.b32 	%r805, 8;
	// begin inline asm
	{  .reg .s32 r0;  .reg .pred p;  shfl.sync.up.b32 r0|p, %r797, %r805, %r812, %r814;  @p add.s32 r0, r0, %r797;  mov.s32 %r803, r0;}
	// end inline asm
	mov.b32 	%r811, 16;
	// begin inline asm
	{  .reg .s32 r0;  .reg .pred p;  shfl.sync.up.b32 r0|p, %r803, %r811, %r812, %r814;  @p add.s32 r0, r0, %r803;  mov.s32 %r809, r0;}
	// end inline asm
	sub.s32 	%r839, %r809, %r789;
	add.s32 	%r840, %r817, %r839;
	add.s32 	%r841, %r818, %r840;
	add.s32 	%r842, %r819, %r841;
	add.s32 	%r843, %r820, %r842;
	add.s32 	%r844, %r821, %r843;
	add.s32 	%r845, %r822, %r844;
	add.s32 	%r846, %r823, %r845;
	add.s32 	%r847, %r824, %r846;
	add.s32 	%r848, %r825, %r847;
	add.s32 	%r849, %r826, %r848;
	add.s32 	%r850, %r827, %r849;
	st.shared.u32 	[%r816+13328], %r839;
	st.shared.u32 	[%r816+13332], %r840;
	st.shared.u32 	[%r816+13336], %r841;
	st.shared.u32 	[%r816+13340], %r842;
	st.shared.u32 	[%r816+13344], %r843;
	st.shared.u32 	[%r816+13348], %r844;
	st.shared.u32 	[%r816+13352], %r845;
	st.shared.u32 	[%r816+13356], %r846;
	st.shared.u32 	[%r816+13360], %r847;
	st.shared.u32 	[%r816+13364], %r848;
	st.shared.u32 	[%r816+13368], %r849;
	st.shared.u32 	[%r816+13372], %r850;
$L__BB12_177:
	setp.gt.u32 	%p104, %r1, 255;
	bar.sync 	0;
	ld.shared.u32 	%r218, [%r217];
	@%p104 bra 	$L__BB12_179;
	shl.b32 	%r851, %r1, 2;
	add.s32 	%r853, %r783, %r851;
	ld.shared.u32 	%r854, [%r853];
	add.s32 	%r855, %r854, %r218;
	st.shared.u32 	[%r853], %r855;
	ld.shared.u32 	%r856, [%r853+1024];
	add.s32 	%r857, %r856, %r218;
	st.shared.u32 	[%r853+1024], %r857;
	ld.shared.u32 	%r858, [%r853+2048];
	add.s32 	%r859, %r858, %r218;
	st.shared.u32 	[%r853+2048], %r859;
	ld.shared.u32 	%r860, [%r853+3072];
	add.s32 	%r861, %r860, %r218;
	st.shared.u32 	[%r853+3072], %r861;
	ld.shared.u32 	%r862, [%r853+4096];
	add.s32 	%r863, %r862, %r218;
	st.shared.u32 	[%r853+4096], %r863;
	ld.shared.u32 	%r864, [%r853+5120];
	add.s32 	%r865, %r864, %r218;
	st.shared.u32 	[%r853+5120], %r865;
	ld.shared.u32 	%r866, [%r853+6144];
	add.s32 	%r867, %r866, %r218;
	st.shared.u32 	[%r853+6144], %r867;
	ld.shared.u32 	%r868, [%r853+7168];
	add.s32 	%r869, %r868, %r218;
	st.shared.u32 	[%r853+7168], %r869;
	ld.shared.u32 	%r870, [%r853+8192];
	add.s32 	%r871, %r870, %r218;
	st.shared.u32 	[%r853+8192], %r871;
	ld.shared.u32 	%r872, [%r853+9216];
	add.s32 	%r873, %r872, %r218;
	st.shared.u32 	[%r853+9216], %r873;
	ld.shared.u32 	%r874, [%r853+10240];
	add.s32 	%r875, %r874, %r218;
	st.shared.u32 	[%r853+10240], %r875;
	ld.shared.u32 	%r876, [%r853+11264];
	add.s32 	%r877, %r876, %r218;
	st.shared.u32 	[%r853+11264], %r877;
$L__BB12_179:
	ld.param.u32 	%r2132, [_ZN3cub18CUB_300001_SM_10006detail10radix_sort29DeviceRadixSortOnesweepKernelINS1_5radix10policy_hubIiiyE10Policy1000ELNS0_9SortOrderE1EiiyiiNS1_21identity_decomposer_tEEEvPT5_SB_PT3_PKSC_PT1_PKSG_PT2_PKSK_T4_iiT6__param_10];
	ld.param.u32 	%r2095, [_ZN3cub18CUB_300001_SM_10006detail10radix_sort29DeviceRadixSortOnesweepKernelINS1_5radix10policy_hubIiiyE10Policy1000ELNS0_9SortOrderE1EiiyiiNS1_21identity_decomposer_tEEEvPT5_SB_PT3_PKSC_PT1_PKSG_PT2_PKSK_T4_iiT6__param_9];
	shl.b32 	%r904, %r1, 5;
	and.b32  	%r905, %r904, 31744;
	add.s32 	%r219, %r783, %r905;
	bar.sync 	0;
	// begin inline asm
	mov.u32 %r878, %lanemask_le;
	// end inline asm
	shr.u32 	%r907, %r2228, %r2095;
	mov.b32 	%r908, -1;
	shl.b32 	%r909, %r908, %r2132;
	not.b32 	%r221, %r909;
	and.b32  	%r901, %r907, %r221;
	mov.b32 	%r881, 1;
	// begin inline asm
	{
    .reg .pred p;
    and.b32 %r879, %r901, %r881;    setp.ne.u32 p, %r879, 0;
    vote.ballot.sync.b32 %r879, p, 0xffffffff;
    @!p not.b32 %r879, %r879;
}

	// end inline asm
	mov.b32 	%r884, 2;
	// begin inline asm
	{
    .reg .pred p;
    and.b32 %r882, %r901, %r884;    setp.ne.u32 p, %r882, 0;
    vote.ballot.sync.b32 %r882, p, 0xffffffff;
    @!p not.b32 %r882, %r882;
}

	// end inline asm
	and.b32  	%r910, %r882, %r879;
	mov.b32 	%r887, 4;
	// begin inline asm
	{
    .reg .pred p;
    and.b32 %r885, %r901, %r887;    setp.ne.u32 p, %r885, 0;
    vote.ballot.sync.b32 %r885, p, 0xffffffff;
    @!p not.b32 %r885, %r885;
}

	// end inline asm
	and.b32  	%r911, %r885, %r910;
	mov.b32 	%r890, 8;
	// begin inline asm
	{
    .reg .pred p;
    and.b32 %r888, %r901, %r890;    setp.ne.u32 p, %r888, 0;
    vote.ballot.sync.b32 %r888, p, 0xffffffff;
    @!p not.b32 %r888, %r888;
}

	// end inline asm
	and.b32  	%r912, %r888, %r911;
	mov.b32 	%r893, 16;
	// begin inline asm
	{
    .reg .pred p;
    and.b32 %r891, %r901, %r893;    setp.ne.u32 p, %r891, 0;
    vote.ballot.sync.b32 %r891, p, 0xffffffff;
    @!p not.b32 %r891, %r891;
}

	// end inline asm
	and.b32  	%r913, %r891, %r912;
	mov.b32 	%r896, 32;
	// begin inline asm
	{
    .reg .pred p;
    and.b32 %r894, %r901, %r896;    setp.ne.u32 p, %r894, 0;
    vote.ballot.sync.b32 %r894, p, 0xffffffff;
    @!p not.b32 %r894, %r894;
}

	// end inline asm
	and.b32  	%r914, %r894, %r913;
	mov.b32 	%r899, 64;
	// begin inline asm
	{
    .reg .pred p;
    and.b32 %r897, %r901, %r899;    setp.ne.u32 p, %r897, 0;
    vote.ballot.sync.b32 %r897, p, 0xffffffff;
    @!p not.b32 %r897, %r897;
}

	// end inline asm
	and.b32  	%r915, %r897, %r914;
	mov.b32 	%r902, 128;
	// begin inline asm
	{
    .reg .pred p;
    and.b32 %r900, %r901, %r902;    setp.ne.u32 p, %r900, 0;
    vote.ballot.sync.b32 %r900, p, 0xffffffff;
    @!p not.b32 %r900, %r900;
}

	// end inline asm
	and.b32  	%r916, %r900, %r915;
	clz.b32 	%r917, %r916;
	sub.s32 	%r223, 31, %r917;
	and.b32  	%r918, %r878, %r916;
	popc.b32 	%r224, %r918;
	setp.ne.s32 	%p105, %r443, %r223;
	mov.b32 	%r2229, 0;
	@%p105 bra 	$L__BB12_181;
	shl.b32 	%r919, %r901, 2;
	add.s32 	%r920, %r219, %r919;
	atom.shared.add.u32 	%r2229, [%r920], %r224;
$L__BB12_181:
	ld.param.u32 	%r2096, [_ZN3cub18CUB_300001_SM_10006detail10radix_sort29DeviceRadixSortOnesweepKernelINS1_5radix10policy_hubIiiyE10Policy1000ELNS0_9SortOrderE1EiiyiiNS1_21identity_decomposer_tEEEvPT5_SB_PT3_PKSC_PT1_PKSG_PT2_PKSK_T4_iiT6__param_9];
	shfl.sync.idx.b32	%r946|%p106, %r2229, %r223, 31, -1;
	add.s32 	%r227, %r224, %r946;
	shr.u32 	%r947, %r2227, %r2096;
	and.b32  	%r943, %r947, %r221;
	mov.b32 	%r923, 1;
	// begin inline asm
	{
    .reg .pred p;
    and.b32 %r921, %r943, %r923;    setp.ne.u32 p, %r921, 0;
    vote.ballot.sync.b32 %r921, p, 0xffffffff;
    @!p not.b32 %r921, %r921;
}

	// end inline asm
	mov.b32 	%r926, 2;
	// begin inline asm
	{
    .reg .pred p;
    and.b32 %r924, %r943, %r926;    setp.ne.u32 p, %r924, 0;
    vote.ballot.sync.b32 %r924, p, 0xffffffff;
    @!p not.b32 %r924, %r924;
}

	// end inline asm
	and.b32  	%r948, %r924, %r921;
	mov.b32 	%r929, 4;
	// begin inline asm
	{
    .reg .pred p;
    and.b32 %r927, %r943, %r929;    setp.ne.u32 p, %r927, 0;
    vote.ballot.sync.b32 %r927, p, 0xffffffff;
    @!p not.b32 %r927, %r927;
}

	// end inline asm
	and.b32  	%r949, %r927, %r948;
	mov.b32 	%r932, 8;
	// begin inline asm
	{
    .reg .pred p;
    and.b32 %r930, %r943, %r932;    setp.ne.u32 p, %r930, 0;
    vote.ballot.sync.b32 %r930, p, 0xffffffff;
    @!p not.b32 %r930, %r930;
}

	// end inline asm
	and.b32  	%r950, %r930, %r949;
	mov.b32 	%r935, 16;
	// begin inline asm
	{
    .reg .pred p;
    and.b32 %r933, %r943, %r935;    setp.ne.u32 p, %r933, 0;
    vote.ballot.sync.b32 %r933, p, 0xffffffff;
    @!p not.b32 %r933, %r933;
}

	// end inline asm
	and.b32  	%r951, %r933, %r950;
	mov.b32 	%r938, 32;
	// begin inline asm
	{
    .reg .pred p;
    and.b32 %r936, %r943, %r938;    setp.ne.u32 p, %r936, 0;
    vote.ballot.sync.b32 %r936, p, 0xffffffff;
    @!p not.b32 %r936, %r936;
}

	// end inline asm
	and.b32  	%r952, %r936, %r951;
	mov.b32 	%r941, 64;
	// begin inline asm
	{
    .reg .pred p;
    and.b32 %r939, %r943, %r941;    setp.ne.u32 p, %r939, 0;
    vote.ballot.sync.b32 %r939, p, 0xffffffff;
    @!p not.b32 %r939, %r939;
}

	// end inline asm
	and.b32  	%r953, %r939, %r952;
	mov.b32 	%r944, 128;
	// begin inline asm
	{
    .reg .pred p;
    and.b32 %r942, %r943, %r944;    setp.ne.u32 p, %r942, 0;
    vote.ballot.sync.b32 %r942, p, 0xffffffff;
    @!p not.b32 %r942, %r942;
}

	// end inline asm
	and.b32  	%r954, %r942, %r953;
	clz.b32 	%r955, %r954;
	sub.s32 	%r229, 31, %r955;
	and.b32  	%r956, %r878, %r954;
	popc.b32 	%r230, %r956;
	setp.ne.s32 	%p107, %r443, %r229;
	mov.b32 	%r2230, 0;
	@%p107 bra 	$L__BB12_183;
	shl.b32 	%r957, %r943, 2;
	add.s32 	%r958, %r219, %r957;
	atom.shared.add.u32 	%r2230, [%r958], %r230;
$L__BB12_183:
	ld.param.u32 	%r2097, [_ZN3cub18CUB_300001_SM_10006detail10radix_sort29DeviceRadixSortOnesweepKernelINS1_5radix10policy_hubIiiyE10Policy1000ELNS0_9SortOrderE1EiiyiiNS1_21identity_decomposer_tEEEvPT5_SB_PT3_PKSC_PT1_PKSG_PT2_PKSK_T4_iiT6__param_9];
	shfl.sync.idx.b32	%r984|%p108, %r2230, %r229, 31, -1;
	add.s32 	%r233, %r230, %r984;
	shr.u32 	%r985, %r2226, %r2097;
	and.b32  	%r981, %r985, %r221;
	mov.b32 	%r961, 1;
	// begin inline asm
	{
    .reg .pred p;
    and.b32 %r959, %r981, %r961;    setp.ne.u32 p, %r959, 0;
    vote.ballot.sync.b32 %r959, p, 0xffffffff;
    @!p not.b32 %r959, %r959;
}

	// end inline asm
	mov.b32 	%r964, 2;
	// begin inline asm
	{
    .reg .pred p;
    and.b32 %r962, %r981, %r964;    setp.ne.u32 p, %r962, 0;
    vote.ballot.sync.b32 %r962, p, 0xffffffff;
    @!p not.b32 %r962, %r962;
}

	// end inline asm
	and.b32  	%r986, %r962, %r959;
	mov.b32 	%r967, 4;
	// begin inline asm
	{
    .reg .pred p;
    and.b32 %r965, %r981, %r967;    setp.ne.u32 p, %r965, 0;
    vote.ballot.sync.b32 %r965, p, 0xffffffff;
    @!p not.b32 %r965, %r965;
}

	// end inline asm
	and.b32  	%r987, %r965, %r986;
	mov.b32 	%r970, 8;
	// begin inline asm
	{
    .reg .pred p;
    and.b32 %r968, %r981, %r970;    setp.ne.u32 p, %r968, 0;
    vote.ballot.sync.b32 %r968, p, 0xffffffff;
    @!p not.b32 %r968, %r968;
}

	// end inline asm
	and.b32  	%r988, %r968, %r987;
	mov.b32 	%r973, 16;
	// begin inline asm
	{
    .reg .pred p;
    and.b32 %r971, %r981, %r973;    setp.ne.u32 p, %r971, 0;
    vote.ballot.sync.b32 %r971, p, 0xffffffff;
    @!p not.b32 %r971, %r971;
}

	// end inline asm
	and.b32  	%r989, %r971, %r988;
	mov.b32 	%r976, 32;
	// begin inline asm
	{
    .reg .pred p;
    and.b32 %r974, %r981, %r976;    setp.ne.u32 p, %r974, 0;
    vote.ballot.sync.b32 %r974, p, 0xffffffff;
    @!p not.b32 %r974, %r974;
}

	// end inline asm
	and.b32  	%r990, %r974, %r989;
	mov.b32 	%r979, 64;
	// begin inline asm
	{
    .reg .pred p;
    and.b32 %r977, %r981, %r979;    setp.ne.u32 p, %r977, 0;
    vote.ballot.sync.b32 %r977, p, 0xffffffff;
    @!p not.b32 %r977, %r977;
}

	// end inline asm
	and.b32  	%r991, %r977, %r990;
	mov.b32 	%r982, 128;
	// begin inline asm
	{
    .reg .pred p;
    and.b32 %r980, %r981, %r982;    setp.ne.u32 p, %r980, 0;
    vote.ballot.sync.b32 %r980, p, 0xffffffff;
    @!p not.b32 %r980, %r980;
}

	// end inline asm
	and.b32  	%r992, %r980, %r991;
	clz.b32 	%r993, %r992;
	sub.s32 	%r235, 31, %r993;
	and.b32  	%r994, %r878, %r992;
	popc.b32 	%r236, %r994;
	setp.ne.s32 	%p109, %r443, %r235;
	mov.b32 	%r2231, 0;
	@%p109 bra 	$L__BB12_185;
	shl.b32 	%r995, %r981, 2;
	add.s32 	%r996, %r219, %r995;
	atom.shared.add.u32 	%r2231, [%r996], %r236;
$L__BB12_185:
	ld.param.u32 	%r2098, [_ZN3cub18CUB_300001_SM_10006detail10radix_sort29DeviceRadixSortOnesweepKernelINS1_5radix10policy_hubIiiyE10Policy1000ELNS0_9SortOrderE1EiiyiiNS1_21identity_decomposer_tEEEvPT5_SB_PT3_PKSC_PT1_PKSG_PT2_PKSK_T4_iiT6__param_9];
	shfl.sync.idx.b32	%r1022|%p110, %r2231, %r235, 31, -1;
	add.s32 	%r239, %r236, %r1022;
	shr.u32 	%r1023, %r2225, %r2098;
	and.b32  	%r1019, %r1023, %r221;
	mov.b32 	%r999, 1;
	// begin inline asm
	{
    .reg .pred p;
    and.b32 %r997, %r1019, %r999;    setp.ne.u32 p, %r997, 0;
    vote.ballot.sync.b32 %r997, p, 0xffffffff;
    @!p not.b32 %r997, %r997;
}

	// end inline asm
	mov.b32 	%r1002, 2;
	// begin inline asm
	{
    .reg .pred p;
    and.b32 %r1000, %r1019, %r1002;    setp.ne.u32 p, %r1000, 0;
    vote.ballot.sync.b32 %r1000, p, 0xffffffff;
    @!p not.b32 %r1000, %r1000;
}

	// end inline asm
	and.b32  	%r1024, %r1000, %r997;
	mov.b32 	%r1005, 4;
	// begin inline asm
	{
    .reg .pred p;
    and.b32 %r1003, %r1019, %r1005;    setp.ne.u32 p, %r1003, 0;
    vote.ballot.sync.b32 %r1003, p, 0xffffffff;
    @!p not.b32 %r1003, %r1003;
}

	// end inline asm
	and.b32  	%r1025, %r1003, %r1024;
	mov.b32 	%r1008, 8;
	// begin inline asm
	{
    .reg .pred p;
    and.b32 %r1006, %r1019, %r1008;    setp.ne.u32 p, %r1006, 0;
    vote.ballot.sync.b32 %r1006, p, 0xffffffff;
    @!p not.b32 %r1006, %r1006;
}

	// end inline asm
	and.b32  	%r1026, %r1006, %r1025;
	mov.b32 	%r1011, 16;
	// begin inline asm
	{
    .reg .pred p;
    and.b32 %r1009, %r1019, %r1011;    setp.ne.u32 p, %r1009, 0;
    vote.ballot.sync.b32 %r1009, p, 0xffffffff;
    @!p not.b32 %r1009, %r1009;
}

	// end inline asm
	and.b32  	%r1027, %r1009, %r1026;
	mov.b32 	%r1014, 32;
	// begin inline asm
	{
    .reg .pred p;
    and.b32 %r1012, %r1019, %r1014;    setp.ne.u32 p, %r1012, 0;
    vote.ballot.sync.b32 %r1012, p, 0xffffffff;
    @!p not.b32 %r1012, %r1012;
}

	// end inline asm
	and.b32  	%r1028, %r1012, %r1027;
	mov.b32 	%r1017, 64;
	// begin inline asm
	{
    .reg .pred p;
    and.b32 %r1015, %r1019, %r1017;    setp.ne.u32 p, %r1015, 0;
    vote.ballot.sync.b32 %r1015, p, 0xffffffff;
    @!p not.b32 %r1015, %r1015;
}

	// end inline asm
	and.b32  	%r1029, %r1015, %r1028;
	mov.b32 	%r1020, 128;
	// begin inline asm
	{
    .reg .pred p;
    and.b32 %r1018, %r1019, %r1020;    setp.ne.u32 p, %r1018, 0;
    vote.ballot.sync.b32 %r1018, p, 0xffffffff;
    @!p not.b32 %r1018, %r1018;
}

	// end inline asm
	and.b32  	%r1030, %r1018, %r1029;
	clz.b32 	%r1031, %r1030;
	sub.s32 	%r241, 31, %r1031;
	and.b32  	%r1032, %r878, %r1030;
	popc.b32 	%r242, %r1032;
	setp.ne.s32 	%p111, %r443, %r241;
	mov.b32 	%r2232, 0;
	@%p111 bra 	$L__BB12_187;
	shl.b32 	%r1033, %r1019, 2;
	add.s32 	%r1034, %r219, %r1033;
	atom.shared.add.u32 	%r2232, [%r1034], %r242;
$L__BB12_187:
	ld.param.u32 	%r2099, [_ZN3cub18CUB_300001_SM_10006detail10radix_sort29DeviceRadixSortOnesweepKernelINS1_5radix10policy_hubIiiyE10Policy1000ELNS0_9SortOrderE1EiiyiiNS1_21identity_decomposer_tEEEvPT5_SB_PT3_PKSC_PT1_PKSG_PT2_PKSK_T4_iiT6__param_9];
	shfl.sync.idx.b32	%r1060|%p112, %r2232, %r241, 31, -1;
	add.s32 	%r245, %r242, %r1060;
	shr.u32 	%r1061, %r2224, %r2099;
	and.b32  	%r1057, %r1061, %r221;
	mov.b32 	%r1037, 1;
	// begin inline asm
	{
    .reg .pred p;
    and.b32 %r1035, %r1057, %r1037;    setp.ne.u32 p, %r1035, 0;
    vote.ballot.sync.b32 %r1035, p, 0xffffffff;
    @!p not.b32 %r1035, %r1035;
}

	// end inline asm
	mov.b32 	%r1040, 2;
	// begin inline asm
	{
    .reg .pred p;
    and.b32 %r1038, %r1057, %r1040;    setp.ne.u32 p, %r1038, 0;
    vote.ballot.sync.b32 %r1038, p, 0xffffffff;
    @!p not.b32 %r1038, %r1038;
}

	// end inline asm
	and.b32  	%r1062, %r1038, %r1035;
	mov.b32 	%r1043, 4;
	// begin inline asm
	{
    .reg .pred p;
    and.b32 %r1041, %r1057, %r1043;    setp.ne.u32 p, %r1041, 0;
    vote.ballot.sync.b32 %r1041, p, 0xffffffff;
    @!p not.b32 %r1041, %r1041;
}

	// end inline asm
	and.b32  	%r1063, %r1041, %r1062;
	mov.b32 	%r1046, 8;
	// begin inline asm
	{
    .reg .pred p;
    and.b32 %r1044, %r1057, %r1046;    setp.ne.u32 p, %r1044, 0;
    vote.ballot.sync.b32 %r1044, p, 0xffffffff;
    @!p not.b32 %r1044, %r1044;
}

	// end inline asm
	and.b32  	%r1064, %r1044, %r1063;
	mov.b32 	%r1049, 16;
	// begin inline asm
	{
    .reg .pred p;
    and.b32 %r1047, %r1057, %r1049;    setp.ne.u32 p, %r1047, 0;
    vote.ballot.sync.b32 %r1047, p, 0xffffffff;
    @!p not.b32 %r1047, %r1047;
}

	// end inline asm
	and.b32  	%r1065, %r1047, %r1064;
	mov.b32 	%r1052, 32;
	// begin inline asm
	{
    .reg .pred p;
    and.b32 %r1050, %r1057, %r1052;    setp.ne.u32 p, %r1050, 0;
    vote.ballot.sync.b32 %r1050, p, 0xffffffff;
    @!p not.b32 %r1050, %r1050;
}

	// end inline asm
	and.b32  	%r1066, %r1050, %r1065;
	mov.b32 	%r1055, 64;
	// begin inline asm
	{
    .reg .pred p;
    and.b32 %r1053, %r1057, %r1055;    setp.ne.u32 p, %r1053, 0;
    vote.ballot.sync.b32 %r1053, p, 0xffffffff;
    @!p not.b32 %r1053, %r1053;
}

	// end inline asm
	and.b32  	%r1067, %r1053, %r1066;
	mov.b32 	%r1058, 128;
	// begin inline asm
	{
    .reg .pred p;
    and.b32 %r1056, %r1057, %r1058;    setp.ne.u32 p, %r1056, 0;
    vote.ballot.sync.b32 %r1056, p, 0xffffffff;
    @!p not.b32 %r1056, %r1056;
}

	// end inline asm
	and.b32  	%r1068, %r1056, %r1067;
	clz.b32 	%r1069, %r1068;
	sub.s32 	%r247, 31, %r1069;
	and.b32  	%r1070, %r878, %r1068;
	popc.b32 	%r248, %r1070;
	setp.ne.s32 	%p113, %r443, %r247;
	mov.b32 	%r2233, 0;
	@%p113 bra 	$L__BB12_189;
	shl.b32 	%r1071, %r1057, 2;
	add.s32 	%r1072, %r219, %r1071;
	atom.shared.add.u32 	%r2233, [%r1072], %r248;
$L__BB12_189:
	ld.param.u32 	%r2100, [_ZN3cub18CUB_300001_SM_10006detail10radix_sort29DeviceRadixSortOnesweepKernelINS1_5radix10policy_hubIiiyE10Policy1000ELNS0_9SortOrderE1EiiyiiNS1_21identity_decomposer_tEEEvPT5_SB_PT3_PKSC_PT1_PKSG_PT2_PKSK_T4_iiT6__param_9];
	shfl.sync.idx.b32	%r1098|%p114, %r2233, %r247, 31, -1;
	add.s32 	%r251, %r248, %r1098;
	shr.u32 	%r1099, %r2223, %r2100;
	and.b32  	%r1095, %r1099, %r221;
	mov.b32 	%r1075, 1;
	// begin inline asm
	{
    .reg .pred p;
    and.b32 %r1073, %r1095, %r1075;    setp.ne.u32 p, %r1073, 0;
    vote.ballot.sync.b32 %r1073, p, 0xffffffff;
    @!p not.b32 %r1073, %r1073;
}

	// end inline asm
	mov.b32 	%r1078, 2;
	// begin inline asm
	{
    .reg .pred p;
    and.b32 %r1076, %r1095, %r1078;    setp.ne.u32 p, %r1076, 0;
    vote.ballot.sync.b32 %r1076, p, 0xffffffff;
    @!p not.b32 %r1076, %r1076;
}

	// end inline asm
	and.b32  	%r1100, %r1076, %r1073;
	mov.b32 	%r1081, 4;
	// begin inline asm
	{
    .reg .pred p;
    and.b32 %r1079, %r1095, %r1081;    setp.ne.u32 p, %r1079, 0;
    vote.ballot.sync.b32 %r1079, p, 0xffffffff;
    @!p not.b32 %r1079, %r1079;
}

	// end inline asm
	and.b32  	%r1101, %r1079, %r1100;
	mov.b32 	%r1084, 8;
	// begin inline asm
	{
    .reg .pred p;
    and.b32 %r1082, %r1095, %r1084;    setp.ne.u32 p, %r1082, 0;
    vote.ballot.sync.b32 %r1082, p, 0xffffffff;
    @!p not.b32 %r1082, %r1082;
}

	// end inline asm
	and.b32  	%r1102, %r1082, %r1101;
	mov.b32 	%r1087, 16;
	// begin inline asm
	{
    .reg .pred p;
    and.b32 %r1085, %r1095, %r1087;    setp.ne.u32 p, %r1085, 0;
    vote.ballot.sync.b32 %r1085, p, 0xffffffff;
    @!p not.b32 %r1085, %r1085;
}

	// end inline asm
	and.b32  	%r1103, %r1085, %r1102;
	mov.b32 	%r1090, 32;
	// begin inline asm
	{
    .reg .pred p;
    and.b32 %r1088, %r1095, %r1090;    setp.ne.u32 p, %r1088, 0;
    vote.ballot.sync.b32 %r1088, p, 0xffffffff;
    @!p not.b32 %r1088, %r1088;
}

	// end inline asm
	and.b32  	%r1104, %r1088, %r1103;
	mov.b32 	%r1093, 64;
	// begin inline asm
	{
    .reg .pred p;
    and.b32 %r1091, %r1095, %r1093;    setp.ne.u32 p, %r1091, 0;
    vote.ballot.sync.b32 %r1091, p, 0xffffffff;
    @!p not.b32 %r1091, %r1091;
}

	// end inline asm
	and.b32  	%r1105, %r1091, %r1104;
	mov.b32 	%r1096, 128;
	// begin inline asm
	{
    .reg .pred p;
    and.b32 %r1094, %r1095, %r1096;    setp.ne.u32 p, %r1094, 0;
    vote.ballot.sync.b32 %r1094, p, 0xffffffff;
    @!p not.b32 %r1094, %r1094;
}

	// end inline asm
	and.b32  	%r1106, %r1094, %r1105;
	clz.b32 	%r1107, %r1106;
	sub.s32 	%r253, 31, %r1107;
	and.b32  	%r1108, %r878, %r1106;
	popc.b32 	%r254, %r1108;
	setp.ne.s32 	%p115, %r443, %r253;
	mov.b32 	%r2234, 0;
	@%p115 bra 	$L__BB12_191;
	shl.b32 	%r1109, %r1095, 2;
	add.s32 	%r1110, %r219, %r1109;
	atom.shared.add.u32 	%r2234, [%r1110], %r254;
$L__BB12_191:
	ld.param.u32 	%r2101, [_ZN3cub18CUB_300001_SM_10006detail10radix_sort29DeviceRadixSortOnesweepKernelINS1_5radix10policy_hubIiiyE10Policy1000ELNS0_9SortOrderE1EiiyiiNS1_21identity_decomposer_tEEEvPT5_SB_PT3_PKSC_PT1_PKSG_PT2_PKSK_T4_iiT6__param_9];
	shfl.sync.idx.b32	%r1136|%p116, %r2234, %r253, 31, -1;
	add.s32 	%r257, %r254, %r1136;
	shr.u32 	%r1137, %r2222, %r2101;
	and.b32  	%r1133, %r1137, %r221;
	mov.b32 	%r1113, 1;
	// begin inline asm
	{
    .reg .pred p;
    and.b32 %r1111, %r1133, %r1113;    setp.ne.u32 p, %r1111, 0;
    vote.ballot.sync.b32 %r1111, p, 0xffffffff;
    @!p not.b32 %r1111, %r1111;
}

	// end inline asm
	mov.b32 	%r1116, 2;
	// begin inline asm
	{
    .reg .pred p;
    and.b32 %r1114, %r1133, %r1116;    setp.ne.u32 p, %r1114, 0;
    vote.ballot.sync.b32 %r1114, p, 0xffffffff;
    @!p not.b32 %r1114, %r1114;
}

	// end inline asm
	and.b32  	%r1138, %r1114, %r1111;
	mov.b32 	%r1119, 4;
	// begin inline asm
	{
    .reg .pred p;
    and.b32 %r1117, %r1133, %r1119;    setp.ne.u32 p, %r1117, 0;
    vote.ballot.sync.b32 %r1117, p, 0xffffffff;
    @!p not.b32 %r1117, %r1117;
}

	// end inline asm
	and.b32  	%r1139, %r1117, %r1138;
	mov.b32 	%r1122, 8;
	// begin inline asm
	{
    .reg .pred p;
    and.b32 %r1120, %r1133, %r1122;    setp.ne.u32 p, %r1120, 0;
    vote.ballot.sync.b32 %r1120, p, 0xffffffff;
    @!p not.b32 %r1120, %r1120;
}

	// end inline asm
	and.b32  	%r1140, %r1120, %r1139;
	mov.b32 	%r1125, 16;
	// begin inline asm
	{
    .reg .pred p;
    and.b32 %r1123, %r1133, %r1125;    setp.ne.u32 p, %r1123, 0;
    vote.ballot.sync.b32 %r1123, p, 0xffffffff;
    @!p not.b32 %r1123, %r1123;
}

	// end inline asm
	and.b32  	%r1141, %r1123, %r1140;
	mov.b32 	%r1128, 32;
	// begin inline asm
	{
    .reg .pred p;
    and.b32 %r1126, %r1133, %r1128;    setp.ne.u32 p, %r1126, 0;
    vote.ballot.sync.b32 %r1126, p, 0xffffffff;
    @!p not.b32 %r1126, %r1126;
}

	// end inline asm
	and.b32  	%r1142, %r1126, %r1141;
	mov.b32 	%r1131, 64;
	// begin inline asm
	{
    .reg .pred p;
    and.b32 %r1129, %r1133, %r1131;    setp.ne.u32 p, %r1129, 0;
    vote.ballot.sync.b32 %r1129, p, 0xffffffff;
    @!p not.b32 %r1129, %r1129;
}

	// end inline asm
	and.b32  	%r1143, %r1129, %r1142;
	mov.b32 	%r1134, 128;
	// begin inline asm
	{
    .reg .pred p;
    and.b32 %r1132, %r1133, %r1134;    setp.ne.u32 p, %r1132, 0;
    vote.ballot.sync.b32 %r1132, p, 0xffffffff;
    @!p not.b32 %r1132, %r1132;
}

	// end inline asm
	and.b32  	%r1144, %r1132, %r1143;
	clz.b32 	%r1145, %r1144;
	sub.s32 	%r259, 31, %r1145;
	and.b32  	%r1146, %r878, %r1144;
	popc.b32 	%r260, %r1146;
	setp.ne.s32 	%p117, %r443, %r259;
	mov.b32 	%r2235, 0;
	@%p117 bra 	$L__BB12_193;
	shl.b32 	%r1147, %r1133, 2;
	add.s32 	%r1148, %r219, %r1147;
	atom.shared.add.u32 	%r2235, [%r1148], %r260;
$L__BB12_193:
	ld.param.u32 	%r2102, [_ZN3cub18CUB_300001_SM_10006detail10radix_sort29DeviceRadixSortOnesweepKernelINS1_5radix10policy_hubIiiyE10Policy1000ELNS0_9SortOrderE1EiiyiiNS1_21identity_decomposer_tEEEvPT5_SB_PT3_PKSC_PT1_PKSG_PT2_PKSK_T4_iiT6__param_9];
	shfl.sync.idx.b32	%r1174|%p118, %r2235, %r259, 31, -1;
	add.s32 	%r263, %r260, %r1174;
	shr.u32 	%r1175, %r2221, %r2102;
	and.b32  	%r1171, %r1175, %r221;
	mov.b32 	%r1151, 1;
	// begin inline asm
	{
    .reg .pred p;
    and.b32 %r1149, %r1171, %r1151;    setp.ne.u32 p, %r1149, 0;
    vote.ballot.sync.b32 %r1149, p, 0xffffffff;
    @!p not.b32 %r1149, %r1149;
}

	// end inline asm
	mov.b32 	%r1154, 2;
	// begin inline asm
	{
    .reg .pred p;
    and.b32 %r1152, %r1171, %r1154;    setp.ne.u32 p, %r1152, 0;
    vote.ballot.sync.b32 %r1152, p, 0xffffffff;
    @!p not.b32 %r1152, %r1152;
}

	// end inline asm
	and.b32  	%r1176, %r1152, %r1149;
	mov.b32 	%r1157, 4;
	// begin inline asm
	{
    .reg .pred p;
    and.b32 %r1155, %r1171, %r1157;    setp.ne.u32 p, %r1155, 0;
    vote.ballot.sync.b32 %r1155, p, 0xffffffff;
    @!p not.b32 %r1155, %r1155;
}

	// end inline asm
	and.b32  	%r1177, %r1155, %r1176;
	mov.b32 	%r1160, 8;
	// begin inline asm
	{
    .reg .pred p;
    and.b32 %r1158, %r1171, %r1160;    setp.ne.u32 p, %r1158, 0;
    vote.ballot.sync.b32 %r1158, p, 0xffffffff;
    @!p not.b32 %r1158, %r1158;
}

	// end inline asm
	and.b32  	%r1178, %r1158, %r1177;
	mov.b32 	%r1163, 16;
	// begin inline asm
	{
    .reg .pred p;
    and.b32 %r1161, %r1171, %r1163;    setp.ne.u32 p, %r1161, 0;
    vote.ballot.sync.b32 %r1161, p, 0xffffffff;
    @!p not.b32 %r1161, %r1161;
}

	// end inline asm
	and.b32  	%r1179, %r1161, %r1178;
	mov.b32 	%r1166, 32;
	// begin inline asm
	{
    .reg .pred p;
    and.b32 %r1164, %r1171, %r1166;    setp.ne.u32 p, %r1164, 0;
    vote.ballot.sync.b32 %r1164, p, 0xffffffff;
    @!p not.b32 %r1164, %r1164;
}

	// end inline asm
	and.b32  	%r1180, %r1164, %r1179;
	mov.b32 	%r1169, 64;
	// begin inline asm
	{
    .reg .pred p;
    and.b32 %r1167, %r1171, %r1169;    setp.ne.u32 p, %r1167, 0;
    vote.ballot.sync.b32 %r1167, p, 0xffffffff;
    @!p not.b32 %r1167, %r1167;
}

	// end inline asm
	and.b32  	%r1181, %r1167, %r1180;
	mov.b32 	%r1172, 128;
	// begin inline asm
	{
    .reg .pred p;
    and.b32 %r1170, %r1171, %r1172;    setp.ne.u32 p, %r1170, 0;
    vote.ballot.sync.b32 %r1170, p, 0xffffffff;
    @!p not.b32 %r1170, %r1170;
}

	// end inline asm
	and.b32  	%r1182, %r1170, %r1181;
	clz.b32 	%r1183, %r1182;
	sub.s32 	%r265, 31, %r1183;
	and.b32  	%r1184, %r878, %r1182;
	popc.b32 	%r266, %r1184;
	setp.ne.s32 	%p119, %r443, %r265;
	mov.b32 	%r2236, 0;
	@%p119 bra 	$L__BB12_195;
	shl.b32 	%r1185, %r1171, 2;
	add.s32 	%r1186, %r219, %r1185;
	atom.shared.add.u32 	%r2236, [%r1186], %r266;
$L__BB12_195:
	ld.param.u32 	%r2103, [_ZN3cub18CUB_300001_SM_10006detail10radix_sort29DeviceRadixSortOnesweepKernelINS1_5radix10policy_hubIiiyE10Policy1000ELNS0_9SortOrderE1EiiyiiNS1_21identity_decomposer_tEEEvPT5_SB_PT3_PKSC_PT1_PKSG_PT2_PKSK_T4_iiT6__param_9];
	shfl.sync.idx.b32	%r1212|%p120, %r2236, %r265, 31, -1;
	add.s32 	%r269, %r266, %r1212;
	shr.u32 	%r1213, %r2220, %r2103;
	and.b32  	%r1209, %r1213, %r221;
	mov.b32 	%r1189, 1;
	// begin inline asm
	{
    .reg .pred p;
    and.b32 %r1187, %r1209, %r1189;    setp.ne.u32 p, %r1187, 0;
    vote.ballot.sync.b32 %r1187, p, 0xffffffff;
    @!p not.b32 %r1187, %r1187;
}

	// end inline asm
	mov.b32 	%r1192, 2;
	// begin inline asm
	{
    .reg .pred p;
    and.b32 %r1190, %r1209, %r1192;    setp.ne.u32 p, %r1190, 0;
    vote.ballot.sync.b32 %r1190, p, 0xffffffff;
    @!p not.b32 %r1190, %r1190;
}

	// end inline asm
	and.b32  	%r1214, %r1190, %r1187;
	mov.b32 	%r1195, 4;
	// begin inline asm
	{
    .reg .pred p;
    and.b32 %r1193, %r1209, %r1195;    setp.ne.u32 p, %r1193, 0;
    vote.ballot.sync.b32 %r1193, p, 0xffffffff;
    @!p not.b32 %r1193, %r1193;
}

	// end inline asm
	and.b32  	%r1215, %r1193, %r1214;
	mov.b32 	%r1198, 8;
	// begin inline asm
	{
    .reg .pred p;
    and.b32 %r1196, %r1209, %r1198;    setp.ne.u32 p, %r1196, 0;
    vote.ballot.sync.b32 %r1196, p, 0xffffffff;
    @!p not.b32 %r1196, %r1196;
}

	// end inline asm
	and.b32  	%r1216, %r1196, %r1215;
	mov.b32 	%r1201, 16;
	// begin inline asm
	{
    .reg .pred p;
    and.b32 %r1199, %r1209, %r1201;    setp.ne.u32 p, %r1199, 0;
    vote.ballot.sync.b32 %r1199, p, 0xffffffff;
    @!p not.b32 %r1199, %r1199;
}

	// end inline asm
	and.b32  	%r1217, %r1199, %r1216;
	mov.b32 	%r1204, 32;
	// begin inline asm
	{
    .reg .pred p;
    and.b32 %r1202, %r1209, %r1204;    setp.ne.u32 p, %r1202, 0;
    vote.ballot.sync.b32 %r1202, p, 0xffffffff;
    @!p not.b32 %r1202, %r1202;
}

	// end inline asm
	and.b32  	%r1218, %r1202, %r1217;
	mov.b32 	%r1207, 64;
	// begin inline asm
	{
    .reg .pred p;
    and.b32 %r1205, %r1209, %r1207;    setp.ne.u32 p, %r1205, 0;
    vote.ballot.sync.b32 %r1205, p, 0xffffffff;
    @!p not.b32 %r1205, %r1205;
}

	// end inline asm
	and.b32  	%r1219, %r1205, %r1218;
	mov.b32 	%r1210, 128;
	// begin inline asm
	{
    .reg .pred p;
    and.b32 %r1208, %r1209, %r1210;    setp.ne.u32 p, %r1208, 0;
    vote.ballot.sync.b32 %r1208, p, 0xffffffff;
    @!p not.b32 %r1208, %r1208;
}

	// end inline asm
	and.b32  	%r1220, %r1208, %r1219;
	clz.b32 	%r1221, %r1220;
	sub.s32 	%r271, 31, %r1221;
	and.b32  	%r1222, %r878, %r1220;
	popc.b32 	%r272, %r1222;
	setp.ne.s32 	%p121, %r443, %r271;
	mov.b32 	%r2237, 0;
	@%p121 bra 	$L__BB12_197;
	shl.b32 	%r1223, %r1209, 2;
	add.s32 	%r1224, %r219, %r1223;
	atom.shared.add.u32 	%r2237, [%r1224], %r272;
$L__BB12_197:
	ld.param.u32 	%r2104, [_ZN3cub18CUB_300001_SM_10006detail10radix_sort29DeviceRadixSortOnesweepKernelINS1_5radix10policy_hubIiiyE10Policy1000ELNS0_9SortOrderE1EiiyiiNS1_21identity_decomposer_tEEEvPT5_SB_PT3_PKSC_PT1_PKSG_PT2_PKSK_T4_iiT6__param_9];
	shfl.sync.idx.b32	%r1250|%p122, %r2237, %r271, 31, -1;
	add.s32 	%r275, %r272, %r1250;
	shr.u32 	%r1251, %r2219, %r2104;
	and.b32  	%r1247, %r1251, %r221;
	mov.b32 	%r1227, 1;
	// begin inline asm
	{
    .reg .pred p;
    and.b32 %r1225, %r1247, %r1227;    setp.ne.u32 p, %r1225, 0;
    vote.ballot.sync.b32 %r1225, p, 0xffffffff;
    @!p not.b32 %r1225, %r1225;
}

	// end inline asm
	mov.b32 	%r1230, 2;
	// begin inline asm
	{
    .reg .pred p;
    and.b32 %r1228, %r1247, %r1230;    setp.ne.u32 p, %r1228, 0;
    vote.ballot.sync.b32 %r1228, p, 0xffffffff;
    @!p not.b32 %r1228, %r1228;
}

	// end inline asm
	and.b32  	%r1252, %r1228, %r1225;
	mov.b32 	%r1233, 4;
	// begin inline asm
	{
    .reg .pred p;
    and.b32 %r1231, %r1247, %r1233;    setp.ne.u32 p, %r1231, 0;
    vote.ballot.sync.b32 %r1231, p, 0xffffffff;
    @!p not.b32 %r1231, %r1231;
}

	// end inline asm
	and.b32  	%r1253, %r1231, %r1252;
	mov.b32 	%r1236, 8;
	// begin inline asm
	{
    .reg .pred p;
    and.b32 %r1234, %r1247, %r1236;    setp.ne.u32 p, %r1234, 0;
    vote.ballot.sync.b32 %r1234, p, 0xffffffff;
    @!p not.b32 %r1234, %r1234;
}

	// end inline asm
	and.b32  	%r1254, %r1234, %r1253;
	mov.b32 	%r1239, 16;
	// begin inline asm
	{
    .reg .pred p;
    and.b32 %r1237, %r1247, %r1239;    setp.ne.u32 p, %r1237, 0;
    vote.ballot.sync.b32 %r1237, p, 0xffffffff;
    @!p not.b32 %r1237, %r1237;
}

	// end inline asm
	and.b32  	%r1255, %r1237, %r1254;
	mov.b32 	%r1242, 32;
	// begin inline asm
	{
    .reg .pred p;
    and.b32 %r1240, %r1247, %r1242;    setp.ne.u32 p, %r1240, 0;
    vote.ballot.sync.b32 %r1240, p, 0xffffffff;
    @!p not.b32 %r1240, %r1240;
}

	// end inline asm
	and.b32  	%r1256, %r1240, %r1255;
	mov.b32 	%r1245, 64;
	// begin inline asm
	{
    .reg .pred p;
    and.b32 %r1243, %r1247, %r1245;    setp.ne.u32 p, %r1243, 0;
    vote.ballot.sync.b32 %r1243, p, 0xffffffff;
    @!p not.b32 %r1243, %r1243;
}

	// end inline asm
	and.b32  	%r1257, %r1243, %r1256;
	mov.b32 	%r1248, 128;
	// begin inline asm
	{
    .reg .pred p;
    and.b32 %r1246, %r1247, %r1248;    setp.ne.u32 p, %r1246, 0;
    vote.ballot.sync.b32 %r1246, p, 0xffffffff;
    @!p not.b32 %r1246, %r1246;
}

	// end inline asm
	and.b32  	%r1258, %r1246, %r1257;
	clz.b32 	%r1259, %r1258;
	sub.s32 	%r277, 31, %r1259;
	and.b32  	%r1260, %r878, %r1258;
	popc.b32 	%r278, %r1260;
	setp.ne.s32 	%p123, %r443, %r277;
	mov.b32 	%r2238, 0;
	@%p123 bra 	$L__BB12_199;
	shl.b32 	%r1265, %r1247, 2;
	add.s32 	%r1266, %r219, %r1265;
	atom.shared.add.u32 	%r2238, [%r1266], %r278;
$L__BB12_199:
	ld.param.u32 	%r2105, [_ZN3cub18CUB_300001_SM_10006detail10radix_sort29DeviceRadixSortOnesweepKernelINS1_5radix10policy_hubIiiyE10Policy1000ELNS0_9SortOrderE1EiiyiiNS1_21identity_decomposer_tEEEvPT5_SB_PT3_PKSC_PT1_PKSG_PT2_PKSK_T4_iiT6__param_9];
	shfl.sync.idx.b32	%r1292|%p124, %r2238, %r277, 31, -1;
	add.s32 	%r281, %r278, %r1292;
	shr.u32 	%r1293, %r2218, %r2105;
	and.b32  	%r1289, %r1293, %r221;
	mov.b32 	%r1269, 1;
	// begin inline asm
	{
    .reg .pred p;
    and.b32 %r1267, %r1289, %r1269;    setp.ne.u32 p, %r1267, 0;
    vote.ballot.sync.b32 %r1267, p, 0xffffffff;
    @!p not.b32 %r1267, %r1267;
}

	// end inline asm
	mov.b32 	%r1272, 2;
	// begin inline asm
	{
    .reg .pred p;
    and.b32 %r1270, %r1289, %r1272;    setp.ne.u32 p, %r1270, 0;
    vote.ballot.sync.b32 %r1270, p, 0xffffffff;
    @!p not.b32 %r1270, %r1270;
}

	// end inline asm
	and.b32  	%r1294, %r1270, %r1267;
	mov.b32 	%r1275, 4;
	// begin inline asm
	{
    .reg .pred p;
    and.b32 %r1273, %r1289, %r1275;    setp.ne.u32 p, %r1273, 0;
    vote.ballot.sync.b32 %r1273, p, 0xffffffff;
    @!p not.b32 %r1273, %r1273;
}

	// end inline asm
	and.b32  	%r1295, %r1273, %r1294;
	mov.b32 	%r1278, 8;
	// begin inline asm
	{
    .reg .pred p;
    and.b32 %r1276, %r1289, %r1278;    setp.ne.u32 p, %r1276, 0;
    vote.ballot.sync.b32 %r1276, p, 0xffffffff;
    @!p not.b32 %r1276, %r1276;
}

	// end inline asm
	and.b32  	%r1296, %r1276, %r1295;
	mov.b32 	%r1281, 16;
	// begin inline asm
	{
    .reg .pred p;
    and.b32 %r1279, %r1289, %r1281;    setp.ne.u32 p, %r1279, 0;
    vote.ballot.sync.b32 %r1279, p, 0xffffffff;
    @!p not.b32 %r1279, %r1279;
}

	// end inline asm
	and.b32  	%r1297, %r1279, %r1296;
	mov.b32 	%r1284, 32;
	// begin inline asm
	{
    .reg .pred p;
    and.b32 %r1282, %r1289, %r1284;    setp.ne.u32 p, %r1282, 0;
    vote.ballot.sync.b32 %r1282, p, 0xffffffff;
    @!p not.b32 %r1282, %r1282;
}

	// end inline asm
	and.b32  	%r1298, %r1282, %r1297;
	mov.b32 	%r1287, 64;
	// begin inline asm
	{
    .reg .pred p;
    and.b32 %r1285, %r1289, %r1287;    setp.ne.u32 p, %r1285, 0;
    vote.ballot.sync.b32 %r1285, p, 0xffffffff;
    @!p not.b32 %r1285, %r1285;
}

	// end inline asm
	and.b32  	%r1299, %r1285, %r1298;
	mov.b32 	%r1290, 128;
	// begin inline asm
	{
    .reg .pred p;
    and.b32 %r1288, %r1289, %r1290;    setp.ne.u32 p, %r1288, 0;
    vote.ballot.sync.b32 %r1288, p, 0xffffffff;
    @!p not.b32 %r1288, %r1288;
}

	// end inline asm
	and.b32  	%r1300, %r1288, %r1299;
	clz.b32 	%r1301, %r1300;
	sub.s32 	%r283, 31, %r1301;
	and.b32  	%r1302, %r878, %r1300;
	popc.b32 	%r284, %r1302;
	setp.ne.s32 	%p125, %r443, %r283;
	mov.b32 	%r2239, 0;
	@%p125 bra 	$L__BB12_201;
	shl.b32 	%r1307, %r1289, 2;
	add.s32 	%r1308, %r219, %r1307;
	atom.shared.add.u32 	%r2239, [%r1308], %r284;
$L__BB12_201:
	ld.param.u32 	%r2106, [_ZN3cub18CUB_300001_SM_10006detail10radix_sort29DeviceRadixSortOnesweepKernelINS1_5radix10policy_hubIiiyE10Policy1000ELNS0_9SortOrderE1EiiyiiNS1_21identity_decomposer_tEEEvPT5_SB_PT3_PKSC_PT1_PKSG_PT2_PKSK_T4_iiT6__param_9];
	shfl.sync.idx.b32	%r1334|%p126, %r2239, %r283, 31, -1;
	add.s32 	%r287, %r284, %r1334;
	shr.u32 	%r1335, %r2217, %r2106;
	and.b32  	%r1331, %r1335, %r221;
	mov.b32 	%r1311, 1;
	// begin inline asm
	{
    .reg .pred p;
    and.b32 %r1309, %r1331, %r1311;    setp.ne.u32 p, %r1309, 0;
    vote.ballot.sync.b32 %r1309, p, 0xffffffff;
    @!p not.b32 %r1309, %r1309;
}

	// end inline asm
	mov.b32 	%r1314, 2;
	// begin inline asm
	{
    .reg .pred p;
    and.b32 %r1312, %r1331, %r1314;    setp.ne.u32 p, %r1312, 0;
    vote.ballot.sync.b32 %r1312, p, 0xffffffff;
    @!p not.b32 %r1312, %r1312;
}

	// end inline asm
	and.b32  	%r1336, %r1312, %r1309;
	mov.b32 	%r1317, 4;
	// begin inline asm
	{
    .reg .pred p;
    and.b32 %r1315, %r1331, %r1317;    setp.ne.u32 p, %r1315, 0;
    vote.ballot.sync.b32 %r1315, p, 0xffffffff;
    @!p not.b32 %r1315, %r1315;
}

	// end inline asm
	and.b32  	%r1337, %r1315, %r1336;
	mov.b32 	%r1320, 8;
	// begin inline asm
	{
    .reg .pred p;
    and.b32 %r1318, %r1331, %r1320;    setp.ne.u32 p, %r1318, 0;
    vote.ballot.sync.b32 %r1318, p, 0xffffffff;
    @!p not.b32 %r1318, %r1318;
}

	// end inline asm
	and.b32  	%r1338, %r1318, %r1337;
	mov.b32 	%r1323, 16;
	// begin inline asm
	{
    .reg .pred p;
    and.b32 %r1321, %r1331, %r1323;    setp.ne.u32 p, %r1321, 0;
    vote.ballot.sync.b32 %r1321, p, 0xffffffff;
    @!p not.b32 %r1321, %r1321;
}

	// end inline asm
	and.b32  	%r1339, %r1321, %r1338;
	mov.b32 	%r1326, 32;
	// begin inline asm
	{
    .reg .pred p;
    and.b32 %r1324, %r1331, %r1326;    setp.ne.u32 p, %r1324, 0;
    vote.ballot.sync.b32 %r1324, p, 0xffffffff;
    @!p not.b32 %r1324, %r1324;
}

	// end inline asm
	and.b32  	%r1340, %r1324, %r1339;
	mov.b32 	%r1329, 64;
	// begin inline asm
	{
    .reg .pred p;
    and.b32 %r1327, %r1331, %r1329;    setp.ne.u32 p, %r1327, 0;
    vote.ballot.sync.b32 %r1327, p, 0xffffffff;
    @!p not.b32 %r1327, %r1327;
}

	// end inline asm
	and.b32  	%r1341, %r1327, %r1340;
	mov.b32 	%r1332, 128;
	// begin inline asm
	{
    .reg .pred p;
    and.b32 %r1330, %r1331, %r1332;    setp.ne.u32 p, %r1330, 0;
    vote.ballot.sync.b32 %r1330, p, 0xffffffff;
    @!p not.b32 %r1330, %r1330;
}

	// end inline asm
	and.b32  	%r1342, %r1330, %r1341;
	clz.b32 	%r1343, %r1342;
	sub.s32 	%r289, 31, %r1343;
	and.b32  	%r1344, %r878, %r1342;
	popc.b32 	%r290, %r1344;
	setp.ne.s32 	%p127, %r443, %r289;
	mov.b32 	%r2240, 0;
	@%p127 bra 	$L__BB12_203;
	shl.b32 	%r1349, %r1331, 2;
	add.s32 	%r1350, %r219, %r1349;
	atom.shared.add.u32 	%r2240, [%r1350], %r290;
$L__BB12_203:
	ld.param.u32 	%r2107, [_ZN3cub18CUB_300001_SM_10006detail10radix_sort29DeviceRadixSortOnesweepKernelINS1_5radix10policy_hubIiiyE10Policy1000ELNS0_9SortOrderE1EiiyiiNS1_21identity_decomposer_tEEEvPT5_SB_PT3_PKSC_PT1_PKSG_PT2_PKSK_T4_iiT6__param_9];
	shfl.sync.idx.b32	%r1376|%p128, %r2240, %r289, 31, -1;
	add.s32 	%r293, %r290, %r1376;
	shr.u32 	%r1377, %r2216, %r2107;
	and.b32  	%r1373, %r1377, %r221;
	mov.b32 	%r1353, 1;
	// begin inline asm
	{
    .reg .pred p;
    and.b32 %r1351, %r1373, %r1353;    setp.ne.u32 p, %r1351, 0;
    vote.ballot.sync.b32 %r1351, p, 0xffffffff;
    @!p not.b32 %r1351, %r1351;
}

	// end inline asm
	mov.b32 	%r1356, 2;
	// begin inline asm
	{
    .reg .pred p;
    and.b32 %r1354, %r1373, %r1356;    setp.ne.u32 p, %r1354, 0;
    vote.ballot.sync.b32 %r1354, p, 0xffffffff;
    @!p not.b32 %r1354, %r1354;
}

	// end inline asm
	and.b32  	%r1378, %r1354, %r1351;
	mov.b32 	%r1359, 4;
	// begin inline asm
	{
    .reg .pred p;
    and.b32 %r1357, %r1373, %r1359;    setp.ne.u32 p, %r1357, 0;
    vote.ballot.sync.b32 %r1357, p, 0xffffffff;
    @!p not.b32 %r1357, %r1357;
}

	// end inline asm
	and.b32  	%r1379, %r1357, %r1378;
	mov.b32 	%r1362, 8;
	// begin inline asm
	{
    .reg .pred p;
    and.b32 %r1360, %r1373, %r1362;    setp.ne.u32 p, %r1360, 0;
    vote.ballot.sync.b32 %r1360, p, 0xffffffff;
    @!p not.b32 %r1360, %r1360;
}

	// end inline asm
	and.b32  	%r1380, %r1360, %r1379;
	mov.b32 	%r1365, 16;
	// begin inline asm
	{
    .reg .pred p;
    and.b32 %r1363, %r1373, %r1365;    setp.ne.u32 p, %r1363, 0;
    vote.ballot.sync.b32 %r1363, p, 0xffffffff;
    @!p not.b32 %r1363, %r1363;
}

	// end inline asm
	and.b32  	%r1381, %r1363, %r1380;
	mov.b32 	%r1368, 32;
	// begin inline asm
	{
    .reg .pred p;
    and.b32 %r1366, %r1373, %r1368;    setp.ne.u32 p, %r1366, 0;
    vote.ballot.sync.b32 %r1366, p, 0xffffffff;
    @!p not.b32 %r1366, %r1366;
}

	// end inline asm
	and.b32  	%r1382, %r1366, %r1381;
	mov.b32 	%r1371, 64;
	// begin inline asm
	{
    .reg .pred p;
    and.b32 %r1369, %r1373, %r1371;    setp.ne.u32 p, %r1369, 0;
    vote.ballot.sync.b32 %r1369, p, 0xffffffff;
    @!p not.b32 %r1369, %r1369;
}

	// end inline asm
	and.b32  	%r1383, %r1369, %r1382;
	mov.b32 	%r1374, 128;
	// begin inline asm
	{
    .reg .pred p;
    and.b32 %r1372, %r1373, %r1374;    setp.ne.u32 p, %r1372, 0;
    vote.ballot.sync.b32 %r1372, p, 0xffffffff;
    @!p not.b32 %r1372, %r1372;
}

	// end inline asm
	and.b32  	%r1384, %r1372, %r1383;
	clz.b32 	%r1385, %r1384;
	sub.s32 	%r295, 31, %r1385;
	and.b32  	%r1386, %r878, %r1384;
	popc.b32 	%r296, %r1386;
	setp.ne.s32 	%p129, %r443, %r295;
	mov.b32 	%r2241, 0;
	@%p129 bra 	$L__BB12_205;
	shl.b32 	%r1391, %r1373, 2;
	add.s32 	%r1392, %r219, %r1391;
	atom.shared.add.u32 	%r2241, [%r1392], %r296;
$L__BB12_205:
	ld.param.u32 	%r2108, [_ZN3cub18CUB_300001_SM_10006detail10radix_sort29DeviceRadixSortOnesweepKernelINS1_5radix10policy_hubIiiyE10Policy1000ELNS0_9SortOrderE1EiiyiiNS1_21identity_decomposer_tEEEvPT5_SB_PT3_PKSC_PT1_PKSG_PT2_PKSK_T4_iiT6__param_9];
	shfl.sync.idx.b32	%r1418|%p130, %r2241, %r295, 31, -1;
	add.s32 	%r299, %r296, %r1418;
	shr.u32 	%r1419, %r2215, %r2108;
	and.b32  	%r1415, %r1419, %r221;
	mov.b32 	%r1395, 1;
	// begin inline asm
	{
    .reg .pred p;
    and.b32 %r1393, %r1415, %r1395;    setp.ne.u32 p, %r1393, 0;
    vote.ballot.sync.b32 %r1393, p, 0xffffffff;
    @!p not.b32 %r1393, %r1393;
}

	// end inline asm
	mov.b32 	%r1398, 2;
	// begin inline asm
	{
    .reg .pred p;
    and.b32 %r1396, %r1415, %r1398;    setp.ne.u32 p, %r1396, 0;
    vote.ballot.sync.b32 %r1396, p, 0xffffffff;
    @!p not.b32 %r1396, %r1396;
}

	// end inline asm
	and.b32  	%r1420, %r1396, %r1393;
	mov.b32 	%r1401, 4;
	// begin inline asm
	{
    .reg .pred p;
    and.b32 %r1399, %r1415, %r1401;    setp.ne.u32 p, %r1399, 0;
    vote.ballot.sync.b32 %r1399, p, 0xffffffff;
    @!p not.b32 %r1399, %r1399;
}

	// end inline asm
	and.b32  	%r1421, %r1399, %r1420;
	mov.b32 	%r1404, 8;
	// begin inline asm
	{
    .reg .pred p;
    and.b32 %r1402, %r1415, %r1404;    setp.ne.u32 p, %r1402, 0;
    vote.ballot.sync.b32 %r1402, p, 0xffffffff;
    @!p not.b32 %r1402, %r1402;
}

	// end inline asm
	and.b32  	%r1422, %r1402, %r1421;
	mov.b32 	%r1407, 16;
	// begin inline asm
	{
    .reg .pred p;
    and.b32 %r1405, %r1415, %r1407;    setp.ne.u32 p, %r1405, 0;
    vote.ballot.sync.b32 %r1405, p, 0xffffffff;
    @!p not.b32 %r1405, %r1405;
}

	// end inline asm
	and.b32  	%r1423, %r1405, %r1422;
	mov.b32 	%r1410, 32;
	// begin inline asm
	{
    .reg .pred p;
    and.b32 %r1408, %r1415, %r1410;    setp.ne.u32 p, %r1408, 0;
    vote.ballot.sync.b32 %r1408, p, 0xffffffff;
    @!p not.b32 %r1408, %r1408;
}

	// end inline asm
	and.b32  	%r1424, %r1408, %r1423;
	mov.b32 	%r1413, 64;
	// begin inline asm
	{
    .reg .pred p;
    and.b32 %r1411, %r1415, %r1413;    setp.ne.u32 p, %r1411, 0;
    vote.ballot.sync.b32 %r1411, p, 0xffffffff;
    @!p not.b32 %r1411, %r1411;
}

	// end inline asm
	and.b32  	%r1425, %r1411, %r1424;
	mov.b32 	%r1416, 128;
	// begin inline asm
	{
    .reg .pred p;
    and.b32 %r1414, %r1415, %r1416;    setp.ne.u32 p, %r1414, 0;
    vote.ballot.sync.b32 %r1414, p, 0xffffffff;
    @!p not.b32 %r1414, %r1414;
}

	// end inline asm
	and.b32  	%r1426, %r1414, %r1425;
	clz.b32 	%r1427, %r1426;
	sub.s32 	%r301, 31, %r1427;
	and.b32  	%r1428, %r878, %r1426;
	popc.b32 	%r302, %r1428;
	setp.ne.s32 	%p131, %r443, %r301;
	mov.b32 	%r2242, 0;
	@%p131 bra 	$L__BB12_207;
	shl.b32 	%r1433, %r1415, 2;
	add.s32 	%r1434, %r219, %r1433;
	atom.shared.add.u32 	%r2242, [%r1434], %r302;
$L__BB12_207:
	ld.param.u32 	%r2109, [_ZN3cub18CUB_300001_SM_10006detail10radix_sort29DeviceRadixSortOnesweepKernelINS1_5radix10policy_hubIiiyE10Policy1000ELNS0_9SortOrderE1EiiyiiNS1_21identity_decomposer_tEEEvPT5_SB_PT3_PKSC_PT1_PKSG_PT2_PKSK_T4_iiT6__param_9];
	shfl.sync.idx.b32	%r1460|%p132, %r2242, %r301, 31, -1;
	add.s32 	%r305, %r302, %r1460;
	shr.u32 	%r1461, %r2214, %r2109;
	and.b32  	%r1457, %r1461, %r221;
	mov.b32 	%r1437, 1;
	// begin inline asm
	{
    .reg .pred p;
    and.b32 %r1435, %r1457, %r1437;    setp.ne.u32 p, %r1435, 0;
    vote.ballot.sync.b32 %r1435, p, 0xffffffff;
    @!p not.b32 %r1435, %r1435;
}

	// end inline asm
	mov.b32 	%r1440, 2;
	// begin inline asm
	{
    .reg .pred p;
    and.b32 %r1438, %r1457, %r1440;    setp.ne.u32 p, %r1438, 0;
    vote.ballot.sync.b32 %r1438, p, 0xffffffff;
    @!p not.b32 %r1438, %r1438;
}

	// end inline asm
	and.b32  	%r1462, %r1438, %r1435;
	mov.b32 	%r1443, 4;
	// begin inline asm
	{
    .reg .pred p;
    and.b32 %r1441, %r1457, %r1443;    setp.ne.u32 p, %r1441, 0;
    vote.ballot.sync.b32 %r1441, p, 0xffffffff;
    @!p not.b32 %r1441, %r1441;
}

	// end inline asm
	and.b32  	%r1463, %r1441, %r1462;
	mov.b32 	%r1446, 8;
	// begin inline asm
	{
    .reg .pred p;
    and.b32 %r1444, %r1457, %r1446;    setp.ne.u32 p, %r1444, 0;
    vote.ballot.sync.b32 %r1444, p, 0xffffffff;
    @!p not.b32 %r1444, %r1444;
}

	// end inline asm
	and.b32  	%r1464, %r1444, %r1463;
	mov.b32 	%r1449, 16;
	// begin inline asm
	{
    .reg .pred p;
    and.b32 %r1447, %r1457, %r1449;    setp.ne.u32 p, %r1447, 0;
    vote.ballot.sync.b32 %r1447, p, 0xffffffff;
    @!p not.b32 %r1447, %r1447;
}

	// end inline asm
	and.b32  	%r1465, %r1447, %r1464;
	mov.b32 	%r1452, 32;
	// begin inline asm
	{
    .reg .pred p;
    and.b32 %r1450, %r1457, %r1452;    setp.ne.u32 p, %r1450, 0;
    vote.ballot.sync.b32 %r1450, p, 0xffffffff;
    @!p not.b32 %r1450, %r1450;
}

	// end inline asm
	and.b32  	%r1466, %r1450, %r1465;
	mov.b32 	%r1455, 64;
	// begin inline asm
	{
    .reg .pred p;
    and.b32 %r1453, %r1457, %r1455;    setp.ne.u32 p, %r1453, 0;
    vote.ballot.sync.b32 %r1453, p, 0xffffffff;
    @!p not.b32 %r1453, %r1453;
}

	// end inline asm
	and.b32  	%r1467, %r1453, %r1466;
	mov.b32 	%r1458, 128;
	// begin inline asm
	{
    .reg .pred p;
    and.b32 %r1456, %r1457, %r1458;    setp.ne.u32 p, %r1456, 0;
    vote.ballot.sync.b32 %r1456, p, 0xffffffff;
    @!p not.b32 %r1456, %r1456;
}

	// end inline asm
	and.b32  	%r1468, %r1456, %r1467;
	clz.b32 	%r1469, %r1468;
	sub.s32 	%r307, 31, %r1469;
	and.b32  	%r1470, %r878, %r1468;
	popc.b32 	%r308, %r1470;
	setp.ne.s32 	%p133, %r443, %r307;
	mov.b32 	%r2243, 0;
	@%p133 bra 	$L__BB12_209;
	shl.b32 	%r1475, %r1457, 2;
	add.s32 	%r1476, %r219, %r1475;
	atom.shared.add.u32 	%r2243, [%r1476], %r308;
$L__BB12_209:
	ld.param.u32 	%r2110, [_ZN3cub18CUB_300001_SM_10006detail10radix_sort29DeviceRadixSortOnesweepKernelINS1_5radix10policy_hubIiiyE10Policy1000ELNS0_9SortOrderE1EiiyiiNS1_21identity_decomposer_tEEEvPT5_SB_PT3_PKSC_PT1_PKSG_PT2_PKSK_T4_iiT6__param_9];
	shfl.sync.idx.b32	%r1502|%p134, %r2243, %r307, 31, -1;
	add.s32 	%r311, %r308, %r1502;
	shr.u32 	%r1503, %r2213, %r2110;
	and.b32  	%r1499, %r1503, %r221;
	mov.b32 	%r1479, 1;
	// begin inline asm
	{
    .reg .pred p;
    and.b32 %r1477, %r1499, %r1479;    setp.ne.u32 p, %r1477, 0;
    vote.ballot.sync.b32 %r1477, p, 0xffffffff;
    @!p not.b32 %r1477, %r1477;
}

	// end inline asm
	mov.b32 	%r1482, 2;
	// begin inline asm
	{
    .reg .pred p;
    and.b32 %r1480, %r1499, %r1482;    setp.ne.u32 p, %r1480, 0;
    vote.ballot.sync.b32 %r1480, p, 0xffffffff;
    @!p not.b32 %r1480, %r1480;
}

	// end inline asm
	and.b32  	%r1504, %r1480, %r1477;
	mov.b32 	%r1485, 4;
	// begin inline asm
	{
    .reg .pred p;
    and.b32 %r1483, %r1499, %r1485;    setp.ne.u32 p, %r1483, 0;
    vote.ballot.sync.b32 %r1483, p, 0xffffffff;
    @!p not.b32 %r1483, %r1483;
}

	// end inline asm
	and.b32  	%r1505, %r1483, %r1504;
	mov.b32 	%r1488, 8;
	// begin inline asm
	{
    .reg .pred p;
    and.b32 %r1486, %r1499, %r1488;    setp.ne.u32 p, %r1486, 0;
    vote.ballot.sync.b32 %r1486, p, 0xffffffff;
    @!p not.b32 %r1486, %r1486;
}

	// end inline asm
	and.b32  	%r1506, %r1486, %r1505;
	mov.b32 	%r1491, 16;
	// begin inline asm
	{
    .reg .pred p;
    and.b32 %r1489, %r1499, %r1491;    setp.ne.u32 p, %r1489, 0;
    vote.ballot.sync.b32 %r1489, p, 0xffffffff;
    @!p not.b32 %r1489, %r1489;
}

	// end inline asm
	and.b32  	%r1507, %r1489, %r1506;
	mov.b32 	%r1494, 32;
	// begin inline asm
	{
    .reg .pred p;
    and.b32 %r1492, %r1499, %r1494;    setp.ne.u32 p, %r1492, 0;
    vote.ballot.sync.b32 %r1492, p, 0xffffffff;
    @!p not.b32 %r1492, %r1492;
}

	// end inline asm
	and.b32  	%r1508, %r1492, %r1507;
	mov.b32 	%r1497, 64;
	// begin inline asm
	{
    .reg .pred p;
    and.b32 %r1495, %r1499, %r1497;    setp.ne.u32 p, %r1495, 0;
    vote.ballot.sync.b32 %r1495, p, 0xffffffff;
    @!p not.b32 %r1495, %r1495;
}

	// end inline asm
	and.b32  	%r1509, %r1495, %r1508;
	mov.b32 	%r1500, 128;
	// begin inline asm
	{
    .reg .pred p;
    and.b32 %r1498, %r1499, %r1500;    setp.ne.u32 p, %r1498, 0;
    vote.ballot.sync.b32 %r1498, p, 0xffffffff;
    @!p not.b32 %r1498, %r1498;
}

	// end inline asm
	and.b32  	%r1510, %r1498, %r1509;
	clz.b32 	%r1511, %r1510;
	sub.s32 	%r313, 31, %r1511;
	and.b32  	%r1512, %r878, %r1510;
	popc.b32 	%r314, %r1512;
	setp.ne.s32 	%p135, %r443, %r313;
	mov.b32 	%r2244, 0;
	@%p135 bra 	$L__BB12_211;
	shl.b32 	%r1517, %r1499, 2;
	add.s32 	%r1518, %r219, %r1517;
	atom.shared.add.u32 	%r2244, [%r1518], %r314;
$L__BB12_211:
	ld.param.u32 	%r2111, [_ZN3cub18CUB_300001_SM_10006detail10radix_sort29DeviceRadixSortOnesweepKernelINS1_5radix10policy_hubIiiyE10Policy1000ELNS0_9SortOrderE1EiiyiiNS1_21identity_decomposer_tEEEvPT5_SB_PT3_PKSC_PT1_PKSG_PT2_PKSK_T4_iiT6__param_9];
	shfl.sync.idx.b32	%r1544|%p136, %r2244, %r313, 31, -1;
	add.s32 	%r317, %r314, %r1544;
	shr.u32 	%r1545, %r2212, %r2111;
	and.b32  	%r1541, %r1545, %r221;
	mov.b32 	%r1521, 1;
	// begin inline asm
	{
    .reg .pred p;
    and.b32 %r1519, %r1541, %r1521;    setp.ne.u32 p, %r1519, 0;
    vote.ballot.sync.b32 %r1519, p, 0xffffffff;
    @!p not.b32 %r1519, %r1519;
}

	// end inline asm
	mov.b32 	%r1524, 2;
	// begin inline asm
	{
    .reg .pred p;
    and.b32 %r1522, %r1541, %r1524;    setp.ne.u32 p, %r1522, 0;
    vote.ballot.sync.b32 %r1522, p, 0xffffffff;
    @!p not.b32 %r1522, %r1522;
}

	// end inline asm
	and.b32  	%r1546, %r1522, %r1519;
	mov.b32 	%r1527, 4;
	// begin inline asm
	{
    .reg .pred p;
    and.b32 %r1525, %r1541, %r1527;    setp.ne.u32 p, %r1525, 0;
    vote.ballot.sync.b32 %r1525, p, 0xffffffff;
    @!p not.b32 %r1525, %r1525;
}

	// end inline asm
	and.b32  	%r1547, %r1525, %r1546;
	mov.b32 	%r1530, 8;
	// begin inline asm
	{
    .reg .pred p;
    and.b32 %r1528, %r1541, %r1530;    setp.ne.u32 p, %r1528, 0;
    vote.ballot.sync.b32 %r1528, p, 0xffffffff;
    @!p not.b32 %r1528, %r1528;
}

	// end inline asm
	and.b32  	%r1548, %r1528, %r1547;
	mov.b32 	%r1533, 16;
	// begin inline asm
	{
    .reg .pred p;
    and.b32 %r1531, %r1541, %r1533;    setp.ne.u32 p, %r1531, 0;
    vote.ballot.sync.b32 %r1531, p, 0xffffffff;
    @!p not.b32 %r1531, %r1531;
}

	// end inline asm
	and.b32  	%r1549, %r1531, %r1548;
	mov.b32 	%r1536, 32;
	// begin inline asm
	{
    .reg .pred p;
    and.b32 %r1534, %r1541, %r1536;    setp.ne.u32 p, %r1534, 0;
    vote.ballot.sync.b32 %r1534, p, 0xffffffff;
    @!p not.b32 %r1534, %r1534;
}

	// end inline asm
	and.b32  	%r1550, %r1534, %r1549;
	mov.b32 	%r1539, 64;
	// begin inline asm
	{
    .reg .pred p;
    and.b32 %r1537, %r1541, %r1539;    setp.ne.u32 p, %r1537, 0;
    vote.ballot.sync.b32 %r1537, p, 0xffffffff;
    @!p not.b32 %r1537, %r1537;
}

	// end inline asm
	and.b32  	%r1551, %r1537, %r1550;
	mov.b32 	%r1542, 128;
	// begin inline asm
	{
    .reg .pred p;
    and.b32 %r1540, %r1541, %r1542;    setp.ne.u32 p, %r1540, 0;
    vote.ballot.sync.b32 %r1540, p, 0xffffffff;
    @!p not.b32 %r1540, %r1540;
}

	// end inline asm
	and.b32  	%r1552, %r1540, %r1551;
	clz.b32 	%r1553, %r1552;
	sub.s32 	%r319, 31, %r1553;
	and.b32  	%r1554, %r878, %r1552;
	popc.b32 	%r320, %r1554;
	setp.ne.s32 	%p137, %r443, %r319;
	mov.b32 	%r2245, 0;
	@%p137 bra 	$L__BB12_213;
	shl.b32 	%r1559, %r1541, 2;
	add.s32 	%r1560, %r219, %r1559;
	atom.shared.add.u32 	%r2245, [%r1560], %r320;
$L__BB12_213:
	setp.gt.u32 	%p138, %r1, 255;
	shfl.sync.idx.b32	%r1561|%p139, %r2245, %r319, 31, -1;
	add.s32 	%r1562, %r320, %r1561;
	bar.sync 	0;
	shl.b32 	%r1563, %r227, 2;
	add.s32 	%r323, %r783, %r1563;
	st.shared.u32 	[%r323+-4], %r2228;
	shl.b32 	%r1565, %r233, 2;
	add.s32 	%r324, %r783, %r1565;
	st.shared.u32 	[%r324+-4], %r2227;
	shl.b32 	%r1566, %r239, 2;
	add.s32 	%r325, %r783, %r1566;
	st.shared.u32 	[%r325+-4], %r2226;
	shl.b32 	%r1567, %r245, 2;
	add.s32 	%r326, %r783, %r1567;
	st.shared.u32 	[%r326+-4], %r2225;
	shl.b32 	%r1568, %r251, 2;
	add.s32 	%r327, %r783, %r1568;
	st.shared.u32 	[%r327+-4], %r2224;
	shl.b32 	%r1569, %r257, 2;
	add.s32 	%r328, %r783, %r1569;
	st.shared.u32 	[%r328+-4], %r2223;
	shl.b32 	%r1570, %r263, 2;
	add.s32 	%r329, %r783, %r1570;
	st.shared.u32 	[%r329+-4], %r2222;
	shl.b32 	%r1571, %r269, 2;
	add.s32 	%r330, %r783, %r1571;
	st.shared.u32 	[%r330+-4], %r2221;
	shl.b32 	%r1572, %r275, 2;
	add.s32 	%r331, %r783, %r1572;
	st.shared.u32 	[%r331+-4], %r2220;
	shl.b32 	%r1573, %r281, 2;
	add.s32 	%r332, %r783, %r1573;
	st.shared.u32 	[%r332+-4], %r2219;
	shl.b32 	%r1574, %r287, 2;
	add.s32 	%r333, %r783, %r1574;
	st.shared.u32 	[%r333+-4], %r2218;
	shl.b32 	%r1575, %r293, 2;
	add.s32 	%r334, %r783, %r1575;
	st.shared.u32 	[%r334+-4], %r2217;
	shl.b32 	%r1576, %r299, 2;
	add.s32 	%r335, %r783, %r1576;
	st.shared.u32 	[%r335+-4], %r2216;
	shl.b32 	%r1577, %r305, 2;
	add.s32 	%r336, %r783, %r1577;
	st.shared.u32 	[%r336+-4], %r2215;
	shl.b32 	%r1578, %r311, 2;
	add.s32 	%r337, %r783, %r1578;
	st.shared.u32 	[%r337+-4], %r2214;
	shl.b32 	%r1579, %r317, 2;
	add.s32 	%r338, %r783, %r1579;
	st.shared.u32 	[%r338+-4], %r2213;
	shl.b32 	%r1580, %r1562, 2;
	add.s32 	%r339, %r783, %r1580;
	st.shared.u32 	[%r339+-4], %r2212;
	shl.b32 	%r1581, %r1, 3;
	add.s32 	%r1582, %r783, %r1581;
	add.s32 	%r340, %r1582, 26112;
	@%p138 bra 	$L__BB12_221;
	ld.param.u64 	%rd437, [_ZN3cub18CUB_300001_SM_10006detail10radix_sort29DeviceRadixSortOnesweepKernelINS1_5radix10policy_hubIiiyE10Policy1000ELNS0_9SortOrderE1EiiyiiNS1_21identity_decomposer_tEEEvPT5_SB_PT3_PKSC_PT1_PKSG_PT2_PKSK_T4_iiT6__param_3];
	cvta.to.global.u64 	%rd93, %rd437;
	shl.b64 	%rd94, %rd9, 3;
	add.s64 	%rd95, %rd93, %rd94;
	ld.global.u64 	%rd96, [%rd95];
	cvt.s64.s32 	%rd97, %r218;
	sub.s64 	%rd456, %rd96, %rd97;
	st.shared.u64 	[%r340], %rd456;
	setp.lt.s32 	%p140, %r3, 1;
	mov.u32 	%r2249, %r2174;
	@%p140 bra 	$L__BB12_220;
	mov.b32 	%r2247, -1;
	mov.u32 	%r2246, %r3;
	mov.u32 	%r2249, %r2174;
$L__BB12_216:
	ld.param.u64 	%rd430, [_ZN3cub18CUB_300001_SM_10006detail10radix_sort29DeviceRadixSortOnesweepKernelINS1_5radix10policy_hubIiiyE10Policy1000ELNS0_9SortOrderE1EiiyiiNS1_21identity_decomposer_tEEEvPT5_SB_PT3_PKSC_PT1_PKSG_PT2_PKSK_T4_iiT6__param_0];
	add.s32 	%r344, %r2246, -1;
	shl.b32 	%r1584, %r344, 8;
	add.s32 	%r1585, %r1584, %r1;
	cvta.to.global.u64 	%rd98, %rd430;
	mul.wide.s32 	%rd99, %r1585, 4;
	add.s64 	%rd19, %rd98, %rd99;
$L__BB12_217:
	membar.cta;
	ld.volatile.global.u32 	%r345, [%rd19];
	setp.eq.s32 	%p141, %r345, 0;
	@%p141 bra 	$L__BB12_217;
	and.b32  	%r1586, %r345, 1073741823;
	add.s32 	%r2249, %r1586, %r2249;
	setp.gt.s32 	%p142, %r345, -1;
	vote.sync.ballot.b32 	%r2247, %p142, %r2247;
	setp.gt.u32 	%p144, %r2246, 1;
	and.pred  	%p145, %p142, %p144;
	mov.u32 	%r2246, %r344;
	@%p145 bra 	$L__BB12_216;
	ld.shared.u64 	%rd456, [%r340];
$L__BB12_220:
	ld.param.u64 	%rd431, [_ZN3cub18CUB_300001_SM_10006detail10radix_sort29DeviceRadixSortOnesweepKernelINS1_5radix10policy_hubIiiyE10Policy1000ELNS0_9SortOrderE1EiiyiiNS1_21identity_decomposer_tEEEvPT5_SB_PT3_PKSC_PT1_PKSG_PT2_PKSK_T4_iiT6__param_0];
	or.b32  	%r1587, %r2249, -2147483648;
	cvta.to.global.u64 	%rd100, %rd431;
	shl.b32 	%r1588, %r3, 8;
	add.s32 	%r1589, %r1588, %r1;
	mul.wide.s32 	%rd101, %r1589, 4;
	add.s64 	%rd102, %rd100, %rd101;
	st.volatile.global.u32 	[%rd102], %r1587;
	sub.s32 	%r1590, %r2249, %r2174;
	cvt.s64.s32 	%rd103, %r1590;
	add.s64 	%rd104, %rd456, %rd103;
	st.shared.u64 	[%r340], %rd104;
$L__BB12_221:
	ld.param.u32 	%r2087, [_ZN3cub18CUB_300001_SM_10006detail10radix_sort29DeviceRadixSortOnesweepKernelINS1_5radix10policy_hubIiiyE10Policy1000ELNS0_9SortOrderE1EiiyiiNS1_21identity_decomposer_tEEEvPT5_SB_PT3_PKSC_PT1_PKSG_PT2_PKSK_T4_iiT6__param_8];
	ld.param.u64 	%rd434, [_ZN3cub18CUB_300001_SM_10006detail10radix_sort29DeviceRadixSortOnesweepKernelINS1_5radix10policy_hubIiiyE10Policy1000ELNS0_9SortOrderE1EiiyiiNS1_21identity_decomposer_tEEEvPT5_SB_PT3_PKSC_PT1_PKSG_PT2_PKSK_T4_iiT6__param_2];
	setp.gt.u32 	%p146, %r1, 255;
	mad.lo.s32 	%r349, %r3, 6528, 6528;
	setp.lt.s32 	%p147, %r349, %r2087;
	setp.eq.s64 	%p148, %rd434, 0;
	or.pred  	%p149, %p148, %p147;
	or.pred  	%p150, %p146, %p149;
	@%p150 bra 	$L__BB12_223;
	ld.param.u64 	%rd435, [_ZN3cub18CUB_300001_SM_10006detail10radix_sort29DeviceRadixSortOnesweepKernelINS1_5radix10policy_hubIiiyE10Policy1000ELNS0_9SortOrderE1EiiyiiNS1_21identity_decomposer_tEEEvPT5_SB_PT3_PKSC_PT1_PKSG_PT2_PKSK_T4_iiT6__param_2];
	ld.shared.u64 	%rd105, [%r340];
	cvt.s64.s32 	%rd106, %r2174;
	cvt.s64.s32 	%rd107, %r218;
	add.s64 	%rd108, %rd107, %rd106;
	add.s64 	%rd109, %rd108, %rd105;
	cvta.to.global.u64 	%rd110, %rd435;
	shl.b64 	%rd111, %rd9, 3;
	add.s64 	%rd112, %rd110, %rd111;
	st.global.u64 	[%rd112], %rd109;
$L__BB12_223:
	ld.param.u32 	%r2088, [_ZN3cub18CUB_300001_SM_10006detail10radix_sort29DeviceRadixSortOnesweepKernelINS1_5radix10policy_hubIiiyE10Policy1000ELNS0_9SortOrderE1EiiyiiNS1_21identity_decomposer_tEEEvPT5_SB_PT3_PKSC_PT1_PKSG_PT2_PKSK_T4_iiT6__param_8];
	ld.param.u64 	%rd438, [_ZN3cub18CUB_300001_SM_10006detail10radix_sort29DeviceRadixSortOnesweepKernelINS1_5radix10policy_hubIiiyE10Policy1000ELNS0_9SortOrderE1EiiyiiNS1_21identity_decomposer_tEEEvPT5_SB_PT3_PKSC_PT1_PKSG_PT2_PKSK_T4_iiT6__param_4];
	cvta.to.global.u64 	%rd22, %rd438;
	shl.b32 	%r1591, %r1, 2;
	add.s32 	%r350, %r783, %r1591;
	setp.gt.s32 	%p151, %r349, %r2088;
	bar.sync 	0;
	@%p151 bra 	$L__BB12_225;
	ld.param.u32 	%r2112, [_ZN3cub18CUB_300001_SM_10006detail10radix_sort29DeviceRadixSortOnesweepKernelINS1_5radix10policy_hubIiiyE10Policy1000ELNS0_9SortOrderE1EiiyiiNS1_21identity_decomposer_tEEEvPT5_SB_PT3_PKSC_PT1_PKSG_PT2_PKSK_T4_iiT6__param_9];
	ld.shared.u32 	%r1593, [%r350];
	shr.u32 	%r1594, %r1593, %r2112;
	and.b32  	%r1595, %r1594, %r221;
	shl.b32 	%r1596, %r1595, 3;
	add.s32 	%r1598, %r783, 26112;
	add.s32 	%r1599, %r1598, %r1596;
	ld.shared.u64 	%rd113, [%r1599];
	add.s64 	%rd114, %rd113, %rd9;
	xor.b32  	%r1600, %r1593, 2147483647;
	shl.b64 	%rd115, %rd114, 2;
	add.s64 	%rd116, %rd22, %rd115;
	st.global.u32 	[%rd116], %r1600;
	bar.warp.sync 	-1;
	ld.shared.u32 	%r1601, [%r350+1536];
	shr.u32 	%r1602, %r1601, %r2112;
	and.b32  	%r1603, %r1602, %r221;
	shl.b32 	%r1604, %r1603, 3;
	add.s32 	%r1605, %r1598, %r1604;
	ld.shared.u64 	%rd117, [%r1605];
	add.s64 	%rd118, %rd117, %rd9;
	xor.b32  	%r1606, %r1601, 2147483647;
	shl.b64 	%rd119, %rd118, 2;
	add.s64 	%rd120, %rd22, %rd119;
	st.global.u32 	[%rd120+1536], %r1606;
	bar.warp.sync 	-1;
	ld.shared.u32 	%r1607, [%r350+3072];
	shr.u32 	%r1608, %r1607, %r2112;
	and.b32  	%r1609, %r1608, %r221;
	shl.b32 	%r1610, %r1609, 3;
	add.s32 	%r1611, %r1598, %r1610;
	ld.shared.u64 	%rd121, [%r1611];
	add.s64 	%rd122, %rd121, %rd9;
	xor.b32  	%r1612, %r1607, 2147483647;
	shl.b64 	%rd123, %rd122, 2;
	add.s64 	%rd124, %rd22, %rd123;
	st.global.u32 	[%rd124+3072], %r1612;
	bar.warp.sync 	-1;
	ld.shared.u32 	%r1613, [%r350+4608];
	shr.u32 	%r1614, %r1613, %r2112;
	and.b32  	%r1615, %r1614, %r221;
	shl.b32 	%r1616, %r1615, 3;
	add.s32 	%r1617, %r1598, %r1616;
	ld.shared.u64 	%rd125, [%r1617];
	add.s64 	%rd126, %rd125, %rd9;
	xor.b32  	%r1618, %r1613, 2147483647;
	shl.b64 	%rd127, %rd126, 2;
	add.s64 	%rd128, %rd22, %rd127;
	st.global.u32 	[%rd128+4608], %r1618;
	bar.warp.sync 	-1;
	ld.shared.u32 	%r1619, [%r350+6144];
	shr.u32 	%r1620, %r1619, %r2112;
	and.b32  	%r1621, %r1620, %r221;
	shl.b32 	%r1622, %r1621, 3;
	add.s32 	%r1623, %r1598, %r1622;
	ld.shared.u64 	%rd129, [%r1623];
	add.s64 	%rd130, %rd129, %rd9;
	xor.b32  	%r1624, %r1619, 2147483647;
	shl.b64 	%rd131, %rd130, 2;
	add.s64 	%rd132, %rd22, %rd131;
	st.global.u32 	[%rd132+6144], %r1624;
	bar.warp.sync 	-1;
	ld.shared.u32 	%r1625, [%r350+7680];
	shr.u32 	%r1626, %r1625, %r2112;
	and.b32  	%r1627, %r1626, %r221;
	shl.b32 	%r1628, %r1627, 3;
	add.s32 	%r1629, %r1598, %r1628;
	ld.shared.u64 	%rd133, [%r1629];
	add.s64 	%rd134, %rd133, %rd9;
	xor.b32  	%r1630, %r1625, 2147483647;
	shl.b64 	%rd135, %rd134, 2;
	add.s64 	%rd136, %rd22, %rd135;
	st.global.u32 	[%rd136+7680], %r1630;
	bar.warp.sync 	-1;
	ld.shared.u32 	%r1631, [%r350+9216];
	shr.u32 	%r1632, %r1631, %r2112;
	and.b32  	%r1633, %r1632, %r221;
	shl.b32 	%r1634, %r1633, 3;
	add.s32 	%r1635, %r1598, %r1634;
	ld.shared.u64 	%rd137, [%r1635];
	add.s64 	%rd138, %rd137, %rd9;
	xor.b32  	%r1636, %r1631, 2147483647;
	shl.b64 	%rd139, %rd138, 2;
	add.s64 	%rd140, %rd22, %rd139;
	st.global.u32 	[%rd140+9216], %r1636;
	bar.warp.sync 	-1;
	ld.shared.u32 	%r1637, [%r350+10752];
	shr.u32 	%r1638, %r1637, %r2112;
	and.b32  	%r1639, %r1638, %r221;
	shl.b32 	%r1640, %r1639, 3;
	add.s32 	%r1641, %r1598, %r1640;
	ld.shared.u64 	%rd141, [%r1641];
	add.s64 	%rd142, %rd141, %rd9;
	xor.b32  	%r1642, %r1637, 2147483647;
	shl.b64 	%rd143, %rd142, 2;
	add.s64 	%rd144, %rd22, %rd143;
	st.global.u32 	[%rd144+10752], %r1642;
	bar.warp.sync 	-1;
	ld.shared.u32 	%r1643, [%r350+12288];
	shr.u32 	%r1644, %r1643, %r2112;
	and.b32  	%r1645, %r1644, %r221;
	shl.b32 	%r1646, %r1645, 3;
	add.s32 	%r1647, %r1598, %r1646;
	ld.shared.u64 	%rd145, [%r1647];
	add.s64 	%rd146, %rd145, %rd9;
	xor.b32  	%r1648, %r1643, 2147483647;
	shl.b64 	%rd147, %rd146, 2;
	add.s64 	%rd148, %rd22, %rd147;
	st.global.u32 	[%rd148+12288], %r1648;
	bar.warp.sync 	-1;
	ld.shared.u32 	%r1649, [%r350+13824];
	shr.u32 	%r1650, %r1649, %r2112;
	and.b32  	%r1651, %r1650, %r221;
	shl.b32 	%r1652, %r1651, 3;
	add.s32 	%r1653, %r1598, %r1652;
	ld.shared.u64 	%rd149, [%r1653];
	add.s64 	%rd150, %rd149, %rd9;
	xor.b32  	%r1654, %r1649, 2147483647;
	shl.b64 	%rd151, %rd150, 2;
	add.s64 	%rd152, %rd22, %rd151;
	st.global.u32 	[%rd152+13824], %r1654;
	bar.warp.sync 	-1;
	ld.shared.u32 	%r1655, [%r350+15360];
	shr.u32 	%r1656, %r1655, %r2112;
	and.b32  	%r1657, %r1656, %r221;
	shl.b32 	%r1658, %r1657, 3;
	add.s32 	%r1659, %r1598, %r1658;
	ld.shared.u64 	%rd153, [%r1659];
	add.s64 	%rd154, %rd153, %rd9;
	xor.b32  	%r1660, %r1655, 2147483647;
	shl.b64 	%rd155, %rd154, 2;
	add.s64 	%rd156, %rd22, %rd155;
	st.global.u32 	[%rd156+15360], %r1660;
	bar.warp.sync 	-1;
	ld.shared.u32 	%r1661, [%r350+16896];
	shr.u32 	%r1662, %r1661, %r2112;
	and.b32  	%r1663, %r1662, %r221;
	shl.b32 	%r1664, %r1663, 3;
	add.s32 	%r1665, %r1598, %r1664;
	ld.shared.u64 	%rd157, [%r1665];
	add.s64 	%rd158, %rd157, %rd9;
	xor.b32  	%r1666, %r1661, 2147483647;
	shl.b64 	%rd159, %rd158, 2;
	add.s64 	%rd160, %rd22, %rd159;
	st.global.u32 	[%rd160+16896], %r1666;
	bar.warp.sync 	-1;
	ld.shared.u32 	%r1667, [%r350+18432];
	shr.u32 	%r1668, %r1667, %r2112;
	and.b32  	%r1669, %r1668, %r221;
	shl.b32 	%r1670, %r1669, 3;
	add.s32 	%r1671, %r1598, %r1670;
	ld.shared.u64 	%rd161, [%r1671];
	add.s64 	%rd162, %rd161, %rd9;
	xor.b32  	%r1672, %r1667, 2147483647;
	shl.b64 	%rd163, %rd162, 2;
	add.s64 	%rd164, %rd22, %rd163;
	st.global.u32 	[%rd164+18432], %r1672;
	bar.warp.sync 	-1;
	ld.shared.u32 	%r1673, [%r350+19968];
	shr.u32 	%r1674, %r1673, %r2112;
	and.b32  	%r1675, %r1674, %r221;
	shl.b32 	%r1676, %r1675, 3;
	add.s32 	%r1677, %r1598, %r1676;
	ld.shared.u64 	%rd165, [%r1677];
	add.s64 	%rd166, %rd165, %rd9;
	xor.b32  	%r1678, %r1673, 2147483647;
	shl.b64 	%rd167, %rd166, 2;
	add.s64 	%rd168, %rd22, %rd167;
	st.global.u32 	[%rd168+19968], %r1678;
	bar.warp.sync 	-1;
	ld.shared.u32 	%r1679, [%r350+21504];
	shr.u32 	%r1680, %r1679, %r2112;
	and.b32  	%r1681, %r1680, %r221;
	shl.b32 	%r1682, %r1681, 3;
	add.s32 	%r1683, %r1598, %r1682;
	ld.shared.u64 	%rd169, [%r1683];
	add.s64 	%rd170, %rd169, %rd9;
	xor.b32  	%r1684, %r1679, 2147483647;
	shl.b64 	%rd171, %rd170, 2;
	add.s64 	%rd172, %rd22, %rd171;
	st.global.u32 	[%rd172+21504], %r1684;
	bar.warp.sync 	-1;
	ld.shared.u32 	%r1685, [%r350+23040];
	shr.u32 	%r1686, %r1685, %r2112;
	and.b32  	%r1687, %r1686, %r221;
	shl.b32 	%r1688, %r1687, 3;
	add.s32 	%r1689, %r1598, %r1688;
	ld.shared.u64 	%rd173, [%r1689];
	add.s64 	%rd174, %rd173, %rd9;
	xor.b32  	%r1690, %r1685, 2147483647;
	shl.b64 	%rd175, %rd174, 2;
	add.s64 	%rd176, %rd22, %rd175;
	st.global.u32 	[%rd176+23040], %r1690;
	bar.warp.sync 	-1;
	ld.shared.u32 	%r1691, [%r350+24576];
	shr.u32 	%r1692, %r1691, %r2112;
	and.b32  	%r1693, %r1692, %r221;
	shl.b32 	%r1694, %r1693, 3;
	add.s32 	%r1695, %r1598, %r1694;
	ld.shared.u64 	%rd177, [%r1695];
	add.s64 	%rd178, %rd177, %rd9;
	xor.b32  	%r1696, %r1691, 2147483647;
	shl.b64 	%rd179, %rd178, 2;
	add.s64 	%rd180, %rd22, %rd179;
	st.global.u32 	[%rd180+24576], %r1696;
	bar.warp.sync 	-1;
	bra.uni 	$L__BB12_260;
$L__BB12_225:
	ld.param.u32 	%r2089, [_ZN3cub18CUB_300001_SM_10006detail10radix_sort29DeviceRadixSortOnesweepKernelINS1_5radix10policy_hubIiiyE10Policy1000ELNS0_9SortOrderE1EiiyiiNS1_21identity_decomposer_tEEEvPT5_SB_PT3_PKSC_PT1_PKSG_PT2_PKSK_T4_iiT6__param_8];
	mad.lo.s32 	%r351, %r3, -6528, %r2089;
	setp.ge.s32 	%p152, %r1, %r351;
	@%p152 bra 	$L__BB12_227;
	ld.param.u32 	%r2113, [_ZN3cub18CUB_300001_SM_10006detail10radix_sort29DeviceRadixSortOnesweepKernelINS1_5radix10policy_hubIiiyE10Policy1000ELNS0_9SortOrderE1EiiyiiNS1_21identity_decomposer_tEEEvPT5_SB_PT3_PKSC_PT1_PKSG_PT2_PKSK_T4_iiT6__param_9];
	ld.shared.u32 	%r1697, [%r350];
	shr.u32 	%r1698, %r1697, %r2113;
	and.b32  	%r1699, %r1698, %r221;
	shl.b32 	%r1700, %r1699, 3;
	add.s32 	%r1702, %r783, %r1700;
	ld.shared.u64 	%rd181, [%r1702+26112];
	xor.b32  	%r1703, %r1697, 2147483647;
	add.s64 	%rd182, %rd181, %rd9;
	shl.b64 	%rd183, %rd182, 2;
	add.s64 	%rd184, %rd22, %rd183;
	st.global.u32 	[%rd184], %r1703;
$L__BB12_227:
	bar.warp.sync 	-1;
	add.s32 	%r1704, %r1, 384;
	setp.ge.s32 	%p153, %r1704, %r351;
	@%p153 bra 	$L__BB12_229;
	ld.param.u32 	%r2114, [_ZN3cub18CUB_300001_SM_10006detail10radix_sort29DeviceRadixSortOnesweepKernelINS1_5radix10policy_hubIiiyE10Policy1000ELNS0_9SortOrderE1EiiyiiNS1_21identity_decomposer_tEEEvPT5_SB_PT3_PKSC_PT1_PKSG_PT2_PKSK_T4_iiT6__param_9];
	ld.shared.u32 	%r1705, [%r350+1536];
	shr.u32 	%r1706, %r1705, %r2114;
	and.b32  	%r1707, %r1706, %r221;
	shl.b32 	%r1708, %r1707, 3;
	add.s32 	%r1710, %r783, %r1708;
	ld.shared.u64 	%rd185, [%r1710+26112];
	xor.b32  	%r1711, %r1705, 2147483647;
	add.s64 	%rd186, %rd185, %rd9;
	shl.b64 	%rd187, %rd186, 2;
	add.s64 	%rd188, %rd22, %rd187;
	st.global.u32 	[%rd188+1536], %r1711;
$L__BB12_229:
	bar.warp.sync 	-1;
	add.s32 	%r1712, %r1, 768;
	setp.ge.s32 	%p154, %r1712, %r351;
	@%p154 bra 	$L__BB12_231;
	ld.param.u32 	%r2115, [_ZN3cub18CUB_300001_SM_10006detail10radix_sort29DeviceRadixSortOnesweepKernelINS1_5radix10policy_hubIiiyE10Policy1000ELNS0_9SortOrderE1EiiyiiNS1_21identity_decomposer_tEEEvPT5_SB_PT3_PKSC_PT1_PKSG_PT2_PKSK_T4_iiT6__param_9];
	ld.shared.u32 	%r1713, [%r350+3072];
	shr.u32 	%r1714, %r1713, %r2115;
	and.b32  	%r1715, %r1714, %r221;
	shl.b32 	%r1716, %r1715, 3;
	add.s32 	%r1718, %r783, %r1716;
	ld.shared.u64 	%rd189, [%r1718+26112];
	xor.b32  	%r1719, %r1713, 2147483647;
	add.s64 	%rd190, %rd189, %rd9;
	shl.b64 	%rd191, %rd190, 2;
	add.s64 	%rd192, %rd22, %rd191;
	st.global.u32 	[%rd192+3072], %r1719;
$L__BB12_231:
	bar.warp.sync 	-1;
	add.s32 	%r1720, %r1, 1152;
	setp.ge.s32 	%p155, %r1720, %r351;
	@%p155 bra 	$L__BB12_233;
	ld.param.u32 	%r2116, [_ZN3cub18CUB_300001_SM_10006detail10radix_sort29DeviceRadixSortOnesweepKernelINS1_5radix10policy_hubIiiyE10Policy1000ELNS0_9SortOrderE1EiiyiiNS1_21identity_decomposer_tEEEvPT5_SB_PT3_PKSC_PT1_PKSG_PT2_PKSK_T4_iiT6__param_9];
	ld.shared.u32 	%r1721, [%r350+4608];
	shr.u32 	%r1722, %r1721, %r2116;
	and.b32  	%r1723, %r1722, %r221;
	shl.b32 	%r1724, %r1723, 3;
	add.s32 	%r1726, %r783, %r1724;
	ld.shared.u64 	%rd193, [%r1726+26112];
	xor.b32  	%r1727, %r1721, 2147483647;
	add.s64 	%rd194, %rd193, %rd9;
	shl.b64 	%rd195, %rd194, 2;
	add.s64 	%rd196, %rd22, %rd195;
	st.global.u32 	[%rd196+4608], %r1727;
$L__BB12_233:
	bar.warp.sync 	-1;
	add.s32 	%r1728, %r1, 1536;
	setp.ge.s32 	%p156, %r1728, %r351;
	@%p156 bra 	$L__BB12_235;
	ld.param.u32 	%r2117, [_ZN3cub18CUB_300001_SM_10006detail10radix_sort29DeviceRadixSortOnesweepKernelINS1_5radix10policy_hubIiiyE10Policy1000ELNS0_9SortOrderE1EiiyiiNS1_21identity_decomposer_tEEEvPT5_SB_PT3_PKSC_PT1_PKSG_PT2_PKSK_T4_iiT6__param_9];
	ld.shared.u32 	%r1729, [%r350+6144];
	shr.u32 	%r1730, %r1729, %r2117;
	and.b32  	%r1731, %r1730, %r221;
	shl.b32 	%r1732, %r1731, 3;
	add.s32 	%r1734, %r783, %r1732;
	ld.shared.u64 	%rd197, [%r1734+26112];
	xor.b32  	%r1735, %r1729, 2147483647;
	add.s64 	%rd198, %rd197, %rd9;
	shl.b64 	%rd199, %rd198, 2;
	add.s64 	%rd200, %rd22, %rd199;
	st.global.u32 	[%rd200+6144], %r1735;
$L__BB12_235:
	bar.warp.sync 	-1;
	add.s32 	%r1736, %r1, 1920;
	setp.ge.s32 	%p157, %r1736, %r351;
	@%p157 bra 	$L__BB12_237;
	ld.param.u32 	%r2118, [_ZN3cub18CUB_300001_SM_10006detail10radix_sort29DeviceRadixSortOnesweepKernelINS1_5radix10policy_hubIiiyE10Policy1000ELNS0_9SortOrderE1EiiyiiNS1_21identity_decomposer_tEEEvPT5_SB_PT3_PKSC_PT1_PKSG_PT2_PKSK_T4_iiT6__param_9];
	ld.shared.u32 	%r1737, [%r350+7680];
	shr.u32 	%r1738, %r1737, %r2118;
	and.b32  	%r1739, %r1738, %r221;
	shl.b32 	%r1740, %r1739, 3;
	add.s32 	%r1742, %r783, %r1740;
	ld.shared.u64 	%rd201, [%r1742+26112];
	xor.b32  	%r1743, %r1737, 2147483647;
	add.s64 	%rd202, %rd201, %rd9;
	shl.b64 	%rd203, %rd202, 2;
	add.s64 	%rd204, %rd22, %rd203;
	st.global.u32 	[%rd204+7680], %r1743;
$L__BB12_237:
	bar.warp.sync 	-1;
	add.s32 	%r1744, %r1, 2304;
	setp.ge.s32 	%p158, %r1744, %r351;
	@%p158 bra 	$L__BB12_239;
	ld.param.u32 	%r2119, [_ZN3cub18CUB_300001_SM_10006detail10radix_sort29DeviceRadixSortOnesweepKernelINS1_5radix10policy_hubIiiyE10Policy1000ELNS0_9SortOrderE1EiiyiiNS1_21identity_decomposer_tEEEvPT5_SB_PT3_PKSC_PT1_PKSG_PT2_PKSK_T4_iiT6__param_9];
	ld.shared.u32 	%r1745, [%r350+9216];
	shr.u32 	%r1746, %r1745, %r2119;
	and.b32  	%r1747, %r1746, %r221;
	shl.b32 	%r1748, %r1747, 3;
	add.s32 	%r1750, %r783, %r1748;
	ld.shared.u64 	%rd205, [%r1750+26112];
	xor.b32  	%r1751, %r1745, 2147483647;
	add.s64 	%rd206, %rd205, %rd9;
	shl.b64 	%rd207, %rd206, 2;
	add.s64 	%rd208, %rd22, %rd207;
	st.global.u32 	[%rd208+9216], %r1751;
$L__BB12_239:
	bar.warp.sync 	-1;
	add.s32 	%r1752, %r1, 2688;
	setp.ge.s32 	%p159, %r1752, %r351;
	@%p159 bra 	$L__BB12_241;
	ld.param.u32 	%r2120, [_ZN3cub18CUB_300001_SM_10006detail10radix_sort29DeviceRadixSortOnesweepKernelINS1_5radix10policy_hubIiiyE10Policy1000ELNS0_9SortOrderE1EiiyiiNS1_21identity_decomposer_tEEEvPT5_SB_PT3_PKSC_PT1_PKSG_PT2_PKSK_T4_iiT6__param_9];
	ld.shared.u32 	%r1753, [%r350+10752];
	shr.u32 	%r1754, %r1753, %r2120;
	and.b32  	%r1755, %r1754, %r221;
	shl.b32 	%r1756, %r1755, 3;
	add.s32 	%r1758, %r783, %r1756;
	ld.shared.u64 	%rd209, [%r1758+26112];
	xor.b32  	%r1759, %r1753, 2147483647;
	add.s64 	%rd210, %rd209, %rd9;
	shl.b64 	%rd211, %rd210, 2;
	add.s64 	%rd212, %rd22, %rd211;
	st.global.u32 	[%rd212+10752], %r1759;
$L__BB12_241:
	bar.warp.sync 	-1;
	or.b32  	%r1760, %r1, 3072;
	setp.ge.s32 	%p160, %r1760, %r351;
	@%p160 bra 	$L__BB12_243;
	ld.param.u32 	%r2121, [_ZN3cub18CUB_300001_SM_10006detail10radix_sort29DeviceRadixSortOnesweepKernelINS1_5radix10policy_hubIiiyE10Policy1000ELNS0_9SortOrderE1EiiyiiNS1_21identity_decomposer_tEEEvPT5_SB_PT3_PKSC_PT1_PKSG_PT2_PKSK_T4_iiT6__param_9];
	ld.shared.u32 	%r1761, [%r350+12288];
	shr.u32 	%r1762, %r1761, %r2121;
	and.b32  	%r1763, %r1762, %r221;
	shl.b32 	%r1764, %r1763, 3;
	add.s32 	%r1766, %r783, %r1764;
	ld.shared.u64 	%rd213, [%r1766+26112];
	xor.b32  	%r1767, %r1761, 2147483647;
	add.s64 	%rd214, %rd213, %rd9;
	shl.b64 	%rd215, %rd214, 2;
	add.s64 	%rd216, %rd22, %rd215;
	st.global.u32 	[%rd216+12288], %r1767;
$L__BB12_243:
	bar.warp.sync 	-1;
	add.s32 	%r1768, %r1, 3456;
	setp.ge.s32 	%p161, %r1768, %r351;
	@%p161 bra 	$L__BB12_245;
	ld.param.u32 	%r2122, [_ZN3cub18CUB_300001_SM_10006detail10radix_sort29DeviceRadixSortOnesweepKernelINS1_5radix10policy_hubIiiyE10Policy1000ELNS0_9SortOrderE1EiiyiiNS1_21identity_decomposer_tEEEvPT5_SB_PT3_PKSC_PT1_PKSG_PT2_PKSK_T4_iiT6__param_9];
	ld.shared.u32 	%r1769, [%r350+13824];
	shr.u32 	%r1770, %r1769, %r2122;
	and.b32  	%r1771, %r1770, %r221;
	shl.b32 	%r1772, %r1771, 3;
	add.s32 	%r1774, %r783, %r1772;
	ld.shared.u64 	%rd217, [%r1774+26112];
	xor.b32  	%r1775, %r1769, 2147483647;
	add.s64 	%rd218, %rd217, %rd9;
	shl.b64 	%rd219, %rd218, 2;
	add.s64 	%rd220, %rd22, %rd219;
	st.global.u32 	[%rd220+13824], %r1775;
$L__BB12_245:
	bar.warp.sync 	-1;
	add.s32 	%r1776, %r1, 3840;
	setp.ge.s32 	%p162, %r1776, %r351;
	@%p162 bra 	$L__BB12_247;
	ld.param.u32 	%r2123, [_ZN3cub18CUB_300001_SM_10006detail10radix_sort29DeviceRadixSortOnesweepKernelINS1_5radix10policy_hubIiiyE10Policy1000ELNS0_9SortOrderE1EiiyiiNS1_21identity_decomposer_tEEEvPT5_SB_PT3_PKSC_PT1_PKSG_PT2_PKSK_T4_iiT6__param_9];
	ld.shared.u32 	%r1777, [%r350+15360];
	shr.u32 	%r1778, %r1777, %r2123;
	and.b32  	%r1779, %r1778, %r221;
	shl.b32 	%r1780, %r1779, 3;
	add.s32 	%r1782, %r783, %r1780;
	ld.shared.u64 	%rd221, [%r1782+26112];
	xor.b32  	%r1783, %r1777, 2147483647;
	add.s64 	%rd222, %rd221, %rd9;
	shl.b64 	%rd223, %rd222, 2;
	add.s64 	%rd224, %rd22, %rd223;
	st.global.u32 	[%rd224+15360], %r1783;
$L__BB12_247:
	bar.warp.sync 	-1;
	add.s32 	%r1784, %r1, 4224;
	setp.ge.s32 	%p163, %r1784, %r351;
	@%p163 bra 	$L__BB12_249;
	ld.param.u32 	%r2124, [_ZN3cub18CUB_300001_SM_10006detail10radix_sort29DeviceRadixSortOnesweepKernelINS1_5radix10policy_hubIiiyE10Policy1000ELNS0_9SortOrderE1EiiyiiNS1_21identity_decomposer_tEEEvPT5_SB_PT3_PKSC_PT1_PKSG_PT2_PKSK_T4_iiT6__param_9];
	ld.shared.u32 	%r1785, [%r350+16896];
	shr.u32 	%r1786, %r1785, %r2124;
	and.b32  	%r1787, %r1786, %r221;
	shl.b32 	%r1788, %r1787, 3;
	add.s32 	%r1790, %r783, %r1788;
	ld.shared.u64 	%rd225, [%r1790+26112];
	xor.b32  	%r1791, %r1785, 2147483647;
	add.s64 	%rd226, %rd225, %rd9;
	shl.b64 	%rd227, %rd226, 2;
	add.s64 	%rd228, %rd22, %rd227;
	st.global.u32 	[%rd228+16896], %r1791;
$L__BB12_249:
	bar.warp.sync 	-1;
	add.s32 	%r1792, %r1, 4608;
	setp.ge.s32 	%p164, %r1792, %r351;
	@%p164 bra 	$L__BB12_251;
	ld.param.u32 	%r2125, [_ZN3cub18CUB_300001_SM_10006detail10radix_sort29DeviceRadixSortOnesweepKernelINS1_5radix10policy_hubIiiyE10Policy1000ELNS0_9SortOrderE1EiiyiiNS1_21identity_decomposer_tEEEvPT5_SB_PT3_PKSC_PT1_PKSG_PT2_PKSK_T4_iiT6__param_9];
	ld.shared.u32 	%r1793, [%r350+18432];
	shr.u32 	%r1794, %r1793, %r2125;
	and.b32  	%r1795, %r1794, %r221;
	shl.b32 	%r1796, %r1795, 3;
	add.s32 	%r1798, %r783, %r1796;
	ld.shared.u64 	%rd229, [%r1798+26112];
	xor.b32  	%r1799, %r1793, 2147483647;
	add.s64 	%rd230, %rd229, %rd9;
	shl.b64 	%rd231, %rd230, 2;
	add.s64 	%rd232, %rd22, %rd231;
	st.global.u32 	[%rd232+18432], %r1799;
$L__BB12_251:
	bar.warp.sync 	-1;
	add.s32 	%r1800, %r1, 4992;
	setp.ge.s32 	%p165, %r1800, %r351;
	@%p165 bra 	$L__BB12_253;
	ld.param.u32 	%r2126, [_ZN3cub18CUB_300001_SM_10006detail10radix_sort29DeviceRadixSortOnesweepKernelINS1_5radix10policy_hubIiiyE10Policy1000ELNS0_9SortOrderE1EiiyiiNS1_21identity_decomposer_tEEEvPT5_SB_PT3_PKSC_PT1_PKSG_PT2_PKSK_T4_iiT6__param_9];
	ld.shared.u32 	%r1801, [%r350+19968];
	shr.u32 	%r1802, %r1801, %r2126;
	and.b32  	%r1803, %r1802, %r221;
	shl.b32 	%r1804, %r1803, 3;
	add.s32 	%r1806, %r783, %r1804;
	ld.shared.u64 	%rd233, [%r1806+26112];
	xor.b32  	%r1807, %r1801, 2147483647;
	add.s64 	%rd234, %rd233, %rd9;
	shl.b64 	%rd235, %rd234, 2;
	add.s64 	%rd236, %rd22, %rd235;
	st.global.u32 	[%rd236+19968], %r1807;
$L__BB12_253:
	bar.warp.sync 	-1;
	add.s32 	%r1808, %r1, 5376;
	setp.ge.s32 	%p166, %r1808, %r351;
	@%p166 bra 	$L__BB12_255;
	ld.param.u32 	%r2127, [_ZN3cub18CUB_300001_SM_10006detail10radix_sort29DeviceRadixSortOnesweepKernelINS1_5radix10policy_hubIiiyE10Policy1000ELNS0_9SortOrderE1EiiyiiNS1_21identity_decomposer_tEEEvPT5_SB_PT3_PKSC_PT1_PKSG_PT2_PKSK_T4_iiT6__param_9];
	ld.shared.u32 	%r1809, [%r350+21504];
	shr.u32 	%r1810, %r1809, %r2127;
	and.b32  	%r1811, %r1810, %r221;
	shl.b32 	%r1812, %r1811, 3;
	add.s32 	%r1814, %r783, %r1812;
	ld.shared.u64 	%rd237, [%r1814+26112];
	xor.b32  	%r1815, %r1809, 2147483647;
	add.s64 	%rd238, %rd237, %rd9;
	shl.b64 	%rd239, %rd238, 2;
	add.s64 	%rd240, %rd22, %rd239;
	st.global.u32 	[%rd240+21504], %r1815;
$L__BB12_255:
	bar.warp.sync 	-1;
	add.s32 	%r1816, %r1, 5760;
	setp.ge.s32 	%p167, %r1816, %r351;
	@%p167 bra 	$L__BB12_257;
	ld.param.u32 	%r2128, [_ZN3cub18CUB_300001_SM_10006detail10radix_sort29DeviceRadixSortOnesweepKernelINS1_5radix10policy_hubIiiyE10Policy1000ELNS0_9SortOrderE1EiiyiiNS1_21identity_decomposer_tEEEvPT5_SB_PT3_PKSC_PT1_PKSG_PT2_PKSK_T4_iiT6__param_9];
	ld.shared.u32 	%r1817, [%r350+23040];
	shr.u32 	%r1818, %r1817, %r2128;
	and.b32  	%r1819, %r1818, %r221;
	shl.b32 	%r1820, %r1819, 3;
	add.s32 	%r1822, %r783, %r1820;
	ld.shared.u64 	%rd241, [%r1822+26112];
	xor.b32  	%r1823, %r1817, 2147483647;
	add.s64 	%rd242, %rd241, %rd9;
	shl.b64 	%rd243, %rd242, 2;
	add.s64 	%rd244, %rd22, %rd243;
	st.global.u32 	[%rd244+23040], %r1823;
$L__BB12_257:
	bar.warp.sync 	-1;
	or.b32  	%r1824, %r1, 6144;
	setp.ge.s32 	%p168, %r1824, %r351;
	@%p168 bra 	$L__BB12_259;
	ld.param.u32 	%r2129, [_ZN3cub18CUB_300001_SM_10006detail10radix_sort29DeviceRadixSortOnesweepKernelINS1_5radix10policy_hubIiiyE10Policy1000ELNS0_9SortOrderE1EiiyiiNS1_21identity_decomposer_tEEEvPT5_SB_PT3_PKSC_PT1_PKSG_PT2_PKSK_T4_iiT6__param_9];
	ld.shared.u32 	%r1825, [%r350+24576];
	shr.u32 	%r1826, %r1825, %r2129;
	and.b32  	%r1827, %r1826, %r221;
	shl.b32 	%r1828, %r1827, 3;
	add.s32 	%r1830, %r783, %r1828;
	ld.shared.u64 	%rd245, [%r1830+26112];
	xor.b32  	%r1831, %r1825, 2147483647;
	add.s64 	%rd246, %rd245, %rd9;
	shl.b64 	%rd247, %rd246, 2;
	add.s64 	%rd248, %rd22, %rd247;
	st.global.u32 	[%rd248+24576], %r1831;
$L__BB12_259:
	bar.warp.sync 	-1;
$L__BB12_260:
	ld.param.u32 	%r2130, [_ZN3cub18CUB_300001_SM_10006detail10radix_sort29DeviceRadixSortOnesweepKernelINS1_5radix10policy_hubIiiyE10Policy1000ELNS0_9SortOrderE1EiiyiiNS1_21identity_decomposer_tEEEvPT5_SB_PT3_PKSC_PT1_PKSG_PT2_PKSK_T4_iiT6__param_9];
	ld.param.u32 	%r2090, [_ZN3cub18CUB_300001_SM_10006detail10radix_sort29DeviceRadixSortOnesweepKernelINS1_5radix10policy_hubIiiyE10Policy1000ELNS0_9SortOrderE1EiiyiiNS1_21identity_decomposer_tEEEvPT5_SB_PT3_PKSC_PT1_PKSG_PT2_PKSK_T4_iiT6__param_8];
	setp.gt.s32 	%p169, %r349, %r2090;
	ld.shared.u32 	%r1832, [%r350];
	shr.u32 	%r1833, %r1832, %r2130;
	and.b32  	%r352, %r1833, %r221;
	ld.shared.u32 	%r1834, [%r350+1536];
	shr.u32 	%r1835, %r1834, %r2130;
	and.b32  	%r353, %r1835, %r221;
	ld.shared.u32 	%r1836, [%r350+3072];
	shr.u32 	%r1837, %r1836, %r2130;
	and.b32  	%r354, %r1837, %r221;
	ld.shared.u32 	%r1838, [%r350+4608];
	shr.u32 	%r1839, %r1838, %r2130;
	and.b32  	%r355, %r1839, %r221;
	ld.shared.u32 	%r1840, [%r350+6144];
	shr.u32 	%r1841, %r1840, %r2130;
	and.b32  	%r356, %r1841, %r221;
	ld.shared.u32 	%r1842, [%r350+7680];
	shr.u32 	%r1843, %r1842, %r2130;
	and.b32  	%r357, %r1843, %r221;
	ld.shared.u32 	%r1844, [%r350+9216];
	shr.u32 	%r1845, %r1844, %r2130;
	and.b32  	%r358, %r1845, %r221;
	ld.shared.u32 	%r1846, [%r350+10752];
	shr.u32 	%r1847, %r1846, %r2130;
	and.b32  	%r359, %r1847, %r221;
	ld.shared.u32 	%r1848, [%r350+12288];
	shr.u32 	%r1849, %r1848, %r2130;
	and.b32  	%r360, %r1849, %r221;
	ld.shared.u32 	%r1850, [%r350+13824];
	shr.u32 	%r1851, %r1850, %r2130;
	and.b32  	%r361, %r1851, %r221;
	ld.shared.u32 	%r1852, [%r350+15360];
	shr.u32 	%r1853, %r1852, %r2130;
	and.b32  	%r362, %r1853, %r221;
	ld.shared.u32 	%r1854, [%r350+16896];
	shr.u32 	%r1855, %r1854, %r2130;
	and.b32  	%r363, %r1855, %r221;
	ld.shared.u32 	%r1856, [%r350+18432];
	shr.u32 	%r1857, %r1856, %r2130;
	and.b32  	%r364, %r1857, %r221;
	ld.shared.u32 	%r1858, [%r350+19968];
	shr.u32 	%r1859, %r1858, %r2130;
	and.b32  	%r365, %r1859, %r221;
	ld.shared.u32 	%r1860, [%r350+21504];
	shr.u32 	%r1861, %r1860, %r2130;
	and.b32  	%r366, %r1861, %r221;
	ld.shared.u32 	%r1862, [%r350+23040];
	shr.u32 	%r1863, %r1862, %r2130;
	and.b32  	%r367, %r1863, %r221;
	ld.shared.u32 	%r1864, [%r350+24576];
	shr.u32 	%r1865, %r1864, %r2130;
	and.b32  	%r368, %r1865, %r221;
	@%p169 bra 	$L__BB12_262;
	ld.param.u64 	%rd443, [_ZN3cub18CUB_300001_SM_10006detail10radix_sort29DeviceRadixSortOnesweepKernelINS1_5radix10policy_hubIiiyE10Policy1000ELNS0_9SortOrderE1EiiyiiNS1_21identity_decomposer_tEEEvPT5_SB_PT3_PKSC_PT1_PKSG_PT2_PKSK_T4_iiT6__param_7];
	cvta.to.global.u64 	%rd249, %rd443;
	and.b32  	%r1869, %r1, 31;
	or.b32  	%r1870, %r647, %r1869;
	cvt.u64.u32 	%rd250, %r1870;
	mul.lo.s32 	%r1871, %r3, 6528;
	cvt.s64.s32 	%rd251, %r1871;
	add.s64 	%rd252, %rd250, %rd251;
	shl.b64 	%rd253, %rd252, 2;
	add.s64 	%rd254, %rd249, %rd253;
	ld.global.u32 	%r2266, [%rd254];
	ld.global.u32 	%r2267, [%rd254+128];
	ld.global.u32 	%r2268, [%rd254+256];
	ld.global.u32 	%r2269, [%rd254+384];
	ld.global.u32 	%r2270, [%rd254+512];
	ld.global.u32 	%r2271, [%rd254+640];
	ld.global.u32 	%r2272, [%rd254+768];
	ld.global.u32 	%r2273, [%rd254+896];
	ld.global.u32 	%r2274, [%rd254+1024];
	ld.global.u32 	%r2275, [%rd254+1152];
	ld.global.u32 	%r2276, [%rd254+1280];
	ld.global.u32 	%r2277, [%rd254+1408];
	ld.global.u32 	%r2278, [%rd254+1536];
	ld.global.u32 	%r2279, [%rd254+1664];
	ld.global.u32 	%r2280, [%rd254+1792];
	ld.global.u32 	%r2281, [%rd254+1920];
	ld.global.u32 	%r2282, [%rd254+2048];
	bra.uni 	$L__BB12_296;
$L__BB12_262:
	ld.param.u32 	%r2091, [_ZN3cub18CUB_300001_SM_10006detail10radix_sort29DeviceRadixSortOnesweepKernelINS1_5radix10policy_hubIiiyE10Policy1000ELNS0_9SortOrderE1EiiyiiNS1_21identity_decomposer_tEEEvPT5_SB_PT3_PKSC_PT1_PKSG_PT2_PKSK_T4_iiT6__param_8];
	ld.param.u64 	%rd444, [_ZN3cub18CUB_300001_SM_10006detail10radix_sort29DeviceRadixSortOnesweepKernelINS1_5radix10policy_hubIiiyE10Policy1000ELNS0_9SortOrderE1EiiyiiNS1_21identity_decomposer_tEEEvPT5_SB_PT3_PKSC_PT1_PKSG_PT2_PKSK_T4_iiT6__param_7];
	cvta.to.global.u64 	%rd255, %rd444;
	add.s64 	%rd23, %rd255, %rd63;
	cvt.u32.u64 	%r1874, %rd7;
	sub.s32 	%r386, %r2091, %r649;
	setp.ge.s32 	%p170, %r1874, %r386;
	@%p170 bra 	$L__BB12_264;
	ld.global.u32 	%r2266, [%rd23];
$L__BB12_264:
	add.s32 	%r1877, %r1874, 32;
	setp.ge.s32 	%p171, %r1877, %r386;
	@%p171 bra 	$L__BB12_266;
	ld.global.u32 	%r2267, [%rd23+128];
$L__BB12_266:
	add.s32 	%r1880, %r1874, 64;
	setp.ge.s32 	%p172, %r1880, %r386;
	@%p172 bra 	$L__BB12_268;
	ld.global.u32 	%r2268, [%rd23+256];
$L__BB12_268:
	add.s32 	%r1883, %r1874, 96;
	setp.ge.s32 	%p173, %r1883, %r386;
	@%p173 bra 	$L__BB12_270;
	ld.global.u32 	%r2269, [%rd23+384];
$L__BB12_270:
	add.s32 	%r1886, %r1874, 128;
	setp.ge.s32 	%p174, %r1886, %r386;
	@%p174 bra 	$L__BB12_272;
	ld.global.u32 	%r2270, [%rd23+512];
$L__BB12_272:
	add.s32 	%r1889, %r1874, 160;
	setp.ge.s32 	%p175, %r1889, %r386;
	@%p175 bra 	$L__BB12_274;
	ld.global.u32 	%r2271, [%rd23+640];
$L__BB12_274:
	add.s32 	%r1892, %r1874, 192;
	setp.ge.s32 	%p176, %r1892, %r386;
	@%p176 bra 	$L__BB12_276;
	ld.global.u32 	%r2272, [%rd23+768];
$L__BB12_276:
	add.s32 	%r1895, %r1874, 224;
	setp.ge.s32 	%p177, %r1895, %r386;
	@%p177 bra 	$L__BB12_278;
	ld.param.u64 	%rd445, [_ZN3cub18CUB_300001_SM_10006detail10radix_sort29DeviceRadixSortOnesweepKernelINS1_5radix10policy_hubIiiyE10Policy1000ELNS0_9SortOrderE1EiiyiiNS1_21identity_decomposer_tEEEvPT5_SB_PT3_PKSC_PT1_PKSG_PT2_PKSK_T4_iiT6__param_7];
	cvta.to.global.u64 	%rd259, %rd445;
	cvt.s64.s32 	%rd260, %r649;
	add.s64 	%rd261, %rd7, %rd260;
	shl.b64 	%rd262, %rd261, 2;
	add.s64 	%rd263, %rd259, %rd262;
	ld.global.u32 	%r2273, [%rd263+896];
$L__BB12_278:
	add.s32 	%r1899, %r1874, 256;
	setp.ge.s32 	%p178, %r1899, %r386;
	@%p178 bra 	$L__BB12_280;
	ld.param.u64 	%rd446, [_ZN3cub18CUB_300001_SM_10006detail10radix_sort29DeviceRadixSortOnesweepKernelINS1_5radix10policy_hubIiiyE10Policy1000ELNS0_9SortOrderE1EiiyiiNS1_21identity_decomposer_tEEEvPT5_SB_PT3_PKSC_PT1_PKSG_PT2_PKSK_T4_iiT6__param_7];
	cvta.to.global.u64 	%rd264, %rd446;
	cvt.s64.s32 	%rd265, %r649;
	add.s64 	%rd266, %rd7, %rd265;
	shl.b64 	%rd267, %rd266, 2;
	add.s64 	%rd268, %rd264, %rd267;
	ld.global.u32 	%r2274, [%rd268+1024];
$L__BB12_280:
	add.s32 	%r1903, %r1874, 288;
	setp.ge.s32 	%p179, %r1903, %r386;
	@%p179 bra 	$L__BB12_282;
	ld.param.u64 	%rd447, [_ZN3cub18CUB_300001_SM_10006detail10radix_sort29DeviceRadixSortOnesweepKernelINS1_5radix10policy_hubIiiyE10Policy1000ELNS0_9SortOrderE1EiiyiiNS1_21identity_decomposer_tEEEvPT5_SB_PT3_PKSC_PT1_PKSG_PT2_PKSK_T4_iiT6__param_7];
	cvta.to.global.u64 	%rd269, %rd447;
	cvt.s64.s32 	%rd270, %r649;
	add.s64 	%rd271, %rd7, %rd270;
	shl.b64 	%rd272, %rd271, 2;
	add.s64 	%rd273, %rd269, %rd272;
	ld.global.u32 	%r2275, [%rd273+1152];
$L__BB12_282:
	add.s32 	%r1907, %r1874, 320;
	setp.ge.s32 	%p180, %r1907, %r386;
	@%p180 bra 	$L__BB12_284;
	ld.param.u64 	%rd448, [_ZN3cub18CUB_300001_SM_10006detail10radix_sort29DeviceRadixSortOnesweepKernelINS1_5radix10policy_hubIiiyE10Policy1000ELNS0_9SortOrderE1EiiyiiNS1_21identity_decomposer_tEEEvPT5_SB_PT3_PKSC_PT1_PKSG_PT2_PKSK_T4_iiT6__param_7];
	cvta.to.global.u64 	%rd274, %rd448;
	cvt.s64.s32 	%rd275, %r649;
	add.s64 	%rd276, %rd7, %rd275;
	shl.b64 	%rd277, %rd276, 2;
	add.s64 	%rd278, %rd274, %rd277;
	ld.global.u32 	%r2276, [%rd278+1280];
$L__BB12_284:
	add.s32 	%r1911, %r1874, 352;
	setp.ge.s32 	%p181, %r1911, %r386;
	@%p181 bra 	$L__BB12_286;
	ld.param.u64 	%rd449, [_ZN3cub18CUB_300001_SM_10006detail10radix_sort29DeviceRadixSortOnesweepKernelINS1_5radix10policy_hubIiiyE10Policy1000ELNS0_9SortOrderE1EiiyiiNS1_21identity_decomposer_tEEEvPT5_SB_PT3_PKSC_PT1_PKSG_PT2_PKSK_T4_iiT6__param_7];
	cvta.to.global.u64 	%rd279, %rd449;
	mul.lo.s32 	%r1912, %r3, 6528;
	cvt.s64.s32 	%rd280, %r1912;
	add.s64 	%rd281, %rd7, %rd280;
	shl.b64 	%rd282, %rd281, 2;
	add.s64 	%rd283, %rd279, %rd282;
	ld.global.u32 	%r2277, [%rd283+1408];
$L__BB12_286:
	add.s32 	%r1915, %r1874, 384;
	setp.ge.s32 	%p182, %r1915, %r386;
	@%p182 bra 	$L__BB12_288;
	ld.param.u64 	%rd450, [_ZN3cub18CUB_300001_SM_10006detail10radix_sort29DeviceRadixSortOnesweepKernelINS1_5radix10policy_hubIiiyE10Policy1000ELNS0_9SortOrderE1EiiyiiNS1_21identity_decomposer_tEEEvPT5_SB_PT3_PKSC_PT1_PKSG_PT2_PKSK_T4_iiT6__param_7];
	cvta.to.global.u64 	%rd284, %rd450;
	mul.lo.s32 	%r1916, %r3, 6528;
	cvt.s64.s32 	%rd285, %r1916;
	add.s64 	%rd286, %rd7, %rd285;
	shl.b64 	%rd287, %rd286, 2;
	add.s64 	%rd288, %rd284, %rd287;
	ld.global.u32 	%r2278, [%rd288+1536];
$L__BB12_288:
	cvt.u32.u64 	%r1918, %rd7;
	add.s32 	%r1919, %r1918, 416;
	setp.ge.s32 	%p183, %r1919, %r386;
	@%p183 bra 	$L__BB12_290;
	ld.param.u64 	%rd451, [_ZN3cub18CUB_300001_SM_10006detail10radix_sort29DeviceRadixSortOnesweepKernelINS1_5radix10policy_hubIiiyE10Policy1000ELNS0_9SortOrderE1EiiyiiNS1_21identity_decomposer_tEEEvPT5_SB_PT3_PKSC_PT1_PKSG_PT2_PKSK_T4_iiT6__param_7];
	cvta.to.global.u64 	%rd289, %rd451;
	mul.lo.s32 	%r1920, %r3, 6528;
	cvt.s64.s32 	%rd290, %r1920;
	add.s64 	%rd291, %rd7, %rd290;
	shl.b64 	%rd292, %rd291, 2;
	add.s64 	%rd293, %rd289, %rd292;
	ld.global.u32 	%r2279, [%rd293+1664];
$L__BB12_290:
	cvt.u32.u64 	%r1922, %rd7;
	add.s32 	%r1923, %r1922, 448;
	setp.ge.s32 	%p184, %r1923, %r386;
	@%p184 bra 	$L__BB12_292;
	ld.param.u64 	%rd452, [_ZN3cub18CUB_300001_SM_10006detail10radix_sort29DeviceRadixSortOnesweepKernelINS1_5radix10policy_hubIiiyE10Policy1000ELNS0_9SortOrderE1EiiyiiNS1_21identity_decomposer_tEEEvPT5_SB_PT3_PKSC_PT1_PKSG_PT2_PKSK_T4_iiT6__param_7];
	cvta.to.global.u64 	%rd294, %rd452;
	mul.lo.s32 	%r1924, %r3, 6528;
	cvt.s64.s32 	%rd295, %r1924;
	add.s64 	%rd296, %rd7, %rd295;
	shl.b64 	%rd297, %rd296, 2;
	add.s64 	%rd298, %rd294, %rd297;
	ld.global.u32 	%r2280, [%rd298+1792];
$L__BB12_292:
	cvt.u32.u64 	%r1926, %rd7;
	add.s32 	%r1927, %r1926, 480;
	setp.ge.s32 	%p185, %r1927, %r386;
	@%p185 bra 	$L__BB12_294;
	ld.param.u64 	%rd453, [_ZN3cub18CUB_300001_SM_10006detail10radix_sort29DeviceRadixSortOnesweepKernelINS1_5radix10policy_hubIiiyE10Policy1000ELNS0_9SortOrderE1EiiyiiNS1_21identity_decomposer_tEEEvPT5_SB_PT3_PKSC_PT1_PKSG_PT2_PKSK_T4_iiT6__param_7];
	cvta.to.global.u64 	%rd299, %rd453;
	mul.lo.s32 	%r1928, %r3, 6528;
	cvt.s64.s32 	%rd300, %r1928;
	add.s64 	%rd301, %rd7, %rd300;
	shl.b64 	%rd302, %rd301, 2;
	add.s64 	%rd303, %rd299, %rd302;
	ld.global.u32 	%r2281, [%rd303+1920];
$L__BB12_294:
	cvt.u32.u64 	%r1930, %rd7;
	add.s32 	%r1931, %r1930, 512;
	setp.ge.s32 	%p186, %r1931, %r386;
	@%p186 bra 	$L__BB12_296;
	ld.param.u64 	%rd454, [_ZN3cub18CUB_300001_SM_10006detail10radix_sort29DeviceRadixSortOnesweepKernelINS1_5radix10policy_hubIiiyE10Policy1000ELNS0_9SortOrderE1EiiyiiNS1_21identity_decomposer_tEEEvPT5_SB_PT3_PKSC_PT1_PKSG_PT2_PKSK_T4_iiT6__param_7];
	cvta.to.global.u64 	%rd304, %rd454;
	mov.u32 	%r1932, %tid.x;
	and.b32  	%r1933, %r1932, 992;
	mul.lo.s32 	%r1934, %r1933, 17;
	and.b32  	%r1935, %r1932, 31;
	or.b32  	%r1936, %r1934, %r1935;
	cvt.u64.u32 	%rd305, %r1936;
	mul.lo.s32 	%r1937, %r3, 6528;
	cvt.s64.s32 	%rd306, %r1937;
	add.s64 	%rd307, %rd305, %rd306;
	shl.b64 	%rd308, %rd307, 2;
	add.s64 	%rd309, %rd304, %rd308;
	ld.global.u32 	%r2282, [%rd309+2048];
$L__BB12_296:
	ld.param.u32 	%r2092, [_ZN3cub18CUB_300001_SM_10006detail10radix_sort29DeviceRadixSortOnesweepKernelINS1_5radix10policy_hubIiiyE10Policy1000ELNS0_9SortOrderE1EiiyiiNS1_21identity_decomposer_tEEEvPT5_SB_PT3_PKSC_PT1_PKSG_PT2_PKSK_T4_iiT6__param_8];
	ld.param.u64 	%rd441, [_ZN3cub18CUB_300001_SM_10006detail10radix_sort29DeviceRadixSortOnesweepKernelINS1_5radix10policy_hubIiiyE10Policy1000ELNS0_9SortOrderE1EiiyiiNS1_21identity_decomposer_tEEEvPT5_SB_PT3_PKSC_PT1_PKSG_PT2_PKSK_T4_iiT6__param_6];
	cvta.to.global.u64 	%rd24, %rd441;
	mov.u32 	%r437, %tid.x;
	cvt.u64.u32 	%rd25, %r437;
	shl.b32 	%r1938, %r437, 2;
	mov.u32 	%r1939, _ZZN3cub18CUB_300001_SM_10006detail10radix_sort29DeviceRadixSortOnesweepKernelINS1_5radix10policy_hubIiiyE10Policy1000ELNS0_9SortOrderE1EiiyiiNS1_21identity_decomposer_tEEEvPT5_SB_PT3_PKSC_PT1_PKSG_PT2_PKSK_T4_iiT6_E1s;
	add.s32 	%r438, %r1939, %r1938;
	mad.lo.s32 	%r1940, %r3, 6528, 6528;
	setp.gt.s32 	%p187, %r1940, %r2092;
	bar.sync 	0;
	st.shared.u32 	[%r323+-4], %r2266;
	st.shared.u32 	[%r324+-4], %r2267;
	st.shared.u32 	[%r325+-4], %r2268;
	st.shared.u32 	[%r326+-4], %r2269;
	st.shared.u32 	[%r327+-4], %r2270;
	st.shared.u32 	[%r328+-4], %r2271;
	st.shared.u32 	[%r329+-4], %r2272;
	st.shared.u32 	[%r330+-4], %r2273;
	st.shared.u32 	[%r331+-4], %r2274;
	st.shared.u32 	[%r332+-4], %r2275;
	st.shared.u32 	[%r333+-4], %r2276;
	st.shared.u32 	[%r334+-4], %r2277;
	st.shared.u32 	[%r335+-4], %r2278;
	st.shared.u32 	[%r336+-4], %r2279;
	st.shared.u32 	[%r337+-4], %r2280;
	st.shared.u32 	[%r338+-4], %r2281;
	st.shared.u32 	[%r339+-4], %r2282;
	bar.sync 	0;
	@%p187 bra 	$L__BB12_298;
	ld.shared.u32 	%r1941, [%r438];
	shl.b32 	%r1942, %r352, 3;
	add.s32 	%r1944, %r1939, 26112;
	add.s32 	%r1945, %r1944, %r1942;
	ld.shared.u64 	%rd310, [%r1945];
	add.s64 	%rd311, %rd310, %rd25;
	shl.b64 	%rd312, %rd311, 2;
	add.s64 	%rd313, %rd24, %rd312;
	st.global.u32 	[%rd313], %r1941;
	bar.warp.sync 	-1;
	ld.shared.u32 	%r1946, [%r438+1536];
	shl.b32 	%r1947, %r353, 3;
	add.s32 	%r1948, %r1944, %r1947;
	ld.shared.u64 	%rd314, [%r1948];
	add.s64 	%rd315, %rd314, %rd25;
	shl.b64 	%rd316, %rd315, 2;
	add.s64 	%rd317, %rd24, %rd316;
	st.global.u32 	[%rd317+1536], %r1946;
	bar.warp.sync 	-1;
	ld.shared.u32 	%r1949, [%r438+3072];
	shl.b32 	%r1950, %r354, 3;
	add.s32 	%r1951, %r1944, %r1950;
	ld.shared.u64 	%rd318, [%r1951];
	add.s64 	%rd319, %rd318, %rd25;
	shl.b64 	%rd320, %rd319, 2;
	add.s64 	%rd321, %rd24, %rd320;
	st.global.u32 	[%rd321+3072], %r1949;
	bar.warp.sync 	-1;
	ld.shared.u32 	%r1952, [%r438+4608];
	shl.b32 	%r1953, %r355, 3;
	add.s32 	%r1954, %r1944, %r1953;
	ld.shared.u64 	%rd322, [%r1954];
	add.s64 	%rd323, %rd322, %rd25;
	shl.b64 	%rd324, %rd323, 2;
	add.s64 	%rd325, %rd24, %rd324;
	st.global.u32 	[%rd325+4608], %r1952;
	bar.warp.sync 	-1;
	ld.shared.u32 	%r1955, [%r438+6144];
	shl.b32 	%r1956, %r356, 3;
	add.s32 	%r1957, %r1944, %r1956;
	ld.shared.u64 	%rd326, [%r1957];
	add.s64 	%rd327, %rd326, %rd25;
	shl.b64 	%rd328, %rd327, 2;
	add.s64 	%rd329, %rd24, %rd328;
	st.global.u32 	[%rd329+6144], %r1955;
	bar.warp.sync 	-1;
	ld.shared.u32 	%r1958, [%r438+7680];
	shl.b32 	%r1959, %r357, 3;
	add.s32 	%r1960, %r1944, %r1959;
	ld.shared.u64 	%rd330, [%r1960];
	add.s64 	%rd331, %rd330, %rd25;
	shl.b64 	%rd332, %rd331, 2;
	add.s64 	%rd333, %rd24, %rd332;
	st.global.u32 	[%rd333+7680], %r1958;
	bar.warp.sync 	-1;
	ld.shared.u32 	%r1961, [%r438+9216];
	shl.b32 	%r1962, %r358, 3;
	add.s32 	%r1963, %r1944, %r1962;
	ld.shared.u64 	%rd334, [%r1963];
	add.s64 	%rd335, %rd334, %rd25;
	shl.b64 	%rd336, %rd335, 2;
	add.s64 	%rd337, %rd24, %rd336;
	st.global.u32 	[%rd337+9216], %r1961;
	bar.warp.sync 	-1;
	ld.shared.u32 	%r1964, [%r438+10752];
	shl.b32 	%r1965, %r359, 3;
	add.s32 	%r1966, %r1944, %r1965;
	ld.shared.u64 	%rd338, [%r1966];
	add.s64 	%rd339, %rd338, %rd25;
	shl.b64 	%rd340, %rd339, 2;
	add.s64 	%rd341, %rd24, %rd340;
	st.global.u32 	[%rd341+10752], %r1964;
	bar.warp.sync 	-1;
	ld.shared.u32 	%r1967, [%r438+12288];
	shl.b32 	%r1968, %r360, 3;
	add.s32 	%r1969, %r1944, %r1968;
	ld.shared.u64 	%rd342, [%r1969];
	add.s64 	%rd343, %rd342, %rd25;
	shl.b64 	%rd344, %rd343, 2;
	add.s64 	%rd345, %rd24, %rd344;
	st.global.u32 	[%rd345+12288], %r1967;
	bar.warp.sync 	-1;
	ld.shared.u32 	%r1970, [%r438+13824];
	shl.b32 	%r1971, %r361, 3;
	add.s32 	%r1972, %r1944, %r1971;
	ld.shared.u64 	%rd346, [%r1972];
	add.s64 	%rd347, %rd346, %rd25;
	shl.b64 	%rd348, %rd347, 2;
	add.s64 	%rd349, %rd24, %rd348;
	st.global.u32 	[%rd349+13824], %r1970;
	bar.warp.sync 	-1;
	ld.shared.u32 	%r1973, [%r438+15360];
	shl.b32 	%r1974, %r362, 3;
	add.s32 	%r1975, %r1944, %r1974;
	ld.shared.u64 	%rd350, [%r1975];
	add.s64 	%rd351, %rd350, %rd25;
	shl.b64 	%rd352, %rd351, 2;
	add.s64 	%rd353, %rd24, %rd352;
	st.global.u32 	[%rd353+15360], %r1973;
	bar.warp.sync 	-1;
	ld.shared.u32 	%r1976, [%r438+16896];
	shl.b32 	%r1977, %r363, 3;
	add.s32 	%r1978, %r1944, %r1977;
	ld.shared.u64 	%rd354, [%r1978];
	add.s64 	%rd355, %rd354, %rd25;
	shl.b64 	%rd356, %rd355, 2;
	add.s64 	%rd357, %rd24, %rd356;
	st.global.u32 	[%rd357+16896], %r1976;
	bar.warp.sync 	-1;
	ld.shared.u32 	%r1979, [%r438+18432];
	shl.b32 	%r1980, %r364, 3;
	add.s32 	%r1981, %r1944, %r1980;
	ld.shared.u64 	%rd358, [%r1981];
	add.s64 	%rd359, %rd358, %rd25;
	shl.b64 	%rd360, %rd359, 2;
	add.s64 	%rd361, %rd24, %rd360;
	st.global.u32 	[%rd361+18432], %r1979;
	bar.warp.sync 	-1;
	ld.shared.u32 	%r1982, [%r438+19968];
	shl.b32 	%r1983, %r365, 3;
	add.s32 	%r1984, %r1944, %r1983;
	ld.shared.u64 	%rd362, [%r1984];
	add.s64 	%rd363, %rd362, %rd25;
	shl.b64 	%rd364, %rd363, 2;
	add.s64 	%rd365, %rd24, %rd364;
	st.global.u32 	[%rd365+19968], %r1982;
	bar.warp.sync 	-1;
	ld.shared.u32 	%r1985, [%r438+21504];
	shl.b32 	%r1986, %r366, 3;
	add.s32 	%r1987, %r1944, %r1986;
	ld.shared.u64 	%rd366, [%r1987];
	add.s64 	%rd367, %rd366, %rd25;
	shl.b64 	%rd368, %rd367, 2;
	add.s64 	%rd369, %rd24, %rd368;
	st.global.u32 	[%rd369+21504], %r1985;
	bar.warp.sync 	-1;
	ld.shared.u32 	%r1988, [%r438+23040];
	shl.b32 	%r1989, %r367, 3;
	add.s32 	%r1990, %r1944, %r1989;
	ld.shared.u64 	%rd370, [%r1990];
	add.s64 	%rd371, %rd370, %rd25;
	shl.b64 	%rd372, %rd371, 2;
	add.s64 	%rd373, %rd24, %rd372;
	st.global.u32 	[%rd373+23040], %r1988;
	bar.warp.sync 	-1;
	ld.shared.u32 	%r1991, [%r438+24576];
	shl.b32 	%r1992, %r368, 3;
	add.s32 	%r1993, %r1944, %r1992;
	ld.shared.u64 	%rd374, [%r1993];
	add.s64 	%rd375, %rd374, %rd25;
	shl.b64 	%rd376, %rd375, 2;
	add.s64 	%rd377, %rd24, %rd376;
	st.global.u32 	[%rd377+24576], %r1991;
	bar.warp.sync 	-1;
	bra.uni 	$L__BB12_333;
$L__BB12_298:
	ld.param.u32 	%r2093, [_ZN3cub18CUB_300001_SM_10006detail10radix_sort29DeviceRadixSortOnesweepKernelINS1_5radix10policy_hubIiiyE10Policy1000ELNS0_9SortOrderE1EiiyiiNS1_21identity_decomposer_tEEEvPT5_SB_PT3_PKSC_PT1_PKSG_PT2_PKSK_T4_iiT6__param_8];
	mad.lo.s32 	%r439, %r3, -6528, %r2093;
	shl.b32 	%r1994, %r352, 3;
	add.s32 	%r1996, %r1939, %r1994;
	ld.shared.u64 	%rd26, [%r1996+26112];
	setp.ge.s32 	%p188, %r437, %r439;
	@%p188 bra 	$L__BB12_300;
	ld.shared.u32 	%r1997, [%r438];
	add.s64 	%rd378, %rd26, %rd25;
	shl.b64 	%rd379, %rd378, 2;
	add.s64 	%rd380, %rd24, %rd379;
	st.global.u32 	[%rd380], %r1997;
$L__BB12_300:
	bar.warp.sync 	-1;
	shl.b32 	%r1998, %r353, 3;
	add.s32 	%r2000, %r1939, %r1998;
	ld.shared.u64 	%rd27, [%r2000+26112];
	add.s32 	%r2001, %r437, 384;
	setp.ge.s32 	%p189, %r2001, %r439;
	@%p189 bra 	$L__BB12_302;
	ld.shared.u32 	%r2002, [%r438+1536];
	add.s64 	%rd381, %rd27, %rd25;
	shl.b64 	%rd382, %rd381, 2;
	add.s64 	%rd383, %rd24, %rd382;
	st.global.u32 	[%rd383+1536], %r2002;
$L__BB12_302:
	bar.warp.sync 	-1;
	shl.b32 	%r2003, %r354, 3;
	add.s32 	%r2005, %r1939, %r2003;
	ld.shared.u64 	%rd28, [%r2005+26112];
	add.s32 	%r2006, %r437, 768;
	setp.ge.s32 	%p190, %r2006, %r439;
	@%p190 bra 	$L__BB12_304;
	ld.shared.u32 	%r2007, [%r438+3072];
	add.s64 	%rd384, %rd28, %rd25;
	shl.b64 	%rd385, %rd384, 2;
	add.s64 	%rd386, %rd24, %rd385;
	st.global.u32 	[%rd386+3072], %r2007;
$L__BB12_304:
	bar.warp.sync 	-1;
	shl.b32 	%r2008, %r355, 3;
	add.s32 	%r2010, %r1939, %r2008;
	ld.shared.u64 	%rd29, [%r2010+26112];
	add.s32 	%r2011, %r437, 1152;
	setp.ge.s32 	%p191, %r2011, %r439;
	@%p191 bra 	$L__BB12_306;
	ld.shared.u32 	%r2012, [%r438+4608];
	add.s64 	%rd387, %rd29, %rd25;
	shl.b64 	%rd388, %rd387, 2;
	add.s64 	%rd389, %rd24, %rd388;
	st.global.u32 	[%rd389+4608], %r2012;
$L__BB12_306:
	bar.warp.sync 	-1;
	shl.b32 	%r2013, %r356, 3;
	add.s32 	%r2015, %r1939, %r2013;
	ld.shared.u64 	%rd30, [%r2015+26112];
	add.s32 	%r2016, %r437, 1536;
	setp.ge.s32 	%p192, %r2016, %r439;
	@%p192 bra 	$L__BB12_308;
	ld.shared.u32 	%r2017, [%r438+6144];
	add.s64 	%rd390, %rd30, %rd25;
	shl.b64 	%rd391, %rd390, 2;
	add.s64 	%rd392, %rd24, %rd391;
	st.global.u32 	[%rd392+6144], %r2017;
$L__BB12_308:
	bar.warp.sync 	-1;
	shl.b32 	%r2018, %r357, 3;
	add.s32 	%r2020, %r1939, %r2018;
	ld.shared.u64 	%rd31, [%r2020+26112];
	add.s32 	%r2021, %r437, 1920;
	setp.ge.s32 	%p193, %r2021, %r439;
	@%p193 bra 	$L__BB12_310;
	ld.shared.u32 	%r2022, [%r438+7680];
	add.s64 	%rd393, %rd31, %rd25;
	shl.b64 	%rd394, %rd393, 2;
	add.s64 	%rd395, %rd24, %rd394;
	st.global.u32 	[%rd395+7680], %r2022;
$L__BB12_310:
	bar.warp.sync 	-1;
	shl.b32 	%r2023, %r358, 3;
	add.s32 	%r2025, %r1939, %r2023;
	ld.shared.u64 	%rd32, [%r2025+26112];
	add.s32 	%r2026, %r437, 2304;
	setp.ge.s32 	%p194, %r2026, %r439;
	@%p194 bra 	$L__BB12_312;
	ld.shared.u32 	%r2027, [%r438+9216];
	add.s64 	%rd396, %rd32, %rd25;
	shl.b64 	%rd397, %rd396, 2;
	add.s64 	%rd398, %rd24, %rd397;
	st.global.u32 	[%rd398+9216], %r2027;
$L__BB12_312:
	bar.warp.sync 	-1;
	shl.b32 	%r2028, %r359, 3;
	add.s32 	%r2030, %r1939, %r2028;
	ld.shared.u64 	%rd33, [%r2030+26112];
	add.s32 	%r2031, %r437, 2688;
	setp.ge.s32 	%p195, %r2031, %r439;
	@%p195 bra 	$L__BB12_314;
	ld.shared.u32 	%r2032, [%r438+10752];
	add.s64 	%rd399, %rd33, %rd25;
	shl.b64 	%rd400, %rd399, 2;
	add.s64 	%rd401, %rd24, %rd400;
	st.global.u32 	[%rd401+10752], %r2032;
$L__BB12_314:
	bar.warp.sync 	-1;
	shl.b32 	%r2033, %r360, 3;
	add.s32 	%r2035, %r1939, %r2033;
	ld.shared.u64 	%rd34, [%r2035+26112];
	or.b32  	%r2036, %r437, 3072;
	setp.ge.s32 	%p196, %r2036, %r439;
	@%p196 bra 	$L__BB12_316;
	ld.shared.u32 	%r2037, [%r438+12288];
	add.s64 	%rd402, %rd34, %rd25;
	shl.b64 	%rd403, %rd402, 2;
	add.s64 	%rd404, %rd24, %rd403;
	st.global.u32 	[%rd404+12288], %r2037;
$L__BB12_316:
	bar.warp.sync 	-1;
	shl.b32 	%r2038, %r361, 3;
	add.s32 	%r2040, %r1939, %r2038;
	ld.shared.u64 	%rd35, [%r2040+26112];
	add.s32 	%r2041, %r437, 3456;
	setp.ge.s32 	%p197, %r2041, %r439;
	@%p197 bra 	$L__BB12_318;
	ld.shared.u32 	%r2042, [%r438+13824];
	add.s64 	%rd405, %rd35, %rd25;
	shl.b64 	%rd406, %rd405, 2;
	add.s64 	%rd407, %rd24, %rd406;
	st.global.u32 	[%rd407+13824], %r2042;
$L__BB12_318:
	bar.warp.sync 	-1;
	shl.b32 	%r2043, %r362, 3;
	add.s32 	%r2045, %r1939, %r2043;
	ld.shared.u64 	%rd36, [%r2045+26112];
	add.s32 	%r2046, %r437, 3840;
	setp.ge.s32 	%p198, %r2046, %r439;
	@%p198 bra 	$L__BB12_320;
	ld.shared.u32 	%r2047, [%r438+15360];
	add.s64 	%rd408, %rd36, %rd25;
	shl.b64 	%rd409, %rd408, 2;
	add.s64 	%rd410, %rd24, %rd409;
	st.global.u32 	[%rd410+15360], %r2047;
$L__BB12_320:
	bar.warp.sync 	-1;
	shl.b32 	%r2048, %r363, 3;
	add.s32 	%r2050, %r1939, %r2048;
	ld.shared.u64 	%rd37, [%r2050+26112];
	add.s32 	%r2051, %r437, 4224;
	setp.ge.s32 	%p199, %r2051, %r439;
	@%p199 bra 	$L__BB12_322;
	ld.shared.u32 	%r2052, [%r438+16896];
	add.s64 	%rd411, %rd37, %rd25;
	shl.b64 	%rd412, %rd411, 2;
	add.s64 	%rd413, %rd24, %rd412;
	st.global.u32 	[%rd413+16896], %r2052;
$L__BB12_322:
	bar.warp.sync 	-1;
	shl.b32 	%r2053, %r364, 3;
	add.s32 	%r2055, %r1939, %r2053;
	ld.shared.u64 	%rd38, [%r2055+26112];
	add.s32 	%r2056, %r437, 4608;
	setp.ge.s32 	%p200, %r2056, %r439;
	@%p200 bra 	$L__BB12_324;
	ld.shared.u32 	%r2057, [%r438+18432];
	add.s64 	%rd414, %rd38, %rd25;
	shl.b64 	%rd415, %rd414, 2;
	add.s64 	%rd416, %rd24, %rd415;
	st.global.u32 	[%rd416+18432], %r2057;
$L__BB12_324:
	bar.warp.sync 	-1;
	shl.b32 	%r2058, %r365, 3;
	add.s32 	%r2060, %r1939, %r2058;
	ld.shared.u64 	%rd39, [%r2060+26112];
	add.s32 	%r2061, %r437, 4992;
	setp.ge.s32 	%p201, %r2061, %r439;
	@%p201 bra 	$L__BB12_326;
	ld.shared.u32 	%r2062, [%r438+19968];
	add.s64 	%rd417, %rd39, %rd25;
	shl.b64 	%rd418, %rd417, 2;
	add.s64 	%rd419, %rd24, %rd418;
	st.global.u32 	[%rd419+19968], %r2062;
$L__BB12_326:
	bar.warp.sync 	-1;
	shl.b32 	%r2063, %r366, 3;
	add.s32 	%r2065, %r1939, %r2063;
	ld.shared.u64 	%rd40, [%r2065+26112];
	add.s32 	%r2066, %r437, 5376;
	setp.ge.s32 	%p202, %r2066, %r439;
	@%p202 bra 	$L__BB12_328;
	ld.shared.u32 	%r2067, [%r438+21504];
	add.s64 	%rd420, %rd40, %rd25;
	shl.b64 	%rd421, %rd420, 2;
	add.s64 	%rd422, %rd24, %rd421;
	st.global.u32 	[%rd422+21504], %r2067;
$L__BB12_328:
	bar.warp.sync 	-1;
	shl.b32 	%r2068, %r367, 3;
	add.s32 	%r2070, %r1939, %r2068;
	ld.shared.u64 	%rd41, [%r2070+26112];
	add.s32 	%r2071, %r437, 5760;
	setp.ge.s32 	%p203, %r2071, %r439;
	@%p203 bra 	$L__BB12_330;
	ld.shared.u32 	%r2072, [%r438+23040];
	add.s64 	%rd423, %rd41, %rd25;
	shl.b64 	%rd424, %rd423, 2;
	add.s64 	%rd425, %rd24, %rd424;
	st.global.u32 	[%rd425+23040], %r2072;
$L__BB12_330:
	bar.warp.sync 	-1;
	shl.b32 	%r2073, %r368, 3;
	add.s32 	%r2075, %r1939, %r2073;
	ld.shared.u64 	%rd426, [%r2075+26112];
	add.s64 	%rd42, %rd426, %rd25;
	or.b32  	%r2076, %r437, 6144;
	setp.ge.s32 	%p204, %r2076, %r439;
	@%p204 bra 	$L__BB12_332;
	ld.shared.u32 	%r2077, [%r438+24576];
	shl.b64 	%rd427, %rd42, 2;
	add.s64 	%rd428, %rd24, %rd427;
	st.global.u32 	[%rd428+24576], %r2077;
$L__BB12_332:
	bar.warp.sync 	-1;
$L__BB12_333:
	ret;

}
.func  (.param .b64 func_retval0) __internal_accurate_pow(
	.param .b64 __internal_accurate_pow_param_0
)
{
	.reg .pred 	%p<8>;
	.reg .b32 	%r<49>;
	.reg .b32 	%f<3>;
	.reg .b64 	%fd<109>;

	ld.param.f64 	%fd10, [__internal_accurate_pow_param_0];
	{
	.reg .b32 %temp; 
	mov.b64 	{%temp, %r46}, %fd10;
	}
	{
	.reg .b32 %temp; 
	mov.b64 	{%r45, %temp}, %fd10;
	}
	shr.u32 	%r47, %r46, 20;
	setp.gt.u32 	%p1, %r46, 1048575;
	@%p1 bra 	$L__BB13_2;
	mul.f64 	%fd11, %fd10, 0d4350000000000000;
	{
	.reg .b32 %temp; 
	mov.b64 	{%temp, %r46}, %fd11;
	}
	{
	.reg .b32 %temp; 
	mov.b64 	{%r45, %temp}, %fd11;
	}
	shr.u32 	%r16, %r46, 20;
	add.s32 	%r47, %r16, -54;
$L__BB13_2:
	add.s32 	%r48, %r47, -1023;
	and.b32  	%r17, %r46, -2146435073;
	or.b32  	%r18, %r17, 1072693248;
	mov.b64 	%fd107, {%r45, %r18};
	setp.lt.u32 	%p2, %r18, 1073127583;
	@%p2 bra 	$L__BB13_4;
	{
	.reg .b32 %temp; 
	mov.b64 	{%r19, %temp}, %fd107;
	}
	{
	.reg .b32 %temp; 
	mov.b64 	{%temp, %r20}, %fd107;
	}
	add.s32 	%r21, %r20, -1048576;
	mov.b64 	%fd107, {%r19, %r21};
	add.s32 	%r48, %r47, -1022;
$L__BB13_4:
	add.f64 	%fd12, %fd107, 0dBFF0000000000000;
	add.f64 	%fd13, %fd107, 0d3FF0000000000000;
	rcp.approx.ftz.f64 	%fd14, %fd13;
	neg.f64 	%fd15, %fd13;
	fma.rn.f64 	%fd16, %fd15, %fd14, 0d3FF0000000000000;
	fma.rn.f64 	%fd17, %fd16, %fd16, %fd16;
	fma.rn.f64 	%fd18, %fd17, %fd14, %fd14;
	mul.f64 	%fd19, %fd12, %fd18;
	fma.rn.f64 	%fd20, %fd12, %fd18, %fd19;
	mul.f64 	%fd21, %fd20, %fd20;
	fma.rn.f64 	%fd22, %fd21, 0d3EB0F5FF7D2CAFE2, 0d3ED0F5D241AD3B5A;
	fma.rn.f64 	%fd23, %fd22, %fd21, 0d3EF3B20A75488A3F;
	fma.rn.f64 	%fd24, %fd23, %fd21, 0d3F1745CDE4FAECD5;
	fma.rn.f64 	%fd25, %fd24, %fd21, 0d3F3C71C7258A578B;
	fma.rn.f64 	%fd26, %fd25, %fd21, 0d3F6249249242B910;
	fma.rn.f64 	%fd27, %fd26, %fd21, 0d3F89999999999DFB;
	sub.f64 	%fd28, %fd12, %fd20;
	add.f64 	%fd29, %fd28, %fd28;
	neg.f64 	%fd30, %fd20;
	fma.rn.f64 	%fd31, %fd30, %fd12, %fd29;
	mul.f64 	%fd32, %fd18, %fd31;
	fma.rn.f64 	%fd33, %fd21, %fd27, 0d3FB5555555555555;
	mov.f64 	%fd34, 0d3FB5555555555555;
	sub.f64 	%fd35, %fd34, %fd33;
	fma.rn.f64 	%fd36, %fd21, %fd27, %fd35;
	add.f64 	%fd37, %fd36, 0dBC46A4CB00B9E7B0;
	add.f64 	%fd38, %fd33, %fd37;
	sub.f64 	%fd39, %fd33, %fd38;
	add.f64 	%fd40, %fd37, %fd39;
	mul.rn.f64 	%fd41, %fd20, %fd20;
	neg.f64 	%fd42, %fd41;
	fma.rn.f64 	%fd43, %fd20, %fd20, %fd42;
	{
	.reg .b32 %temp; 
	mov.b64 	{%r22, %temp}, %fd32;
	}
	{
	.reg .b32 %temp; 
	mov.b64 	{%temp, %r23}, %fd32;
	}
	add.s32 	%r24, %r23, 1048576;
	mov.b64 	%fd44, {%r22, %r24};
	fma.rn.f64 	%fd45, %fd20, %fd44, %fd43;
	mul.rn.f64 	%fd46, %fd41, %fd20;
	neg.f64 	%fd47, %fd46;
	fma.rn.f64 	%fd48, %fd41, %fd20, %fd47;
	fma.rn.f64 	%fd49, %fd41, %fd32, %fd48;
	fma.rn.f64 	%fd50, %fd45, %fd20, %fd49;
	mul.rn.f64 	%fd51, %fd38, %fd46;
	neg.f64 	%fd52, %fd51;
	fma.rn.f64 	%fd53, %fd38, %fd46, %fd52;
	fma.rn.f64 	%fd54, %fd38, %fd50, %fd53;
	fma.rn.f64 	%fd55, %fd40, %fd46, %fd54;
	add.f64 	%fd56, %fd51, %fd55;
	sub.f64 	%fd57, %fd51, %fd56;
	add.f64 	%fd58, %fd55, %fd57;
	add.f64 	%fd59, %fd20, %fd56;
	sub.f64 	%fd60, %fd20, %fd59;
	add.f64 	%fd61, %fd56, %fd60;
	add.f64 	%fd62, %fd58, %fd61;
	add.f64 	%fd63, %fd32, %fd62;
	add.f64 	%fd64, %fd59, %fd63;
	sub.f64 	%fd65, %fd59, %fd64;
	add.f64 	%fd66, %fd63, %fd65;
	xor.b32  	%r25, %r48, -2147483648;
	mov.b32 	%r26, 1127219200;
	mov.b64 	%fd67, {%r25, %r26};
	mov.b32 	%r27, -2147483648;
	mov.b64 	%fd68, {%r27, %r26};
	sub.f64 	%fd69, %fd67, %fd68;
	fma.rn.f64 	%fd70, %fd69, 0d3FE62E42FEFA39EF, %fd64;
	fma.rn.f64 	%fd71, %fd69, 0dBFE62E42FEFA39EF, %fd70;
	sub.f64 	%fd72, %fd71, %fd64;
	sub.f64 	%fd73, %fd66, %fd72;
	fma.rn.f64 	%fd74, %fd69, 0d3C7ABC9E3B39803F, %fd73;
	add.f64 	%fd75, %fd70, %fd74;
	sub.f64 	%fd76, %fd70, %fd75;
	add.f64 	%fd77, %fd74, %fd76;
	mov.f64 	%fd78, 0d4000000000000000;
	{
	.reg .b32 %temp; 
	mov.b64 	{%temp, %r28}, %fd78;
	}
	{
	.reg .b32 %temp; 
	mov.b64 	{%r29, %temp}, %fd78;
	}
	shl.b32 	%r30, %r28, 1;
	setp.gt.u32 	%p3, %r30, -33554433;
	and.b32  	%r31, %r28, -15728641;
	selp.b32 	%r32, %r31, %r28, %p3;
	mov.b64 	%fd79, {%r29, %r32};
	mul.rn.f64 	%fd80, %fd75, %fd79;
	neg.f64 	%fd81, %fd80;
	fma.rn.f64 	%fd82, %fd75, %fd79, %fd81;
	fma.rn.f64 	%fd83, %fd77, %fd79, %fd82;
	add.f64 	%fd4, %fd80, %fd83;
	sub.f64 	%fd84, %fd80, %fd4;
	add.f64 	%fd5, %fd83, %fd84;
	fma.rn.f64 	%fd85, %fd4, 0d3FF71547652B82FE, 0d4338000000000000;
	{
	.reg .b32 %temp; 
	mov.b64 	{%r13, %temp}, %fd85;
	}
	mov.f64 	%fd86, 0dC338000000000000;
	add.rn.f64 	%fd87, %fd85, %fd86;
	fma.rn.f64 	%fd88, %fd87, 0dBFE62E42FEFA39EF, %fd4;
	fma.rn.f64 	%fd89, %fd87, 0dBC7ABC9E3B39803F, %fd88;
	fma.rn.f64 	%fd90, %fd89, 0d3E5ADE1569CE2BDF, 0d3E928AF3FCA213EA;
	fma.rn.f64 	%fd91, %fd90, %fd89, 0d3EC71DEE62401315;
	fma.rn.f64 	%fd92, %fd91, %fd89, 0d3EFA01997C89EB71;
	fma.rn.f64 	%fd93, %fd92, %fd89, 0d3F2A01A014761F65;
	fma.rn.f64 	%fd94, %fd93, %fd89, 0d3F56C16C1852B7AF;
	fma.rn.f64 	%fd95, %fd94, %fd89, 0d3F81111111122322;
	fma.rn.f64 	%fd96, %fd95, %fd89, 0d3FA55555555502A1;
	fma.rn.f64 	%fd97, %fd96, %fd89, 0d3FC5555555555511;
	fma.rn.f64 	%fd98, %fd97, %fd89, 0d3FE000000000000B;
	fma.rn.f64 	%fd99, %fd98, %fd89, 0d3FF0000000000000;
	fma.rn.f64 	%fd100, %fd99, %fd89, 0d3FF0000000000000;
	{
	.reg .b32 %temp; 
	mov.b64 	{%r14, %temp}, %fd100;
	}
	{
	.reg .b32 %temp; 
	mov.b64 	{%temp, %r15}, %fd100;
	}
	shl.b32 	%r33, %r13, 20;
	add.s32 	%r34, %r33, %r15;
	mov.b64 	%fd108, {%r14, %r34};
	{
	.reg .b32 %temp; 
	mov.b64 	{%temp, %r35}, %fd4;
	}
	mov.b32 	%f2, %r35;
	abs.f32 	%f1, %f2;
	setp.lt.f32 	%p4, %f1, 0f4086232B;
	@%p4 bra 	$L__BB13_7;
	setp.lt.f64 	%p5, %fd4, 0d0000000000000000;
	add.f64 	%fd101, %fd4, 0d7FF0000000000000;
	selp.f64 	%fd108, 0d0000000000000000, %fd101, %p5;
	setp.geu.f32 	%p6, %f1, 0f40874800;
	@%p6 bra 	$L__BB13_7;
	shr.u32 	%r36, %r13, 31;
	add.s32 	%r37, %r13, %r36;
	shr.s32 	%r38, %r37, 1;
	shl.b32 	%r39, %r38, 20;
	add.s32 	%r40, %r15, %r39;
	mov.b64 	%fd102, {%r14, %r40};
	sub.s32 	%r41, %r13, %r38;
	shl.b32 	%r42, %r41, 20;
	add.s32 	%r43, %r42, 1072693248;
	mov.b32 	%r44, 0;
	mov.b64 	%fd103, {%r44, %r43};
	mul.f64 	%fd108, %fd103, %fd102;
$L__BB13_7:
	abs.f64 	%fd104, %fd108;
	setp.eq.f64 	%p7, %fd104, 0d7FF0000000000000;
	fma.rn.f64 	%fd105, %fd108, %fd5, %fd108;
	selp.f64 	%fd106, %fd108, %fd105, %p7;
	st.param.f64 	[func_retval0], %fd106;
	ret;

}


// ===== COMPILED SASS (sm_100) =====

	.target	sm_100

	.elftype	@"ET_EXEC"


//--------------------- .note.nv.tkinfo           --------------------------
	.section	.note.nv.tkinfo,"",@"SHT_NOTE"
	.sectionflags	@"SHF_NOTE_NV_TKINFO"
	.tkinfo
        /*0018*/ 	.word	0x00000002
        /*0030*/ 	.string	""
        /*0030*/ 	.string	"ptxas"
        /*0030*/ 	.string	"Cuda compilation tools, release 13.0, V13.0.88"
        /*0030*/ 	.string	"Build cuda_13.0.r13.0/compiler.36424714_0"
        /*0030*/ 	.string	"-arch sm_100 -m 64 "



//--------------------- .note.nv.cuinfo           --------------------------
	.section	.note.nv.cuinfo,"",@"SHT_NOTE"
	.sectionflags	@"SHF_NOTE_NV_CUINFO"
        /*0018*/ 	.short	0x0002
        /*001a*/ 	.short	0x0064
        /*001c*/ 	.short	0x0082
	.zero		2


//--------------------- .nv.info                  --------------------------
	.section	.nv.info,"",@"SHT_CUDA_INFO"
	.align	4


	//----- nvinfo : EIATTR_REGCOUNT
	.align		4
        /*0000*/ 	.byte	0x04, 0x2f
        /*0002*/ 	.short	(.L_58 - .L_57)
	.align		4
.L_57:
        /*0004*/ 	.word	index@(_Z7myprintPfi)
        /*0008*/ 	.word	0x00000018


	//----- nvinfo : EIATTR_FRAME_SIZE
	.align		4
.L_58:
        /*000c*/ 	.byte	0x04, 0x11
        /*000e*/ 	.short	(.L_60 - .L_59)
	.align		4
.L_59:
        /*0010*/ 	.word	index@(_Z7myprintPfi)
        /*0014*/ 	.word	0x00000008


	//----- nvinfo : EIATTR_REGCOUNT
	.align		4
.L_60:
        /*0018*/ 	.byte	0x04, 0x2f
        /*001a*/ 	.short	(.L_62 - .L_61)
	.align		4
.L_61:
        /*001c*/ 	.word	index@(_Z13initialise_nnPfPj)
        /*0020*/ 	.word	0x0000000a


	//----- nvinfo : EIATTR_FRAME_SIZE
	.align		4
.L_62:
        /*0024*/ 	.byte	0x04, 0x11
        /*0026*/ 	.short	(.L_64 - .L_63)
	.align		4
.L_63:
        /*0028*/ 	.word	index@(_Z13initialise_nnPfPj)
        /*002c*/ 	.word	0x00000000


	//----- nvinfo : EIATTR_REGCOUNT
	.align		4
.L_64:
        /*0030*/ 	.byte	0x04, 0x2f
        /*0032*/ 	.short	(.L_66 - .L_65)
	.align		4
.L_65:
        /*0034*/ 	.word	index@(_Z9play_gamePfPiPjS1_ii)
        /*0038*/ 	.word	0x0000003c


	//----- nvinfo : EIATTR_FRAME_SIZE
	.align		4
.L_66:
        /*003c*/ 	.byte	0x04, 0x11
        /*003e*/ 	.short	(.L_68 - .L_67)
	.align		4
.L_67:
        /*0040*/ 	.word	index@($_Z9play_gamePfPiPjS1_ii$__internal_accurate_pow)
        /*0044*/ 	.word	0x00000320


	//----- nvinfo : EIATTR_FRAME_SIZE
	.align		4
.L_68:
        /*0048*/ 	.byte	0x04, 0x11
        /*004a*/ 	.short	(.L_70 - .L_69)
	.align		4
.L_69:
        /*004c*/ 	.word	index@($__internal_3_$__cuda_sm20_rcp_rn_f32_slowpath)
        /*0050*/ 	.word	0x00000320


	//----- nvinfo : EIATTR_FRAME_SIZE
	.align		4
.L_70:
        /*0054*/ 	.byte	0x04, 0x11
        /*0056*/ 	.short	(.L_72 - .L_71)
	.align		4
.L_71:
        /*0058*/ 	.word	index@($__internal_2_$__cuda_sm20_dsqrt_rn_f64_mediumpath_v1)
        /*005c*/ 	.word	0x00000320


	//----- nvinfo : EIATTR_FRAME_SIZE
	.align		4
.L_72:
        /*0060*/ 	.byte	0x04, 0x11
        /*0062*/ 	.short	(.L_74 - .L_73)
	.align		4
.L_73:
        /*0064*/ 	.word	index@($__internal_1_$__cuda_sm20_dblrcp_rn_slowpath_v3)
        /*0068*/ 	.word	0x00000320


	//----- nvinfo : EIATTR_FRAME_SIZE
	.align		4
.L_74:
        /*006c*/ 	.byte	0x04, 0x11
        /*006e*/ 	.short	(.L_76 - .L_75)
	.align		4
.L_75:
        /*0070*/ 	.word	index@(_Z9play_gamePfPiPjS1_ii)
        /*0074*/ 	.word	0x00000320


	//----- nvinfo : EIATTR_REGCOUNT
	.align		4
.L_76:
        /*0078*/ 	.byte	0x04, 0x2f
        /*007a*/ 	.short	(.L_78 - .L_77)
	.align		4
.L_77:
        /*007c*/ 	.word	index@(_Z10select_topPfS_Pi)
        /*0080*/ 	.word	0x0000000c


	//----- nvinfo : EIATTR_FRAME_SIZE
	.align		4
.L_78:
        /*0084*/ 	.byte	0x04, 0x11
        /*0086*/ 	.short	(.L_80 - .L_79)
	.align		4
.L_79:
        /*0088*/ 	.word	index@(_Z10select_topPfS_Pi)
        /*008c*/ 	.word	0x00000000


	//----- nvinfo : EIATTR_REGCOUNT
	.align		4
.L_80:
        /*0090*/ 	.byte	0x04, 0x2f
        /*0092*/ 	.short	(.L_82 - .L_81)
	.align		4
.L_81:
        /*0094*/ 	.word	index@(_Z8myprint1PiS_)
        /*0098*/ 	.word	0x0000001d


	//----- nvinfo : EIATTR_FRAME_SIZE
	.align		4
.L_82:
        /*009c*/ 	.byte	0x04, 0x11
        /*009e*/ 	.short	(.L_84 - .L_83)
	.align		4
.L_83:
        /*00a0*/ 	.word	index@(_Z8myprint1PiS_)
        /*00a4*/ 	.word	0x00000008


	//----- nvinfo : EIATTR_REGCOUNT
	.align		4
.L_84:
        /*00a8*/ 	.byte	0x04, 0x2f
        /*00aa*/ 	.short	(.L_86 - .L_85)
	.align		4
.L_85:
        /*00ac*/ 	.word	index@(_Z17intialise_indicesPi)
        /*00b0*/ 	.word	0x00000008


	//----- nvinfo : EIATTR_FRAME_SIZE
	.align		4
.L_86:
        /*00b4*/ 	.byte	0x04, 0x11
        /*00b6*/ 	.short	(.L_88 - .L_87)
	.align		4
.L_87:
        /*00b8*/ 	.word	index@(_Z17intialise_indicesPi)
        /*00bc*/ 	.word	0x00000000


	//----- nvinfo : EIATTR_REGCOUNT
	.align		4
.L_88:
        /*00c0*/ 	.byte	0x04, 0x2f
        /*00c2*/ 	.short	(.L_90 - .L_89)
	.align		4
.L_89:
        /*00c4*/ 	.word	index@(_Z9crossoverPfPjS0_)
        /*00c8*/ 	.word	0x0000000c


	//----- nvinfo : EIATTR_FRAME_SIZE
	.align		4
.L_90:
        /*00cc*/ 	.byte	0x04, 0x11
        /*00ce*/ 	.short	(.L_92 - .L_91)
	.align		4
.L_91:
        /*00d0*/ 	.word	index@(_Z9crossoverPfPjS0_)
        /*00d4*/ 	.word	0x00000000


	//----- nvinfo : EIATTR_REGCOUNT
	.align		4
.L_92:
        /*00d8*/ 	.byte	0x04, 0x2f
        /*00da*/ 	.short	(.L_94 - .L_93)
	.align		4
.L_93:
        /*00dc*/ 	.word	index@(_Z6mutatePfS_S_)
        /*00e0*/ 	.word	0x0000000d


	//----- nvinfo : EIATTR_FRAME_SIZE
	.align		4
.L_94:
        /*00e4*/ 	.byte	0x04, 0x11
        /*00e6*/ 	.short	(.L_96 - .L_95)
	.align		4
.L_95:
        /*00e8*/ 	.word	index@($__internal_0_$__cuda_sm3x_div_rn_noftz_f32_slowpath)
        /*00ec*/ 	.word	0x00000000


	//----- nvinfo : EIATTR_FRAME_SIZE
	.align		4
.L_96:
        /*00f0*/ 	.byte	0x04, 0x11
        /*00f2*/ 	.short	(.L_98 - .L_97)
	.align		4
.L_97:
        /*00f4*/ 	.word	index@(_Z6mutatePfS_S_)
        /*00f8*/ 	.word	0x00000000


	//----- nvinfo : EIATTR_REGCOUNT
	.align		4
.L_98:
        /*00fc*/ 	.byte	0x04, 0x2f
        /*00fe*/ 	.short	(.L_100 - .L_99)
	.align		4
.L_99:
        /*0100*/ 	.word	index@(_ZN3cub18CUB_300001_SM_10006detail11EmptyKernelIvEEvv)
        /*0104*/ 	.word	0x00000004


	//----- nvinfo : EIATTR_FRAME_SIZE
	.align		4
.L_100:
        /*0108*/ 	.byte	0x04, 0x11
        /*010a*/ 	.short	(.L_102 - .L_101)
	.align		4
.L_101:
        /*010c*/ 	.word	index@(_ZN3cub18CUB_300001_SM_10006detail11EmptyKernelIvEEvv)
        /*0110*/ 	.word	0x00000000


	//----- nvinfo : EIATTR_REGCOUNT
	.align		4
.L_102:
        /*0114*/ 	.byte	0x04, 0x2f
        /*0116*/ 	.short	(.L_104 - .L_103)
	.align		4
.L_103:
        /*0118*/ 	.word	index@(_ZN3cub18CUB_300001_SM_10006detail10radix_sort31DeviceRadixSortSingleTileKernelINS1_5radix10policy_hubIiiyE10Policy1000ELNS0_9SortOrderE1EiiyNS1_21identity_decomposer_tEEEvPKT1_PSA_PKT2_PSE_T3_iiT4_)
        /*011c*/ 	.word	0x00000099


	//----- nvinfo : EIATTR_FRAME_SIZE
	.align		4
.L_104:
        /*0120*/ 	.byte	0x04, 0x11
        /*0122*/ 	.short	(.L_106 - .L_105)
	.align		4
.L_105:
        /*0124*/ 	.word	index@(_ZN3cub18CUB_300001_SM_10006detail10radix_sort31DeviceRadixSortSingleTileKernelINS1_5radix10policy_hubIiiyE10Policy1000ELNS0_9SortOrderE1EiiyNS1_21identity_decomposer_tEEEvPKT1_PSA_PKT2_PSE_T3_iiT4_)
        /*0128*/ 	.word	0x00000000


	//----- nvinfo : EIATTR_REGCOUNT
	.align		4
.L_106:
        /*012c*/ 	.byte	0x04, 0x2f
        /*012e*/ 	.short	(.L_108 - .L_107)
	.align		4
.L_107:
        /*0130*/ 	.word	index@(_ZN3cub18CUB_300001_SM_10006detail10radix_sort30DeviceRadixSortHistogramKernelINS1_5radix10policy_hubIiiyE10Policy1000ELNS0_9SortOrderE1EiyNS1_21identity_decomposer_tEEEvPT2_PKT1_SA_iiT3_)
        /*0134*/ 	.word	0x00000020


	//----- nvinfo : EIATTR_FRAME_SIZE
	.align		4
.L_108:
        /*0138*/ 	.byte	0x04, 0x11
        /*013a*/ 	.short	(.L_110 - .L_109)
	.align		4
.L_109:
        /*013c*/ 	.word	index@(_ZN3cub18CUB_300001_SM_10006detail10radix_sort30DeviceRadixSortHistogramKernelINS1_5radix10policy_hubIiiyE10Policy1000ELNS0_9SortOrderE1EiyNS1_21identity_decomposer_tEEEvPT2_PKT1_SA_iiT3_)
        /*0140*/ 	.word	0x00000000


	//----- nvinfo : EIATTR_REGCOUNT
	.align		4
.L_110:
        /*0144*/ 	.byte	0x04, 0x2f
        /*0146*/ 	.short	(.L_112 - .L_111)
	.align		4
.L_111:
        /*0148*/ 	.word	index@(_ZN3cub18CUB_300001_SM_10006detail10radix_sort33DeviceRadixSortExclusiveSumKernelINS1_5radix10policy_hubIiiyE10Policy1000EyEEvPT0_)
        /*014c*/ 	.word	0x00000020


	//----- nvinfo : EIATTR_FRAME_SIZE
	.align		4
.L_112:
        /*0150*/ 	.byte	0x04, 0x11
        /*0152*/ 	.short	(.L_114 - .L_113)
	.align		4
.L_113:
        /*0154*/ 	.word	index@(_ZN3cub18CUB_300001_SM_10006detail10radix_sort33DeviceRadixSortExclusiveSumKernelINS1_5radix10policy_hubIiiyE10Policy1000EyEEvPT0_)
        /*0158*/ 	.word	0x00000000


	//----- nvinfo : EIATTR_REGCOUNT
	.align		4
.L_114:
        /*015c*/ 	.byte	0x04, 0x2f
        /*015e*/ 	.short	(.L_116 - .L_115)
	.align		4
.L_115:
        /*0160*/ 	.word	index@(_ZN3cub18CUB_300001_SM_10006detail10radix_sort29DeviceRadixSortOnesweepKernelINS1_5radix10policy_hubIiiyE10Policy1000ELNS0_9SortOrderE1EiiyiiNS1_21identity_decomposer_tEEEvPT5_SB_PT3_PKSC_PT1_PKSG_PT2_PKSK_T4_iiT6_)
        /*0164*/ 	.word	0x00000049


	//----- nvinfo : EIATTR_FRAME_SIZE
	.align		4
.L_116:
        /*0168*/ 	.byte	0x04, 0x11
        /*016a*/ 	.short	(.L_118 - .L_117)
	.align		4
.L_117:
        /*016c*/ 	.word	index@(_ZN3cub18CUB_300001_SM_10006detail10radix_sort29DeviceRadixSortOnesweepKernelINS1_5radix10policy_hubIiiyE10Policy1000ELNS0_9SortOrderE1EiiyiiNS1_21identity_decomposer_tEEEvPT5_SB_PT3_PKSC_PT1_PKSG_PT2_PKSK_T4_iiT6_)
        /*0170*/ 	.word	0x00000000


	//----- nvinfo : EIATTR_MIN_STACK_SIZE
	.align		4
.L_118:
        /*0174*/ 	.byte	0x04, 0x12
        /*0176*/ 	.short	(.L_120 - .L_119)
	.align		4
.L_119:
        /*0178*/ 	.word	index@(_ZN3cub18CUB_300001_SM_10006detail10radix_sort29DeviceRadixSortOnesweepKernelINS1_5radix10policy_hubIiiyE10Policy1000ELNS0_9SortOrderE1EiiyiiNS1_21identity_decomposer_tEEEvPT5_SB_PT3_PKSC_PT1_PKSG_PT2_PKSK_T4_iiT6_)
        /*017c*/ 	.word	0x00000000


	//----- nvinfo : EIATTR_MIN_STACK_SIZE
	.align		4
.L_120:
        /*0180*/ 	.byte	0x04, 0x12
        /*0182*/ 	.short	(.L_122 - .L_121)
	.align		4
.L_121:
        /*0184*/ 	.word	index@(_ZN3cub18CUB_300001_SM_10006detail10radix_sort33DeviceRadixSortExclusiveSumKernelINS1_5radix10policy_hubIiiyE10Policy1000EyEEvPT0_)
        /*0188*/ 	.word	0x00000000


	//----- nvinfo : EIATTR_MIN_STACK_SIZE
	.align		4
.L_122:
        /*018c*/ 	.byte	0x04, 0x12
        /*018e*/ 	.short	(.L_124 - .L_123)
	.align		4
.L_123:
        /*0190*/ 	.word	index@(_ZN3cub18CUB_300001_SM_10006detail10radix_sort30DeviceRadixSortHistogramKernelINS1_5radix10policy_hubIiiyE10Policy1000ELNS0_9SortOrderE1EiyNS1_21identity_decomposer_tEEEvPT2_PKT1_SA_iiT3_)
        /*0194*/ 	.word	0x00000000


	//----- nvinfo : EIATTR_MIN_STACK_SIZE
	.align		4
.L_124:
        /*0198*/ 	.byte	0x04, 0x12
        /*019a*/ 	.short	(.L_126 - .L_125)
	.align		4
.L_125:
        /*019c*/ 	.word	index@(_ZN3cub18CUB_300001_SM_10006detail10radix_sort31DeviceRadixSortSingleTileKernelINS1_5radix10policy_hubIiiyE10Policy1000ELNS0_9SortOrderE1EiiyNS1_21identity_decomposer_tEEEvPKT1_PSA_PKT2_PSE_T3_iiT4_)
        /*01a0*/ 	.word	0x00000000


	//----- nvinfo : EIATTR_MIN_STACK_SIZE
	.align		4
.L_126:
        /*01a4*/ 	.byte	0x04, 0x12
        /*01a6*/ 	.short	(.L_128 - .L_127)
	.align		4
.L_127:
        /*01a8*/ 	.word	index@(_ZN3cub18CUB_300001_SM_10006detail11EmptyKernelIvEEvv)
        /*01ac*/ 	.word	0x00000000


	//----- nvinfo : EIATTR_MIN_STACK_SIZE
	.align		4
.L_128:
        /*01b0*/ 	.byte	0x04, 0x12
        /*01b2*/ 	.short	(.L_130 - .L_129)
	.align		4
.L_129:
        /*01b4*/ 	.word	index@(_Z6mutatePfS_S_)
        /*01b8*/ 	.word	0x00000000


	//----- nvinfo : EIATTR_MIN_STACK_SIZE
	.align		4
.L_130:
        /*01bc*/ 	.byte	0x04, 0x12
        /*01be*/ 	.short	(.L_132 - .L_131)
	.align		4
.L_131:
        /*01c0*/ 	.word	index@(_Z9crossoverPfPjS0_)
        /*01c4*/ 	.word	0x00000000


	//----- nvinfo : EIATTR_MIN_STACK_SIZE
	.align		4
.L_132:
        /*01c8*/ 	.byte	0x04, 0x12
        /*01ca*/ 	.short	(.L_134 - .L_133)
	.align		4
.L_133:
        /*01cc*/ 	.word	index@(_Z17intialise_indicesPi)
        /*01d0*/ 	.word	0x00000000


	//----- nvinfo : EIATTR_MIN_STACK_SIZE
	.align		4
.L_134:
        /*01d4*/ 	.byte	0x04, 0x12
        /*01d6*/ 	.short	(.L_136 - .L_135)
	.align		4
.L_135:
        /*01d8*/ 	.word	index@(_Z8myprint1PiS_)
        /*01dc*/ 	.word	0x00000008


	//----- nvinfo : EIATTR_MIN_STACK_SIZE
	.align		4
.L_136:
        /*01e0*/ 	.byte	0x04, 0x12
        /*01e2*/ 	.short	(.L_138 - .L_137)
	.align		4
.L_137:
        /*01e4*/ 	.word	index@(_Z10select_topPfS_Pi)
        /*01e8*/ 	.word	0x00000000


	//----- nvinfo : EIATTR_MIN_STACK_SIZE
	.align		4
.L_138:
        /*01ec*/ 	.byte	0x04, 0x12
        /*01ee*/ 	.short	(.L_140 - .L_139)
	.align		4
.L_139:
        /*01f0*/ 	.word	index@(_Z9play_gamePfPiPjS1_ii)
        /*01f4*/ 	.word	0x00000320


	//----- nvinfo : EIATTR_MIN_STACK_SIZE
	.align		4
.L_140:
        /*01f8*/ 	.byte	0x04, 0x12
        /*01fa*/ 	.short	(.L_142 - .L_141)
	.align		4
.L_141:
        /*01fc*/ 	.word	index@(_Z13initialise_nnPfPj)
        /*0200*/ 	.word	0x00000000


	//----- nvinfo : EIATTR_MIN_STACK_SIZE
	.align		4
.L_142:
        /*0204*/ 	.byte	0x04, 0x12
        /*0206*/ 	.short	(.L_144 - .L_143)
	.align		4
.L_143:
        /*0208*/ 	.word	index@(_Z7myprintPfi)
        /*020c*/ 	.word	0x00000008
.L_144:


//--------------------- .nv.compat                --------------------------
	.section	.nv.compat,"",@"SHT_CUDA_COMPAT_INFO"
	.align	4
        /*0000*/ 	.byte	0x02, 0x09, 0x00, 0x00, 0x02, 0x02, 0x01, 0x00, 0x02, 0x05, 0x05, 0x00, 0x03, 0x07, 0x01, 0x01
        /*0010*/ 	.byte	0x02, 0x03, 0x00, 0x00, 0x02, 0x06, 0x01, 0x00, 0x04, 0x0b, 0x08, 0x00, 0x01, 0x00, 0x00, 0x00
        /*0020*/ 	.byte	0x00, 0x00, 0x00, 0x00


//--------------------- .nv.info._ZN3cub18CUB_300001_SM_10006detail10radix_sort29DeviceRadixSortOnesweepKernelINS1_5radix10policy_hubIiiyE10Policy1000ELNS0_9SortOrderE1EiiyiiNS1_21identity_decomposer_tEEEvPT5_SB_PT3_PKSC_PT1_PKSG_PT2_PKSK_T4_iiT6_ --------------------------
	.section	.nv.info._ZN3cub18CUB_300001_SM_10006detail10radix_sort29DeviceRadixSortOnesweepKernelINS1_5radix10policy_hubIiiyE10Policy1000ELNS0_9SortOrderE1EiiyiiNS1_21identity_decomposer_tEEEvPT5_SB_PT3_PKSC_PT1_PKSG_PT2_PKSK_T4_iiT6_,"",@"SHT_CUDA_INFO"
	.sectionflags	@""
	.align	4


	//----- nvinfo : EIATTR_CUDA_API_VERSION
	.align		4
        /*0000*/ 	.byte	0x04, 0x37
        /*0002*/ 	.short	(.L_146 - .L_145)
.L_145:
        /*0004*/ 	.word	0x00000082


	//----- nvinfo : EIATTR_KPARAM_INFO
	.align		4
.L_146:
        /*0008*/ 	.byte	0x04, 0x17
        /*000a*/ 	.short	(.L_148 - .L_147)
.L_147:
        /*000c*/ 	.word	0x00000000
        /*0010*/ 	.short	0x000b
        /*0012*/ 	.short	0x004c
        /*0014*/ 	.byte	0x00, 0xf0, 0x05, 0x00


	//----- nvinfo : EIATTR_KPARAM_INFO
	.align		4
.L_148:
        /*0018*/ 	.byte	0x04, 0x17
        /*001a*/ 	.short	(.L_150 - .L_149)
.L_149:
        /*001c*/ 	.word	0x00000000
        /*0020*/ 	.short	0x000a
        /*0022*/ 	.short	0x0048
        /*0024*/ 	.byte	0x00, 0xf0, 0x11, 0x00


	//----- nvinfo : EIATTR_KPARAM_INFO
	.align		4
.L_150:
        /*0028*/ 	.byte	0x04, 0x17
        /*002a*/ 	.short	(.L_152 - .L_151)
.L_151:
        /*002c*/ 	.word	0x00000000
        /*0030*/ 	.short	0x0009
        /*0032*/ 	.short	0x0044
        /*0034*/ 	.byte	0x00, 0xf0, 0x11, 0x00


	//----- nvinfo : EIATTR_KPARAM_INFO
	.align		4
.L_152:
        /*0038*/ 	.byte	0x04, 0x17
        /*003a*/ 	.short	(.L_154 - .L_153)
.L_153:
        /*003c*/ 	.word	0x00000000
        /*0040*/ 	.short	0x0008
        /*0042*/ 	.short	0x0040
        /*0044*/ 	.byte	0x00, 0xf0, 0x11, 0x00


	//----- nvinfo : EIATTR_KPARAM_INFO
	.align		4
.L_154:
        /*0048*/ 	.byte	0x04, 0x17
        /*004a*/ 	.short	(.L_156 - .L_155)
.L_155:
        /*004c*/ 	.word	0x00000000
        /*0050*/ 	.short	0x0007
        /*0052*/ 	.short	0x0038
        /*0054*/ 	.byte	0x00, 0xf5, 0x21, 0x00


	//----- nvinfo : EIATTR_KPARAM_INFO
	.align		4
.L_156:
        /*0058*/ 	.byte	0x04, 0x17
        /*005a*/ 	.short	(.L_158 - .L_157)
.L_157:
        /*005c*/ 	.word	0x00000000
        /*0060*/ 	.short	0x0006
        /*0062*/ 	.short	0x0030
        /*0064*/ 	.byte	0x00, 0xf5, 0x21, 0x00


	//----- nvinfo : EIATTR_KPARAM_INFO
	.align		4
.L_158:
        /*0068*/ 	.byte	0x04, 0x17
        /*006a*/ 	.short	(.L_160 - .L_159)
.L_159:
        /*006c*/ 	.word	0x00000000
        /*0070*/ 	.short	0x0005
        /*0072*/ 	.short	0x0028
        /*0074*/ 	.byte	0x00, 0xf5, 0x21, 0x00


	//----- nvinfo : EIATTR_KPARAM_INFO
	.align		4
.L_160:
        /*0078*/ 	.byte	0x04, 0x17
        /*007a*/ 	.short	(.L_162 - .L_161)
.L_161:
        /*007c*/ 	.word	0x00000000
        /*0080*/ 	.short	0x0004
        /*0082*/ 	.short	0x0020
        /*0084*/ 	.byte	0x00, 0xf5, 0x21, 0x00


	//----- nvinfo : EIATTR_KPARAM_INFO
	.align		4
.L_162:
        /*0088*/ 	.byte	0x04, 0x17
        /*008a*/ 	.short	(.L_164 - .L_163)
.L_163:
        /*008c*/ 	.word	0x00000000
        /*0090*/ 	.short	0x0003
        /*0092*/ 	.short	0x0018
        /*0094*/ 	.byte	0x00, 0xf5, 0x21, 0x00


	//----- nvinfo : EIATTR_KPARAM_INFO
	.align		4
.L_164:
        /*0098*/ 	.byte	0x04, 0x17
        /*009a*/ 	.short	(.L_166 - .L_165)
.L_165:
        /*009c*/ 	.word	0x00000000
        /*00a0*/ 	.short	0x0002
        /*00a2*/ 	.short	0x0010
        /*00a4*/ 	.byte	0x00, 0xf5, 0x21, 0x00


	//----- nvinfo : EIATTR_KPARAM_INFO
	.align		4
.L_166:
        /*00a8*/ 	.byte	0x04, 0x17
        /*00aa*/ 	.short	(.L_168 - .L_167)
.L_167:
        /*00ac*/ 	.word	0x00000000
        /*00b0*/ 	.short	0x0001
        /*00b2*/ 	.short	0x0008
        /*00b4*/ 	.byte	0x00, 0xf5, 0x21, 0x00


	//----- nvinfo : EIATTR_KPARAM_INFO
	.align		4
.L_168:
        /*00b8*/ 	.byte	0x04, 0x17
        /*00ba*/ 	.short	(.L_170 - .L_169)
.L_169:
        /*00bc*/ 	.word	0x00000000
        /*00c0*/ 	.short	0x0000
        /*00c2*/ 	.short	0x0000
        /*00c4*/ 	.byte	0x00, 0xf5, 0x21, 0x00


	//----- nvinfo : EIATTR_SPARSE_MMA_MASK
	.align		4
.L_170:
        /*00c8*/ 	.byte	0x03, 0x50
        /*00ca*/ 	.short	0x0000


	//----- nvinfo : EIATTR_MAXREG_COUNT
	.align		4
        /*00cc*/ 	.byte	0x03, 0x1b
        /*00ce*/ 	.short	0x00a8


	//----- nvinfo : EIATTR_NUM_BARRIERS
	.align		4
        /*00d0*/ 	.byte	0x02, 0x4c
        /*00d2*/ 	.byte	0x01
	.zero		1


	//----- nvinfo : EIATTR_MERCURY_ISA_VERSION
	.align		4
        /*00d4*/ 	.byte	0x03, 0x5f
        /*00d6*/ 	.short	0x0101


	//----- nvinfo : EIATTR_COOP_GROUP_MASK_REGIDS
	.align		4
        /*00d8*/ 	.byte	0x04, 0x29
        /*00da*/ 	.short	(.L_172 - .L_171)


	//   ....[0]....
.L_171:
        /*00dc*/ 	.word	0xffffffff


	//   ....[1]....
        /*00e0*/ 	.word	0x05000006


	//   ....[2]....
        /*00e4*/ 	.word	0xffffffff


	//   ....[3]....
        /*00e8*/ 	.word	0xffffffff


	//   ....[4]....
        /*00ec*/ 	.word	0xffffffff


	//   ....[5]....
        /*00f0*/ 	.word	0xffffffff


	//   ....[6]....
        /*00f4*/ 	.word	0xffffffff


	//   ....[7]....
        /*00f8*/ 	.word	0xffffffff


	//   ....[8]....
        /*00fc*/ 	.word	0xffffffff


	//   ....[9]....
        /*0100*/ 	.word	0xffffffff


	//   ....[10]....
        /*0104*/ 	.word	0xffffffff


	//   ....[11]....
        /*0108*/ 	.word	0xffffffff


	//   ....[12]....
        /*010c*/ 	.word	0xffffffff


	//   ....[13]....
        /*0110*/ 	.word	0xffffffff


	//   ....[14]....
        /*0114*/ 	.word	0xffffffff


	//   ....[15]....
        /*0118*/ 	.word	0xffffffff


	//   ....[16]....
        /*011c*/ 	.word	0xffffffff


	//   ....[17]....
        /*0120*/ 	.word	0xffffffff


	//   ....[18]....
        /*0124*/ 	.word	0xffffffff


	//   ....[19]....
        /*0128*/ 	.word	0xffffffff


	//   ....[20]....
        /*012c*/ 	.word	0xffffffff


	//   ....[21]....
        /*0130*/ 	.word	0xffffffff


	//   ....[22]....
        /*0134*/ 	.word	0xffffffff


	//   ....[23]....
        /*0138*/ 	.word	0xffffffff


	//   ....[24]....
        /*013c*/ 	.word	0xffffffff


	//   ....[25]....
        /*0140*/ 	.word	0xffffffff


	//   ....[26]....
        /*0144*/ 	.word	0xffffffff


	//   ....[27]....
        /*0148*/ 	.word	0xffffffff


	//   ....[28]....
        /*014c*/ 	.word	0xffffffff


	//   ....[29]....
        /*0150*/ 	.word	0xffffffff


	//   ....[30]....
        /*0154*/ 	.word	0xffffffff


	//   ....[31]....
        /*0158*/ 	.word	0xffffffff


	//   ....[32]....
        /*015c*/ 	.word	0xffffffff


	//   ....[33]....
        /*0160*/ 	.word	0xffffffff


	//   ....[34]....
        /*0164*/ 	.word	0xffffffff


	//   ....[35]....
        /*0168*/ 	.word	0xffffffff


	//   ....[36]....
        /*016c*/ 	.word	0xffffffff


	//   ....[37]....
        /*0170*/ 	.word	0xffffffff


	//   ....[38]....
        /*0174*/ 	.word	0xffffffff


	//   ....[39]....
        /*0178*/ 	.word	0xffffffff


	//   ....[40]....
        /*017c*/ 	.word	0xffffffff


	//   ....[41]....
        /*0180*/ 	.word	0xffffffff


	//   ....[42]....
        /*0184*/ 	.word	0xffffffff


	//   ....[43]....
        /*0188*/ 	.word	0xffffffff


	//   ....[44]....
        /*018c*/ 	.word	0xffffffff


	//   ....[45]....
        /*0190*/ 	.word	0xffffffff


	//   ....[46]....
        /*0194*/ 	.word	0xffffffff


	//   ....[47]....
        /*0198*/ 	.word	0xffffffff


	//   ....[48]....
        /*019c*/ 	.word	0xffffffff


	//   ....[49]....
        /*01a0*/ 	.word	0xffffffff


	//   ....[50]....
        /*01a4*/ 	.word	0xffffffff


	//   ....[51]....
        /*01a8*/ 	.word	0xffffffff


	//   ....[52]....
        /*01ac*/ 	.word	0xffffffff


	//   ....[53]....
        /*01b0*/ 	.word	0xffffffff


	//   ....[54]....
        /*01b4*/ 	.word	0xffffffff


	//   ....[55]....
        /*01b8*/ 	.word	0xffffffff


	//   ....[56]....
        /*01bc*/ 	.word	0xffffffff


	//   ....[57]....
        /*01c0*/ 	.word	0xffffffff


	//   ....[58]....
        /*01c4*/ 	.word	0xffffffff


	//   ....[59]....
        /*01c8*/ 	.word	0xffffffff


	//   ....[60]....
        /*01cc*/ 	.word	0xffffffff


	//   ....[61]....
        /*01d0*/ 	.word	0xffffffff


	//   ....[62]....
        /*01d4*/ 	.word	0xffffffff


	//   ....[63]....
        /*01d8*/ 	.word	0xffffffff


	//   ....[64]....
        /*01dc*/ 	.word	0xffffffff


	//   ....[65]....
        /*01e0*/ 	.word	0xffffffff


	//   ....[66]....
        /*01e4*/ 	.word	0xffffffff


	//   ....[67]....
        /*01e8*/ 	.word	0xffffffff


	//   ....[68]....
        /*01ec*/ 	.word	0xffffffff


	//   ....[69]....
        /*01f0*/ 	.word	0xffffffff


	//   ....[70]....
        /*01f4*/ 	.word	0xffffffff


	//   ....[71]....
        /*01f8*/ 	.word	0xffffffff


	//   ....[72]....
        /*01fc*/ 	.word	0xffffffff


	//   ....[73]....
        /*0200*/ 	.word	0xffffffff


	//   ....[74]....
        /*0204*/ 	.word	0xffffffff


	//   ....[75]....
        /*0208*/ 	.word	0xffffffff


	//   ....[76]....
        /*020c*/ 	.word	0xffffffff


	//   ....[77]....
        /*0210*/ 	.word	0xffffffff


	//   ....[78]....
        /*0214*/ 	.word	0xffffffff


	//   ....[79]....
        /*0218*/ 	.word	0xffffffff


	//   ....[80]....
        /*021c*/ 	.word	0xffffffff


	//   ....[81]....
        /*0220*/ 	.word	0xffffffff


	//   ....[82]....
        /*0224*/ 	.word	0xffffffff


	//   ....[83]....
        /*0228*/ 	.word	0xffffffff


	//   ....[84]....
        /*022c*/ 	.word	0xffffffff


	//   ....[85]....
        /*0230*/ 	.word	0xffffffff


	//   ....[86]....
        /*0234*/ 	.word	0xffffffff


	//   ....[87]....
        /*0238*/ 	.word	0xffffffff


	//   ....[88]....
        /*023c*/ 	.word	0xffffffff


	//   ....[89]....
        /*0240*/ 	.word	0xffffffff


	//   ....[90]....
        /*0244*/ 	.word	0xffffffff


	//   ....[91]....
        /*0248*/ 	.word	0xffffffff


	//   ....[92]....
        /*024c*/ 	.word	0xffffffff


	//   ....[93]....
        /*0250*/ 	.word	0xffffffff


	//   ....[94]....
        /*0254*/ 	.word	0xffffffff


	//   ....[95]....
        /*0258*/ 	.word	0xffffffff


	//   ....[96]....
        /*025c*/ 	.word	0xffffffff


	//   ....[97]....
        /*0260*/ 	.word	0xffffffff


	//   ....[98]....
        /*0264*/ 	.word	0xffffffff


	//   ....[99]....
        /*0268*/ 	.word	0xffffffff


	//   ....[100]....
        /*026c*/ 	.word	0xffffffff


	//   ....[101]....
        /*0270*/ 	.word	0xffffffff


	//   ....[102]....
        /*0274*/ 	.word	0xffffffff


	//   ....[103]....
        /*0278*/ 	.word	0xffffffff


	//   ....[104]....
        /*027c*/ 	.word	0xffffffff


	//   ....[105]....
        /*0280*/ 	.word	0xffffffff


	//   ....[106]....
        /*0284*/ 	.word	0xffffffff


	//   ....[107]....
        /*0288*/ 	.word	0xffffffff


	//   ....[108]....
        /*028c*/ 	.word	0xffffffff


	//   ....[109]....
        /*0290*/ 	.word	0xffffffff


	//   ....[110]....
        /*0294*/ 	.word	0xffffffff


	//   ....[111]....
        /*0298*/ 	.word	0xffffffff


	//   ....[112]....
        /*029c*/ 	.word	0xffffffff


	//   ....[113]....
        /*02a0*/ 	.word	0xffffffff


	//   ....[114]....
        /*02a4*/ 	.word	0xffffffff


	//   ....[115]....
        /*02a8*/ 	.word	0xffffffff


	//   ....[116]....
        /*02ac*/ 	.word	0xffffffff


	//   ....[117]....
        /*02b0*/ 	.word	0xffffffff


	//   ....[118]....
        /*02b4*/ 	.word	0xffffffff


	//   ....[119]....
        /*02b8*/ 	.word	0xffffffff


	//   ....[120]....
        /*02bc*/ 	.word	0xffffffff


	//   ....[121]....
        /*02c0*/ 	.word	0xffffffff


	//   ....[122]....
        /*02c4*/ 	.word	0xffffffff


	//   ....[123]....
        /*02c8*/ 	.word	0xffffffff


	//   ....[124]....
        /*02cc*/ 	.word	0xffffffff


	//   ....[125]....
        /*02d0*/ 	.word	0xffffffff


	//   ....[126]....
        /*02d4*/ 	.word	0xffffffff


	//   ....[127]....
        /*02d8*/ 	.word	0xffffffff


	//   ....[128]....
        /*02dc*/ 	.word	0xffffffff


	//   ....[129]....
        /*02e0*/ 	.word	0xffffffff


	//   ....[130]....
        /*02e4*/ 	.word	0xffffffff


	//   ....[131]....
        /*02e8*/ 	.word	0xffffffff


	//   ....[132]....
        /*02ec*/ 	.word	0xffffffff


	//   ....[133]....
        /*02f0*/ 	.word	0xffffffff


	//   ....[134]....
        /*02f4*/ 	.word	0xffffffff


	//   ....[135]....
        /*02f8*/ 	.word	0xffffffff


	//   ....[136]....
        /*02fc*/ 	.word	0xffffffff


	//   ....[137]....
        /*0300*/ 	.word	0xffffffff


	//   ....[138]....
        /*0304*/ 	.word	0xffffffff


	//   ....[139]....
        /*0308*/ 	.word	0xffffffff


	//   ....[140]....
        /*030c*/ 	.word	0xffffffff


	//   ....[141]....
        /*0310*/ 	.word	0xffffffff


	//   ....[142]....
        /*0314*/ 	.word	0xffffffff


	//   ....[143]....
        /*0318*/ 	.word	0xffffffff


	//   ....[144]....
        /*031c*/ 	.word	0xffffffff


	//   ....[145]....
        /*0320*/ 	.word	0xffffffff


	//   ....[146]....
        /*0324*/ 	.word	0xffffffff


	//   ....[147]....
        /*0328*/ 	.word	0xffffffff


	//   ....[148]....
        /*032c*/ 	.word	0xffffffff


	//   ....[149]....
        /*0330*/ 	.word	0xffffffff


	//   ....[150]....
        /*0334*/ 	.word	0xffffffff


	//   ....[151]....
        /*0338*/ 	.word	0xffffffff


	//   ....[152]....
        /*033c*/ 	.word	0xffffffff


	//   ....[153]....
        /*0340*/ 	.word	0xffffffff


	//   ....[154]....
        /*0344*/ 	.word	0xffffffff


	//   ....[155]....
        /*0348*/ 	.word	0xffffffff


	//   ....[156]....
        /*034c*/ 	.word	0xffffffff


	//   ....[157]....
        /*0350*/ 	.word	0xffffffff


	//   ....[158]....
        /*0354*/ 	.word	0xffffffff


	//   ....[159]....
        /*0358*/ 	.word	0xffffffff


	//   ....[160]....
        /*035c*/ 	.word	0x05000006


	//   ....[161]....
        /*0360*/ 	.word	0xffffffff


	//   ....[162]....
        /*0364*/ 	.word	0xffffffff


	//   ....[163]....
        /*0368*/ 	.word	0xffffffff


	//   ....[164]....
        /*036c*/ 	.word	0xffffffff


	//   ....[165]....
        /*0370*/ 	.word	0xffffffff


	//   ....[166]....
        /*0374*/ 	.word	0xffffffff


	//   ....[167]....
        /*0378*/ 	.word	0xffffffff


	//   ....[168]....
        /*037c*/ 	.word	0xffffffff


	//   ....[169]....
        /*0380*/ 	.word	0xffffffff


	//   ....[170]....
        /*0384*/ 	.word	0xffffffff


	//   ....[171]....
        /*0388*/ 	.word	0xffffffff


	//   ....[172]....
        /*038c*/ 	.word	0xffffffff


	//   ....[173]....
        /*0390*/ 	.word	0xffffffff


	//   ....[174]....
        /*0394*/ 	.word	0xffffffff


	//   ....[175]....
        /*0398*/ 	.word	0xffffffff


	//   ....[176]....
        /*039c*/ 	.word	0xffffffff


	//   ....[177]....
        /*03a0*/ 	.word	0xffffffff


	//   ....[178]....
        /*03a4*/ 	.word	0xffffffff


	//   ....[179]....
        /*03a8*/ 	.word	0xffffffff


	//   ....[180]....
        /*03ac*/ 	.word	0xffffffff


	//   ....[181]....
        /*03b0*/ 	.word	0xffffffff


	//   ....[182]....
        /*03b4*/ 	.word	0xffffffff


	//   ....[183]....
        /*03b8*/ 	.word	0xffffffff


	//   ....[184]....
        /*03bc*/ 	.word	0xffffffff


	//   ....[185]....
        /*03c0*/ 	.word	0xffffffff


	//   ....[186]....
        /*03c4*/ 	.word	0xffffffff


	//   ....[187]....
        /*03c8*/ 	.word	0xffffffff


	//   ....[188]....
        /*03cc*/ 	.word	0xffffffff


	//   ....[189]....
        /*03d0*/ 	.word	0xffffffff


	//   ....[190]....
        /*03d4*/ 	.word	0xffffffff


	//   ....[191]....
        /*03d8*/ 	.word	0xffffffff


	//   ....[192]....
        /*03dc*/ 	.word	0xffffffff


	//   ....[193]....
        /*03e0*/ 	.word	0xffffffff


	//   ....[194]....
        /*03e4*/ 	.word	0xffffffff


	//   ....[195]....
        /*03e8*/ 	.word	0xffffffff


	//   ....[196]....
        /*03ec*/ 	.word	0xffffffff


	//   ....[197]....
        /*03f0*/ 	.word	0xffffffff


	//   ....[198]....
        /*03f4*/ 	.word	0xffffffff


	//   ....[199]....
        /*03f8*/ 	.word	0xffffffff


	//   ....[200]....
        /*03fc*/ 	.word	0xffffffff


	//   ....[201]....
        /*0400*/ 	.word	0xffffffff


	//   ....[202]....
        /*0404*/ 	.word	0xffffffff


	//   ....[203]....
        /*0408*/ 	.word	0xffffffff


	//   ....[204]....
        /*040c*/ 	.word	0xffffffff


	//   ....[205]....
        /*0410*/ 	.word	0xffffffff


	//   ....[206]....
        /*0414*/ 	.word	0xffffffff


	//   ....[207]....
        /*0418*/ 	.word	0xffffffff


	//   ....[208]....
        /*041c*/ 	.word	0xffffffff


	//   ....[209]....
        /*0420*/ 	.word	0xffffffff


	//   ....[210]....
        /*0424*/ 	.word	0xffffffff


	//   ....[211]....
        /*0428*/ 	.word	0xffffffff


	//   ....[212]....
        /*042c*/ 	.word	0xffffffff


	//   ....[213]....
        /*0430*/ 	.word	0xffffffff


	//   ....[214]....
        /*0434*/ 	.word	0xffffffff


	//   ....[215]....
        /*0438*/ 	.word	0xffffffff


	//   ....[216]....
        /*043c*/ 	.word	0xffffffff


	//   ....[217]....
        /*0440*/ 	.word	0xffffffff


	//   ....[218]....
        /*0444*/ 	.word	0xffffffff


	//   ....[219]....
        /*0448*/ 	.word	0xffffffff


	//   ....[220]....
        /*044c*/ 	.word	0xffffffff


	//   ....[221]....
        /*0450*/ 	.word	0xffffffff


	//   ....[222]....
        /*0454*/ 	.word	0xffffffff


	//   ....[223]....
        /*0458*/ 	.word	0xffffffff


	//   ....[224]....
        /*045c*/ 	.word	0xffffffff


	//   ....[225]....
        /*0460*/ 	.word	0xffffffff


	//   ....[226]....
        /*0464*/ 	.word	0xffffffff


	//   ....[227]....
        /*0468*/ 	.word	0xffffffff


	//   ....[228]....
        /*046c*/ 	.word	0xffffffff


	//   ....[229]....
        /*0470*/ 	.word	0x0500002f


	//   ....[230]....
        /*0474*/ 	.word	0x0500002f


	//   ....[231]....
        /*0478*/ 	.word	0x0500002f


	//   ....[232]....
        /*047c*/ 	.word	0x0500002f


	//   ....[233]....
        /*0480*/ 	.word	0x0500002f


	//----- nvinfo : EIATTR_COOP_GROUP_INSTR_OFFSETS
	.align		4
.L_172:
        /*0484*/ 	.byte	0x04, 0x28
        /*0486*/ 	.short	(.L_174 - .L_173)


	//   ....[0]....
.L_173:
        /*0488*/ 	.word	0x00000e40


	//   ....[1]....
        /*048c*/ 	.word	0x00001890


	//   ....[2]....
        /*0490*/ 	.word	0x00002ad0


	//   ....[3]....
        /*0494*/ 	.word	0x00002af0


	//   ....[4]....
        /*0498*/ 	.word	0x00002b10


	//   ....[5]....
        /*049c*/ 	.word	0x00002b30


	//   ....[6]....
        /*04a0*/ 	.word	0x00002b50


	//   ....[7]....
        /*04a4*/ 	.word	0x00003000


	//   ....[8]....
        /*04a8*/ 	.word	0x00003010


	//   ....[9]....
        /*04ac*/ 	.word	0x00003030


	//   ....[10]....
        /*04b0*/ 	.word	0x00003050


	//   ....[11]....
        /*04b4*/ 	.word	0x000030a0


	//   ....[12]....
        /*04b8*/ 	.word	0x000030d0


	//   ....[13]....
        /*04bc*/ 	.word	0x00003120


	//   ....[14]....
        /*04c0*/ 	.word	0x00003160


	//   ....[15]....
        /*04c4*/ 	.word	0x00003250


	//   ....[16]....
        /*04c8*/ 	.word	0x00003280


	//   ....[17]....
        /*04cc*/ 	.word	0x00003290


	//   ....[18]....
        /*04d0*/ 	.word	0x000032b0


	//   ....[19]....
        /*04d4*/ 	.word	0x000032f0


	//   ....[20]....
        /*04d8*/ 	.word	0x00003320


	//   ....[21]....
        /*04dc*/ 	.word	0x00003360


	//   ....[22]....
        /*04e0*/ 	.word	0x00003380


	//   ....[23]....
        /*04e4*/ 	.word	0x000033a0


	//   ....[24]....
        /*04e8*/ 	.word	0x00003490


	//   ....[25]....
        /*04ec*/ 	.word	0x000034c0


	//   ....[26]....
        /*04f0*/ 	.word	0x000034d0


	//   ....[27]....
        /*04f4*/ 	.word	0x000034f0


	//   ....[28]....
        /*04f8*/ 	.word	0x00003530


	//   ....[29]....
        /*04fc*/ 	.word	0x00003560


	//   ....[30]....
        /*0500*/ 	.word	0x000035a0


	//   ....[31]....
        /*0504*/ 	.word	0x000035c0


	//   ....[32]....
        /*0508*/ 	.word	0x000035e0


	//   ....[33]....
        /*050c*/ 	.word	0x000036d0


	//   ....[34]....
        /*0510*/ 	.word	0x00003700


	//   ....[35]....
        /*0514*/ 	.word	0x00003710


	//   ....[36]....
        /*0518*/ 	.word	0x00003730


	//   ....[37]....
        /*051c*/ 	.word	0x00003770


	//   ....[38]....
        /*0520*/ 	.word	0x000037a0


	//   ....[39]....
        /*0524*/ 	.word	0x000037e0


	//   ....[40]....
        /*0528*/ 	.word	0x00003800


	//   ....[41]....
        /*052c*/ 	.word	0x00003820


	//   ....[42]....
        /*0530*/ 	.word	0x00003930


	//   ....[43]....
        /*0534*/ 	.word	0x00003960


	//   ....[44]....
        /*0538*/ 	.word	0x00003970


	//   ....[45]....
        /*053c*/ 	.word	0x00003990


	//   ....[46]....
        /*0540*/ 	.word	0x000039d0


	//   ....[47]....
        /*0544*/ 	.word	0x00003a00


	//   ....[48]....
        /*0548*/ 	.word	0x00003a40


	//   ....[49]....
        /*054c*/ 	.word	0x00003a60


	//   ....[50]....
        /*0550*/ 	.word	0x00003a80


	//   ....[51]....
        /*0554*/ 	.word	0x00003b90


	//   ....[52]....
        /*0558*/ 	.word	0x00003bc0


	//   ....[53]....
        /*055c*/ 	.word	0x00003bd0


	//   ....[54]....
        /*0560*/ 	.word	0x00003bf0


	//   ....[55]....
        /*0564*/ 	.word	0x00003c30


	//   ....[56]....
        /*0568*/ 	.word	0x00003c60


	//   ....[57]....
        /*056c*/ 	.word	0x00003ca0


	//   ....[58]....
        /*0570*/ 	.word	0x00003cc0


	//   ....[59]....
        /*0574*/ 	.word	0x00003ce0


	//   ....[60]....
        /*0578*/ 	.word	0x00003df0


	//   ....[61]....
        /*057c*/ 	.word	0x00003e20


	//   ....[62]....
        /*0580*/ 	.word	0x00003e30


	//   ....[63]....
        /*0584*/ 	.word	0x00003e50


	//   ....[64]....
        /*0588*/ 	.word	0x00003e90


	//   ....[65]....
        /*058c*/ 	.word	0x00003ec0


	//   ....[66]....
        /*0590*/ 	.word	0x00003f00


	//   ....[67]....
        /*0594*/ 	.word	0x00003f20


	//   ....[68]....
        /*0598*/ 	.word	0x00003f40


	//   ....[69]....
        /*059c*/ 	.word	0x00004050


	//   ....[70]....
        /*05a0*/ 	.word	0x00004080


	//   ....[71]....
        /*05a4*/ 	.word	0x00004090


	//   ....[72]....
        /*05a8*/ 	.word	0x000040b0


	//   ....[73]....
        /*05ac*/ 	.word	0x000040f0


	//   ....[74]....
        /*05b0*/ 	.word	0x00004120


	//   ....[75]....
        /*05b4*/ 	.word	0x00004160


	//   ....[76]....
        /*05b8*/ 	.word	0x00004180


	//   ....[77]....
        /*05bc*/ 	.word	0x000041a0


	//   ....[78]....
        /*05c0*/ 	.word	0x000042b0


	//   ....[79]....
        /*05c4*/ 	.word	0x00004300


	//   ....[80]....
        /*05c8*/ 	.word	0x00004310


	//   ....[81]....
        /*05cc*/ 	.word	0x00004330


	//   ....[82]....
        /*05d0*/ 	.word	0x00004370


	//   ....[83]....
        /*05d4*/ 	.word	0x000043a0


	//   ....[84]....
        /*05d8*/ 	.word	0x000043e0


	//   ....[85]....
        /*05dc*/ 	.word	0x00004400


	//   ....[86]....
        /*05e0*/ 	.word	0x00004420


	//   ....[87]....
        /*05e4*/ 	.word	0x00004510


	//   ....[88]....
        /*05e8*/ 	.word	0x00004560


	//   ....[89]....
        /*05ec*/ 	.word	0x00004570


	//   ....[90]....
        /*05f0*/ 	.word	0x000045a0


	//   ....[91]....
        /*05f4*/ 	.word	0x000045c0


	//   ....[92]....
        /*05f8*/ 	.word	0x00004610


	//   ....[93]....
        /*05fc*/ 	.word	0x00004630


	//   ....[94]....
        /*0600*/ 	.word	0x00004670


	//   ....[95]....
        /*0604*/ 	.word	0x00004690


	//   ....[96]....
        /*0608*/ 	.word	0x00004770


	//   ....[97]....
        /*060c*/ 	.word	0x000047c0


	//   ....[98]....
        /*0610*/ 	.word	0x000047d0


	//   ....[99]....
        /*0614*/ 	.word	0x00004820


	//   ....[100]....
        /*0618*/ 	.word	0x00004850


	//   ....[101]....
        /*061c*/ 	.word	0x00004880


	//   ....[102]....
        /*0620*/ 	.word	0x000048b0


	//   ....[103]....
        /*0624*/ 	.word	0x000048e0


	//   ....[104]....
        /*0628*/ 	.word	0x00004910


	//   ....[105]....
        /*062c*/ 	.word	0x000049d0


	//   ....[106]....
        /*0630*/ 	.word	0x00004a20


	//   ....[107]....
        /*0634*/ 	.word	0x00004a30


	//   ....[108]....
        /*0638*/ 	.word	0x00004a80


	//   ....[109]....
        /*063c*/ 	.word	0x00004ab0


	//   ....[110]....
        /*0640*/ 	.word	0x00004ae0


	//   ....[111]....
        /*0644*/ 	.word	0x00004b10


	//   ....[112]....
        /*0648*/ 	.word	0x00004b40


	//   ....[113]....
        /*064c*/ 	.word	0x00004b70


	//   ....[114]....
        /*0650*/ 	.word	0x00004c60


	//   ....[115]....
        /*0654*/ 	.word	0x00004c80


	//   ....[116]....
        /*0658*/ 	.word	0x00004c90


	//   ....[117]....
        /*065c*/ 	.word	0x00004ce0


	//   ....[118]....
        /*0660*/ 	.word	0x00004d10


	//   ....[119]....
        /*0664*/ 	.word	0x00004d40


	//   ....[120]....
        /*0668*/ 	.word	0x00004d70


	//   ....[121]....
        /*066c*/ 	.word	0x00004da0


	//   ....[122]....
        /*0670*/ 	.word	0x00004dd0


	//   ....[123]....
        /*0674*/ 	.word	0x00004ec0


	//   ....[124]....
        /*0678*/ 	.word	0x00004f00


	//   ....[125]....
        /*067c*/ 	.word	0x00004f10


	//   ....[126]....
        /*0680*/ 	.word	0x00004f60


	//   ....[127]....
        /*0684*/ 	.word	0x00004f90


	//   ....[128]....
        /*0688*/ 	.word	0x00004fc0


	//   ....[129]....
        /*068c*/ 	.word	0x00004ff0


	//   ....[130]....
        /*0690*/ 	.word	0x00005020


	//   ....[131]....
        /*0694*/ 	.word	0x00005050


	//   ....[132]....
        /*0698*/ 	.word	0x00005140


	//   ....[133]....
        /*069c*/ 	.word	0x00005170


	//   ....[134]....
        /*06a0*/ 	.word	0x00005180


	//   ....[135]....
        /*06a4*/ 	.word	0x000051d0


	//   ....[136]....
        /*06a8*/ 	.word	0x00005200


	//   ....[137]....
        /*06ac*/ 	.word	0x00005230


	//   ....[138]....
        /*06b0*/ 	.word	0x00005260


	//   ....[139]....
        /*06b4*/ 	.word	0x00005290


	//   ....[140]....
        /*06b8*/ 	.word	0x000052c0


	//   ....[141]....
        /*06bc*/ 	.word	0x000053e0


	//   ....[142]....
        /*06c0*/ 	.word	0x000053f0


	//   ....[143]....
        /*06c4*/ 	.word	0x00005440


	//   ....[144]....
        /*06c8*/ 	.word	0x00005470


	//   ....[145]....
        /*06cc*/ 	.word	0x000054a0


	//   ....[146]....
        /*06d0*/ 	.word	0x000054d0


	//   ....[147]....
        /*06d4*/ 	.word	0x00005500


	//   ....[148]....
        /*06d8*/ 	.word	0x00005530


	//   ....[149]....
        /*06dc*/ 	.word	0x00005560


	//   ....[150]....
        /*06e0*/ 	.word	0x00005600


	//   ....[151]....
        /*06e4*/ 	.word	0x00005620


	//   ....[152]....
        /*06e8*/ 	.word	0x00005630


	//   ....[153]....
        /*06ec*/ 	.word	0x00005680


	//   ....[154]....
        /*06f0*/ 	.word	0x000056b0


	//   ....[155]....
        /*06f4*/ 	.word	0x000056e0


	//   ....[156]....
        /*06f8*/ 	.word	0x00005710


	//   ....[157]....
        /*06fc*/ 	.word	0x00005740


	//   ....[158]....
        /*0700*/ 	.word	0x00005770


	//   ....[159]....
        /*0704*/ 	.word	0x000058a0


	//   ....[160]....
        /*0708*/ 	.word	0x00005d40


	//   ....[161]....
        /*070c*/ 	.word	0x00006070


	//   ....[162]....
        /*0710*/ 	.word	0x00006130


	//   ....[163]....
        /*0714*/ 	.word	0x000061f0


	//   ....[164]....
        /*0718*/ 	.word	0x000062b0


	//   ....[165]....
        /*071c*/ 	.word	0x00006370


	//   ....[166]....
        /*0720*/ 	.word	0x00006430


	//   ....[167]....
        /*0724*/ 	.word	0x000064f0


	//   ....[168]....
        /*0728*/ 	.word	0x000065b0


	//   ....[169]....
        /*072c*/ 	.word	0x00006670


	//   ....[170]....
        /*0730*/ 	.word	0x00006730


	//   ....[171]....
        /*0734*/ 	.word	0x000067f0


	//   ....[172]....
        /*0738*/ 	.word	0x000068b0


	//   ....[173]....
        /*073c*/ 	.word	0x00006970


	//   ....[174]....
        /*0740*/ 	.word	0x00006a30


	//   ....[175]....
        /*0744*/ 	.word	0x00006af0


	//   ....[176]....
        /*0748*/ 	.word	0x00006bb0


	//   ....[177]....
        /*074c*/ 	.word	0x00006c70


	//   ....[178]....
        /*0750*/ 	.word	0x00006e60


	//   ....[179]....
        /*0754*/ 	.word	0x00006f90


	//   ....[180]....
        /*0758*/ 	.word	0x000070c0


	//   ....[181]....
        /*075c*/ 	.word	0x000071f0


	//   ....[182]....
        /*0760*/ 	.word	0x00007320


	//   ....[183]....
        /*0764*/ 	.word	0x00007450


	//   ....[184]....
        /*0768*/ 	.word	0x00007580


	//   ....[185]....
        /*076c*/ 	.word	0x000076b0


	//   ....[186]....
        /*0770*/ 	.word	0x000077e0


	//   ....[187]....
        /*0774*/ 	.word	0x00007910


	//   ....[188]....
        /*0778*/ 	.word	0x00007a40


	//   ....[189]....
        /*077c*/ 	.word	0x00007b60


	//   ....[190]....
        /*0780*/ 	.word	0x00007c70


	//   ....[191]....
        /*0784*/ 	.word	0x00007d80


	//   ....[192]....
        /*0788*/ 	.word	0x00007e90


	//   ....[193]....
        /*078c*/ 	.word	0x00007fa0


	//   ....[194]....
        /*0790*/ 	.word	0x000080b0


	//   ....[195]....
        /*0794*/ 	.word	0x00008eb0


	//   ....[196]....
        /*0798*/ 	.word	0x00008f40


	//   ....[197]....
        /*079c*/ 	.word	0x00008fc0


	//   ....[198]....
        /*07a0*/ 	.word	0x00009050


	//   ....[199]....
        /*07a4*/ 	.word	0x000090d0


	//   ....[200]....
        /*07a8*/ 	.word	0x00009160


	//   ....[201]....
        /*07ac*/ 	.word	0x000091e0


	//   ....[202]....
        /*07b0*/ 	.word	0x00009270


	//   ....[203]....
        /*07b4*/ 	.word	0x000092f0


	//   ....[204]....
        /*07b8*/ 	.word	0x00009380


	//   ....[205]....
        /*07bc*/ 	.word	0x00009400


	//   ....[206]....
        /*07c0*/ 	.word	0x00009490


	//   ....[207]....
        /*07c4*/ 	.word	0x00009510


	//   ....[208]....
        /*07c8*/ 	.word	0x000095a0


	//   ....[209]....
        /*07cc*/ 	.word	0x00009620


	//   ....[210]....
        /*07d0*/ 	.word	0x000096b0


	//   ....[211]....
        /*07d4*/ 	.word	0x00009730


	//   ....[212]....
        /*07d8*/ 	.word	0x00009890


	//   ....[213]....
        /*07dc*/ 	.word	0x00009960


	//   ....[214]....
        /*07e0*/ 	.word	0x00009a10


	//   ....[215]....
        /*07e4*/ 	.word	0x00009ad0


	//   ....[216]....
        /*07e8*/ 	.word	0x00009b80


	//   ....[217]....
        /*07ec*/ 	.word	0x00009c40


	//   ....[218]....
        /*07f0*/ 	.word	0x00009cf0


	//   ....[219]....
        /*07f4*/ 	.word	0x00009db0


	//   ....[220]....
        /*07f8*/ 	.word	0x00009e60


	//   ....[221]....
        /*07fc*/ 	.word	0x00009f20


	//   ....[222]....
        /*0800*/ 	.word	0x00009fd0


	//   ....[223]....
        /*0804*/ 	.word	0x0000a090


	//   ....[224]....
        /*0808*/ 	.word	0x0000a140


	//   ....[225]....
        /*080c*/ 	.word	0x0000a200


	//   ....[226]....
        /*0810*/ 	.word	0x0000a2a0


	//   ....[227]....
        /*0814*/ 	.word	0x0000a360


	//   ....[228]....
        /*0818*/ 	.word	0x0000a400


	//   ....[229]....
        /*081c*/ 	.word	0x0000a470


	//   ....[230]....
        /*0820*/ 	.word	0x0000a4e0


	//   ....[231]....
        /*0824*/ 	.word	0x0000a550


	//   ....[232]....
        /*0828*/ 	.word	0x0000a5c0


	//   ....[233]....
        /*082c*/ 	.word	0x0000a630


	//----- nvinfo : EIATTR_VRC_CTA_INIT_COUNT
	.align		4
.L_174:
        /*0830*/ 	.byte	0x02, 0x4a
	.zero		1
	.zero		1


	//----- nvinfo : EIATTR_EXIT_INSTR_OFFSETS
	.align		4
        /*0834*/ 	.byte	0x04, 0x1c
        /*0836*/ 	.short	(.L_176 - .L_175)


	//   ....[0]....
.L_175:
        /*0838*/ 	.word	0x00002570


	//   ....[1]....
        /*083c*/ 	.word	0x000028d0


	//   ....[2]....
        /*0840*/ 	.word	0x000028f0


	//   ....[3]....
        /*0844*/ 	.word	0x00009740


	//   ....[4]....
        /*0848*/ 	.word	0x0000a410


	//----- nvinfo : EIATTR_MAX_THREADS
	.align		4
.L_176:
        /*084c*/ 	.byte	0x04, 0x05
        /*084e*/ 	.short	(.L_178 - .L_177)
.L_177:
        /*0850*/ 	.word	0x00000180
        /*0854*/ 	.word	0x00000001
        /*0858*/ 	.word	0x00000001


	//----- nvinfo : EIATTR_CRS_STACK_SIZE
	.align		4
.L_178:
        /*085c*/ 	.byte	0x04, 0x1e
        /*085e*/ 	.short	(.L_180 - .L_179)
.L_179:
        /*0860*/ 	.word	0x00000000


	//----- nvinfo : EIATTR_CBANK_PARAM_SIZE
	.align		4
.L_180:
        /*0864*/ 	.byte	0x03, 0x19
        /*0866*/ 	.short	0x004d


	//----- nvinfo : EIATTR_PARAM_CBANK
	.align		4
        /*0868*/ 	.byte	0x04, 0x0a
        /*086a*/ 	.short	(.L_182 - .L_181)
	.align		4
.L_181:
        /*086c*/ 	.word	index@(.nv.constant0._ZN3cub18CUB_300001_SM_10006detail10radix_sort29DeviceRadixSortOnesweepKernelINS1_5radix10policy_hubIiiyE10Policy1000ELNS0_9SortOrderE1EiiyiiNS1_21identity_decomposer_tEEEvPT5_SB_PT3_PKSC_PT1_PKSG_PT2_PKSK_T4_iiT6_)
        /*0870*/ 	.short	0x0380
        /*0872*/ 	.short	0x004d


	//----- nvinfo : EIATTR_SW_WAR
	.align		4
.L_182:
        /*0874*/ 	.byte	0x04, 0x36
        /*0876*/ 	.short	(.L_184 - .L_183)
.L_183:
        /*0878*/ 	.word	0x00000008
.L_184:


//--------------------- .nv.info._ZN3cub18CUB_300001_SM_10006detail10radix_sort33DeviceRadixSortExclusiveSumKernelINS1_5radix10policy_hubIiiyE10Policy1000EyEEvPT0_ --------------------------
	.section	.nv.info._ZN3cub18CUB_300001_SM_10006detail10radix_sort33DeviceRadixSortExclusiveSumKernelINS1_5radix10policy_hubIiiyE10Policy1000EyEEvPT0_,"",@"SHT_CUDA_INFO"
	.sectionflags	@""
	.align	4


	//----- nvinfo : EIATTR_CUDA_API_VERSION
	.align		4
        /*0000*/ 	.byte	0x04, 0x37
        /*0002*/ 	.short	(.L_186 - .L_185)
.L_185:
        /*0004*/ 	.word	0x00000082


	//----- nvinfo : EIATTR_KPARAM_INFO
	.align		4
.L_186:
        /*0008*/ 	.byte	0x04, 0x17
        /*000a*/ 	.short	(.L_188 - .L_187)
.L_187:
        /*000c*/ 	.word	0x00000000
        /*0010*/ 	.short	0x0000
        /*0012*/ 	.short	0x0000
        /*0014*/ 	.byte	0x00, 0xf5, 0x21, 0x00


	//----- nvinfo : EIATTR_SPARSE_MMA_MASK
	.align		4
.L_188:
        /*0018*/ 	.byte	0x03, 0x50
        /*001a*/ 	.short	0x0000


	//----- nvinfo : EIATTR_MAXREG_COUNT
	.align		4
        /*001c*/ 	.byte	0x03, 0x1b
        /*001e*/ 	.short	0x00ff


	//----- nvinfo : EIATTR_NUM_BARRIERS
	.align		4
        /*0020*/ 	.byte	0x02, 0x4c
        /*0022*/ 	.byte	0x01
	.zero		1


	//----- nvinfo : EIATTR_MERCURY_ISA_VERSION
	.align		4
        /*0024*/ 	.byte	0x03, 0x5f
        /*0026*/ 	.short	0x0101


	//----- nvinfo : EIATTR_COOP_GROUP_MASK_REGIDS
	.align		4
        /*0028*/ 	.byte	0x04, 0x29
        /*002a*/ 	.short	(.L_190 - .L_189)


	//   ....[0]....
.L_189:
        /*002c*/ 	.word	0xffffffff


	//   ....[1]....
        /*0030*/ 	.word	0xffffffff


	//   ....[2]....
        /*0034*/ 	.word	0xffffffff


	//   ....[3]....
        /*0038*/ 	.word	0xffffffff


	//   ....[4]....
        /*003c*/ 	.word	0xffffffff


	//   ....[5]....
        /*0040*/ 	.word	0xffffffff


	//   ....[6]....
        /*0044*/ 	.word	0xffffffff


	//   ....[7]....
        /*0048*/ 	.word	0xffffffff


	//   ....[8]....
        /*004c*/ 	.word	0xffffffff


	//   ....[9]....
        /*0050*/ 	.word	0xffffffff


	//   ....[10]....
        /*0054*/ 	.word	0x05000015


	//   ....[11]....
        /*0058*/ 	.word	0x05000015


	//   ....[12]....
        /*005c*/ 	.word	0x05000015


	//   ....[13]....
        /*0060*/ 	.word	0x05000015


	//   ....[14]....
        /*0064*/ 	.word	0x05000015


	//   ....[15]....
        /*0068*/ 	.word	0x05000015


	//   ....[16]....
        /*006c*/ 	.word	0x05000015


	//   ....[17]....
        /*0070*/ 	.word	0x05000015


	//   ....[18]....
        /*0074*/ 	.word	0x05000015


	//   ....[19]....
        /*0078*/ 	.word	0x05000015


	//----- nvinfo : EIATTR_COOP_GROUP_INSTR_OFFSETS
	.align		4
.L_190:
        /*007c*/ 	.byte	0x04, 0x28
        /*007e*/ 	.short	(.L_192 - .L_191)


	//   ....[0]....
.L_191:
        /*0080*/ 	.word	0x00000250


	//   ....[1]....
        /*0084*/ 	.word	0x00000260


	//   ....[2]....
        /*0088*/ 	.word	0x000002a0


	//   ....[3]....
        /*008c*/ 	.word	0x000002c0


	//   ....[4]....
        /*0090*/ 	.word	0x00000310


	//   ....[5]....
        /*0094*/ 	.word	0x00000320


	//   ....[6]....
        /*0098*/ 	.word	0x00000360


	//   ....[7]....
        /*009c*/ 	.word	0x00000380


	//   ....[8]....
        /*00a0*/ 	.word	0x000003d0


	//   ....[9]....
        /*00a4*/ 	.word	0x000003e0


	//   ....[10]....
        /*00a8*/ 	.word	0x00000660


	//   ....[11]....
        /*00ac*/ 	.word	0x000006b0


	//   ....[12]....
        /*00b0*/ 	.word	0x00000740


	//   ....[13]....
        /*00b4*/ 	.word	0x00000790


	//   ....[14]....
        /*00b8*/ 	.word	0x00000820


	//   ....[15]....
        /*00bc*/ 	.word	0x00000870


	//   ....[16]....
        /*00c0*/ 	.word	0x00000900


	//   ....[17]....
        /*00c4*/ 	.word	0x00000950


	//   ....[18]....
        /*00c8*/ 	.word	0x000009e0


	//   ....[19]....
        /*00cc*/ 	.word	0x00000a30


	//----- nvinfo : EIATTR_VRC_CTA_INIT_COUNT
	.align		4
.L_192:
        /*00d0*/ 	.byte	0x02, 0x4a
	.zero		1
	.zero		1


	//----- nvinfo : EIATTR_EXIT_INSTR_OFFSETS
	.align		4
        /*00d4*/ 	.byte	0x04, 0x1c
        /*00d6*/ 	.short	(.L_194 - .L_193)


	//   ....[0]....
.L_193:
        /*00d8*/ 	.word	0x000005d0


	//   ....[1]....
        /*00dc*/ 	.word	0x00000600


	//----- nvinfo : EIATTR_CRS_STACK_SIZE
	.align		4
.L_194:
        /*00e0*/ 	.byte	0x04, 0x1e
        /*00e2*/ 	.short	(.L_196 - .L_195)
.L_195:
        /*00e4*/ 	.word	0x00000000


	//----- nvinfo : EIATTR_CBANK_PARAM_SIZE
	.align		4
.L_196:
        /*00e8*/ 	.byte	0x03, 0x19
        /*00ea*/ 	.short	0x0008


	//----- nvinfo : EIATTR_PARAM_CBANK
	.align		4
        /*00ec*/ 	.byte	0x04, 0x0a
        /*00ee*/ 	.short	(.L_198 - .L_197)
	.align		4
.L_197:
        /*00f0*/ 	.word	index@(.nv.constant0._ZN3cub18CUB_300001_SM_10006detail10radix_sort33DeviceRadixSortExclusiveSumKernelINS1_5radix10policy_hubIiiyE10Policy1000EyEEvPT0_)
        /*00f4*/ 	.short	0x0380
        /*00f6*/ 	.short	0x0008


	//----- nvinfo : EIATTR_SW_WAR
	.align		4
.L_198:
        /*00f8*/ 	.byte	0x04, 0x36
        /*00fa*/ 	.short	(.L_200 - .L_199)
.L_199:
        /*00fc*/ 	.word	0x00000008
.L_200:


//--------------------- .nv.info._ZN3cub18CUB_300001_SM_10006detail10radix_sort30DeviceRadixSortHistogramKernelINS1_5radix10policy_hubIiiyE10Policy1000ELNS0_9SortOrderE1EiyNS1_21identity_decomposer_tEEEvPT2_PKT1_SA_iiT3_ --------------------------
	.section	.nv.info._ZN3cub18CUB_300001_SM_10006detail10radix_sort30DeviceRadixSortHistogramKernelINS1_5radix10policy_hubIiiyE10Policy1000ELNS0_9SortOrderE1EiyNS1_21identity_decomposer_tEEEvPT2_PKT1_SA_iiT3_,"",@"SHT_CUDA_INFO"
	.sectionflags	@""
	.align	4


	//----- nvinfo : EIATTR_CUDA_API_VERSION
	.align		4
        /*0000*/ 	.byte	0x04, 0x37
        /*0002*/ 	.short	(.L_202 - .L_201)
.L_201:
        /*0004*/ 	.word	0x00000082


	//----- nvinfo : EIATTR_KPARAM_INFO
	.align		4
.L_202:
        /*0008*/ 	.byte	0x04, 0x17
        /*000a*/ 	.short	(.L_204 - .L_203)
.L_203:
        /*000c*/ 	.word	0x00000000
        /*0010*/ 	.short	0x0005
        /*0012*/ 	.short	0x0020
        /*0014*/ 	.byte	0x00, 0xf0, 0x05, 0x00


	//----- nvinfo : EIATTR_KPARAM_INFO
	.align		4
.L_204:
        /*0018*/ 	.byte	0x04, 0x17
        /*001a*/ 	.short	(.L_206 - .L_205)
.L_205:
        /*001c*/ 	.word	0x00000000
        /*0020*/ 	.short	0x0004
        /*0022*/ 	.short	0x001c
        /*0024*/ 	.byte	0x00, 0xf0, 0x11, 0x00


	//----- nvinfo : EIATTR_KPARAM_INFO
	.align		4
.L_206:
        /*0028*/ 	.byte	0x04, 0x17
        /*002a*/ 	.short	(.L_208 - .L_207)
.L_207:
        /*002c*/ 	.word	0x00000000
        /*0030*/ 	.short	0x0003
        /*0032*/ 	.short	0x0018
        /*0034*/ 	.byte	0x00, 0xf0, 0x11, 0x00


	//----- nvinfo : EIATTR_KPARAM_INFO
	.align		4
.L_208:
        /*0038*/ 	.byte	0x04, 0x17
        /*003a*/ 	.short	(.L_210 - .L_209)
.L_209:
        /*003c*/ 	.word	0x00000000
        /*0040*/ 	.short	0x0002
        /*0042*/ 	.short	0x0010
        /*0044*/ 	.byte	0x00, 0xf0, 0x21, 0x00


	//----- nvinfo : EIATTR_KPARAM_INFO
	.align		4
.L_210:
        /*0048*/ 	.byte	0x04, 0x17
        /*004a*/ 	.short	(.L_212 - .L_211)
.L_211:
        /*004c*/ 	.word	0x00000000
        /*0050*/ 	.short	0x0001
        /*0052*/ 	.short	0x0008
        /*0054*/ 	.byte	0x00, 0xf5, 0x21, 0x00


	//----- nvinfo : EIATTR_KPARAM_INFO
	.align		4
.L_212:
        /*0058*/ 	.byte	0x04, 0x17
        /*005a*/ 	.short	(.L_214 - .L_213)
.L_213:
        /*005c*/ 	.word	0x00000000
        /*0060*/ 	.short	0x0000
        /*0062*/ 	.short	0x0000
        /*0064*/ 	.byte	0x00, 0xf5, 0x21, 0x00


	//----- nvinfo : EIATTR_SPARSE_MMA_MASK
	.align		4
.L_214:
        /*0068*/ 	.byte	0x03, 0x50
        /*006a*/ 	.short	0x0000


	//----- nvinfo : EIATTR_MAXREG_COUNT
	.align		4
        /*006c*/ 	.byte	0x03, 0x1b
        /*006e*/ 	.short	0x00ff


	//----- nvinfo : EIATTR_NUM_BARRIERS
	.align		4
        /*0070*/ 	.byte	0x02, 0x4c
        /*0072*/ 	.byte	0x01
	.zero		1


	//----- nvinfo : EIATTR_MERCURY_ISA_VERSION
	.align		4
        /*0074*/ 	.byte	0x03, 0x5f
        /*0076*/ 	.short	0x0101


	//----- nvinfo : EIATTR_VRC_CTA_INIT_COUNT
	.align		4
        /*0078*/ 	.byte	0x02, 0x4a
	.zero		1
	.zero		1


	//----- nvinfo : EIATTR_EXIT_INSTR_OFFSETS
	.align		4
        /*007c*/ 	.byte	0x04, 0x1c
        /*007e*/ 	.short	(.L_216 - .L_215)


	//   ....[0]....
.L_215:
        /*0080*/ 	.word	0x00000040


	//   ....[1]....
        /*0084*/ 	.word	0x00002ee0


	//----- nvinfo : EIATTR_MAX_THREADS
	.align		4
.L_216:
        /*0088*/ 	.byte	0x04, 0x05
        /*008a*/ 	.short	(.L_218 - .L_217)
.L_217:
        /*008c*/ 	.word	0x00000080
        /*0090*/ 	.word	0x00000001
        /*0094*/ 	.word	0x00000001


	//----- nvinfo : EIATTR_CRS_STACK_SIZE
	.align		4
.L_218:
        /*0098*/ 	.byte	0x04, 0x1e
        /*009a*/ 	.short	(.L_220 - .L_219)
.L_219:
        /*009c*/ 	.word	0x00000000


	//----- nvinfo : EIATTR_CBANK_PARAM_SIZE
	.align		4
.L_220:
        /*00a0*/ 	.byte	0x03, 0x19
        /*00a2*/ 	.short	0x0021


	//----- nvinfo : EIATTR_PARAM_CBANK
	.align		4
        /*00a4*/ 	.byte	0x04, 0x0a
        /*00a6*/ 	.short	(.L_222 - .L_221)
	.align		4
.L_221:
        /*00a8*/ 	.word	index@(.nv.constant0._ZN3cub18CUB_300001_SM_10006detail10radix_sort30DeviceRadixSortHistogramKernelINS1_5radix10policy_hubIiiyE10Policy1000ELNS0_9SortOrderE1EiyNS1_21identity_decomposer_tEEEvPT2_PKT1_SA_iiT3_)
        /*00ac*/ 	.short	0x0380
        /*00ae*/ 	.short	0x0021


	//----- nvinfo : EIATTR_SW_WAR
	.align		4
.L_222:
        /*00b0*/ 	.byte	0x04, 0x36
        /*00b2*/ 	.short	(.L_224 - .L_223)
.L_223:
        /*00b4*/ 	.word	0x00000008
.L_224:


//--------------------- .nv.info._ZN3cub18CUB_300001_SM_10006detail10radix_sort31DeviceRadixSortSingleTileKernelINS1_5radix10policy_hubIiiyE10Policy1000ELNS0_9SortOrderE1EiiyNS1_21identity_decomposer_tEEEvPKT1_PSA_PKT2_PSE_T3_iiT4_ --------------------------
	.section	.nv.info._ZN3cub18CUB_300001_SM_10006detail10radix_sort31DeviceRadixSortSingleTileKernelINS1_5radix10policy_hubIiiyE10Policy1000ELNS0_9SortOrderE1EiiyNS1_21identity_decomposer_tEEEvPKT1_PSA_PKT2_PSE_T3_iiT4_,"",@"SHT_CUDA_INFO"
	.sectionflags	@""
	.align	4


	//----- nvinfo : EIATTR_CUDA_API_VERSION
	.align		4
        /*0000*/ 	.byte	0x04, 0x37
        /*0002*/ 	.short	(.L_226 - .L_225)
.L_225:
        /*0004*/ 	.word	0x00000082


	//----- nvinfo : EIATTR_KPARAM_INFO
	.align		4
.L_226:
        /*0008*/ 	.byte	0x04, 0x17
        /*000a*/ 	.short	(.L_228 - .L_227)
.L_227:
        /*000c*/ 	.word	0x00000000
        /*0010*/ 	.short	0x0007
        /*0012*/ 	.short	0x0030
        /*0014*/ 	.byte	0x00, 0xf0, 0x05, 0x00


	//----- nvinfo : EIATTR_KPARAM_INFO
	.align		4
.L_228:
        /*0018*/ 	.byte	0x04, 0x17
        /*001a*/ 	.short	(.L_230 - .L_229)
.L_229:
        /*001c*/ 	.word	0x00000000
        /*0020*/ 	.short	0x0006
        /*0022*/ 	.short	0x002c
        /*0024*/ 	.byte	0x00, 0xf0, 0x11, 0x00


	//----- nvinfo : EIATTR_KPARAM_INFO
	.align		4
.L_230:
        /*0028*/ 	.byte	0x04, 0x17
        /*002a*/ 	.short	(.L_232 - .L_231)
.L_231:
        /*002c*/ 	.word	0x00000000
        /*0030*/ 	.short	0x0005
        /*0032*/ 	.short	0x0028
        /*0034*/ 	.byte	0x00, 0xf0, 0x11, 0x00


	//----- nvinfo : EIATTR_KPARAM_INFO
	.align		4
.L_232:
        /*0038*/ 	.byte	0x04, 0x17
        /*003a*/ 	.short	(.L_234 - .L_233)
.L_233:
        /*003c*/ 	.word	0x00000000
        /*0040*/ 	.short	0x0004
        /*0042*/ 	.short	0x0020
        /*0044*/ 	.byte	0x00, 0xf0, 0x21, 0x00


	//----- nvinfo : EIATTR_KPARAM_INFO
	.align		4
.L_234:
        /*0048*/ 	.byte	0x04, 0x17
        /*004a*/ 	.short	(.L_236 - .L_235)
.L_235:
        /*004c*/ 	.word	0x00000000
        /*0050*/ 	.short	0x0003
        /*0052*/ 	.short	0x0018
        /*0054*/ 	.byte	0x00, 0xf5, 0x21, 0x00


	//----- nvinfo : EIATTR_KPARAM_INFO
	.align		4
.L_236:
        /*0058*/ 	.byte	0x04, 0x17
        /*005a*/ 	.short	(.L_238 - .L_237)
.L_237:
        /*005c*/ 	.word	0x00000000
        /*0060*/ 	.short	0x0002
        /*0062*/ 	.short	0x0010
        /*0064*/ 	.byte	0x00, 0xf5, 0x21, 0x00


	//----- nvinfo : EIATTR_KPARAM_INFO
	.align		4
.L_238:
        /*0068*/ 	.byte	0x04, 0x17
        /*006a*/ 	.short	(.L_240 - .L_239)
.L_239:
        /*006c*/ 	.word	0x00000000
        /*0070*/ 	.short	0x0001
        /*0072*/ 	.short	0x0008
        /*0074*/ 	.byte	0x00, 0xf5, 0x21, 0x00


	//----- nvinfo : EIATTR_KPARAM_INFO
	.align		4
.L_240:
        /*0078*/ 	.byte	0x04, 0x17
        /*007a*/ 	.short	(.L_242 - .L_241)
.L_241:
        /*007c*/ 	.word	0x00000000
        /*0080*/ 	.short	0x0000
        /*0082*/ 	.short	0x0000
        /*0084*/ 	.byte	0x00, 0xf5, 0x21, 0x00


	//----- nvinfo : EIATTR_SPARSE_MMA_MASK
	.align		4
.L_242:
        /*0088*/ 	.byte	0x03, 0x50
        /*008a*/ 	.short	0x0000


	//----- nvinfo : EIATTR_MAXREG_COUNT
	.align		4
        /*008c*/ 	.byte	0x03, 0x1b
        /*008e*/ 	.short	0x00ff


	//----- nvinfo : EIATTR_NUM_BARRIERS
	.align		4
        /*0090*/ 	.byte	0x02, 0x4c
        /*0092*/ 	.byte	0x01
	.zero		1


	//----- nvinfo : EIATTR_MERCURY_ISA_VERSION
	.align		4
        /*0094*/ 	.byte	0x03, 0x5f
        /*0096*/ 	.short	0x0101


	//----- nvinfo : EIATTR_COOP_GROUP_MASK_REGIDS
	.align		4
        /*0098*/ 	.byte	0x04, 0x29
        /*009a*/ 	.short	(.L_244 - .L_243)


	//   ....[0]....
.L_243:
        /*009c*/ 	.word	0xffffffff


	//   ....[1]....
        /*00a0*/ 	.word	0xffffffff


	//   ....[2]....
        /*00a4*/ 	.word	0xffffffff


	//   ....[3]....
        /*00a8*/ 	.word	0xffffffff


	//   ....[4]....
        /*00ac*/ 	.word	0xffffffff


	//----- nvinfo : EIATTR_COOP_GROUP_INSTR_OFFSETS
	.align		4
.L_244:
        /*00b0*/ 	.byte	0x04, 0x28
        /*00b2*/ 	.short	(.L_246 - .L_245)


	//   ....[0]....
.L_245:
        /*00b4*/ 	.word	0x00001de0


	//   ....[1]....
        /*00b8*/ 	.word	0x00001e00


	//   ....[2]....
        /*00bc*/ 	.word	0x00001e20


	//   ....[3]....
        /*00c0*/ 	.word	0x00001e40


	//   ....[4]....
        /*00c4*/ 	.word	0x00001e60


	//----- nvinfo : EIATTR_VRC_CTA_INIT_COUNT
	.align		4
.L_246:
        /*00c8*/ 	.byte	0x02, 0x4a
	.zero		1
	.zero		1


	//----- nvinfo : EIATTR_EXIT_INSTR_OFFSETS
	.align		4
        /*00cc*/ 	.byte	0x04, 0x1c
        /*00ce*/ 	.short	(.L_248 - .L_247)


	//   ....[0]....
.L_247:
        /*00d0*/ 	.word	0x00003bb0


	//   ....[1]....
        /*00d4*/ 	.word	0x00003c00


	//----- nvinfo : EIATTR_MAX_THREADS
	.align		4
.L_248:
        /*00d8*/ 	.byte	0x04, 0x05
        /*00da*/ 	.short	(.L_250 - .L_249)
.L_249:
        /*00dc*/ 	.word	0x00000100
        /*00e0*/ 	.word	0x00000001
        /*00e4*/ 	.word	0x00000001


	//----- nvinfo : EIATTR_CBANK_PARAM_SIZE
	.align		4
.L_250:
        /*00e8*/ 	.byte	0x03, 0x19
        /*00ea*/ 	.short	0x0031


	//----- nvinfo : EIATTR_PARAM_CBANK
	.align		4
        /*00ec*/ 	.byte	0x04, 0x0a
        /*00ee*/ 	.short	(.L_252 - .L_251)
	.align		4
.L_251:
        /*00f0*/ 	.word	index@(.nv.constant0._ZN3cub18CUB_300001_SM_10006detail10radix_sort31DeviceRadixSortSingleTileKernelINS1_5radix10policy_hubIiiyE10Policy1000ELNS0_9SortOrderE1EiiyNS1_21identity_decomposer_tEEEvPKT1_PSA_PKT2_PSE_T3_iiT4_)
        /*00f4*/ 	.short	0x0380
        /*00f6*/ 	.short	0x0031


	//----- nvinfo : EIATTR_SW_WAR
	.align		4
.L_252:
        /*00f8*/ 	.byte	0x04, 0x36
        /*00fa*/ 	.short	(.L_254 - .L_253)
.L_253:
        /*00fc*/ 	.word	0x00000008
.L_254:


//--------------------- .nv.info._ZN3cub18CUB_300001_SM_10006detail11EmptyKernelIvEEvv --------------------------
	.section	.nv.info._ZN3cub18CUB_300001_SM_10006detail11EmptyKernelIvEEvv,"",@"SHT_CUDA_INFO"
	.sectionflags	@""
	.align	4


	//----- nvinfo : EIATTR_CUDA_API_VERSION
	.align		4
        /*0000*/ 	.byte	0x04, 0x37
        /*0002*/ 	.short	(.L_256 - .L_255)
.L_255:
        /*0004*/ 	.word	0x00000082


	//----- nvinfo : EIATTR_SPARSE_MMA_MASK
	.align		4
.L_256:
        /*0008*/ 	.byte	0x03, 0x50
        /*000a*/ 	.short	0x0000


	//----- nvinfo : EIATTR_MAXREG_COUNT
	.align		4
        /*000c*/ 	.byte	0x03, 0x1b
        /*000e*/ 	.short	0x00ff


	//----- nvinfo : EIATTR_MERCURY_ISA_VERSION
	.align		4
        /*0010*/ 	.byte	0x03, 0x5f
        /*0012*/ 	.short	0x0101


	//----- nvinfo : EIATTR_VRC_CTA_INIT_COUNT
	.align		4
        /*0014*/ 	.byte	0x02, 0x4a
	.zero		1
	.zero		1


	//----- nvinfo : EIATTR_EXIT_INSTR_OFFSETS
	.align		4
        /*0018*/ 	.byte	0x04, 0x1c
        /*001a*/ 	.short	(.L_258 - .L_257)


	//   ....[0]....
.L_257:
        /*001c*/ 	.word	0x00000010


	//----- nvinfo : EIATTR_SW_WAR
	.align		4
.L_258:
        /*0020*/ 	.byte	0x04, 0x36
        /*0022*/ 	.short	(.L_260 - .L_259)
.L_259:
        /*0024*/ 	.word	0x00000008
.L_260:


//--------------------- .nv.info._Z6mutatePfS_S_  --------------------------
	.section	.nv.info._Z6mutatePfS_S_,"",@"SHT_CUDA_INFO"
	.sectionflags	@""
	.align	4


	//----- nvinfo : EIATTR_CUDA_API_VERSION
	.align		4
        /*0000*/ 	.byte	0x04, 0x37
        /*0002*/ 	.short	(.L_262 - .L_261)
.L_261:
        /*0004*/ 	.word	0x00000082


	//----- nvinfo : EIATTR_KPARAM_INFO
	.align		4
.L_262:
        /*0008*/ 	.byte	0x04, 0x17
        /*000a*/ 	.short	(.L_264 - .L_263)
.L_263:
        /*000c*/ 	.word	0x00000000
        /*0010*/ 	.short	0x0002
        /*0012*/ 	.short	0x0010
        /*0014*/ 	.byte	0x00, 0xf5, 0x21, 0x00


	//----- nvinfo : EIATTR_KPARAM_INFO
	.align		4
.L_264:
        /*0018*/ 	.byte	0x04, 0x17
        /*001a*/ 	.short	(.L_266 - .L_265)
.L_265:
        /*001c*/ 	.word	0x00000000
        /*0020*/ 	.short	0x0001
        /*0022*/ 	.short	0x0008
        /*0024*/ 	.byte	0x00, 0xf5, 0x21, 0x00


	//----- nvinfo : EIATTR_KPARAM_INFO
	.align		4
.L_266:
        /*0028*/ 	.byte	0x04, 0x17
        /*002a*/ 	.short	(.L_268 - .L_267)
.L_267:
        /*002c*/ 	.word	0x00000000
        /*0030*/ 	.short	0x0000
        /*0032*/ 	.short	0x0000
        /*0034*/ 	.byte	0x00, 0xf5, 0x21, 0x00


	//----- nvinfo : EIATTR_SPARSE_MMA_MASK
	.align		4
.L_268:
        /*0038*/ 	.byte	0x03, 0x50
        /*003a*/ 	.short	0x0000


	//----- nvinfo : EIATTR_MAXREG_COUNT
	.align		4
        /*003c*/ 	.byte	0x03, 0x1b
        /*003e*/ 	.short	0x00ff


	//----- nvinfo : EIATTR_MERCURY_ISA_VERSION
	.align		4
        /*0040*/ 	.byte	0x03, 0x5f
        /*0042*/ 	.short	0x0101


	//----- nvinfo : EIATTR_VRC_CTA_INIT_COUNT
	.align		4
        /*0044*/ 	.byte	0x02, 0x4a
	.zero		1
	.zero		1


	//----- nvinfo : EIATTR_EXIT_INSTR_OFFSETS
	.align		4
        /*0048*/ 	.byte	0x04, 0x1c
        /*004a*/ 	.short	(.L_270 - .L_269)


	//   ....[0]....
.L_269:
        /*004c*/ 	.word	0x000000d0


	//   ....[1]....
        /*0050*/ 	.word	0x00000250


	//   ....[2]....
        /*0054*/ 	.word	0x00000280


	//----- nvinfo : EIATTR_CRS_STACK_SIZE
	.align		4
.L_270:
        /*0058*/ 	.byte	0x04, 0x1e
        /*005a*/ 	.short	(.L_272 - .L_271)
.L_271:
        /*005c*/ 	.word	0x00000000


	//----- nvinfo : EIATTR_CBANK_PARAM_SIZE
	.align		4
.L_272:
        /*0060*/ 	.byte	0x03, 0x19
        /*0062*/ 	.short	0x0018


	//----- nvinfo : EIATTR_PARAM_CBANK
	.align		4
        /*0064*/ 	.byte	0x04, 0x0a
        /*0066*/ 	.short	(.L_274 - .L_273)
	.align		4
.L_273:
        /*0068*/ 	.word	index@(.nv.constant0._Z6mutatePfS_S_)
        /*006c*/ 	.short	0x0380
        /*006e*/ 	.short	0x0018


	//----- nvinfo : EIATTR_SW_WAR
	.align		4
.L_274:
        /*0070*/ 	.byte	0x04, 0x36
        /*0072*/ 	.short	(.L_276 - .L_275)
.L_275:
        /*0074*/ 	.word	0x00000008
.L_276:


//--------------------- .nv.info._Z9crossoverPfPjS0_ --------------------------
	.section	.nv.info._Z9crossoverPfPjS0_,"",@"SHT_CUDA_INFO"
	.sectionflags	@""
	.align	4


	//----- nvinfo : EIATTR_CUDA_API_VERSION
	.align		4
        /*0000*/ 	.byte	0x04, 0x37
        /*0002*/ 	.short	(.L_278 - .L_277)
.L_277:
        /*0004*/ 	.word	0x00000082


	//----- nvinfo : EIATTR_KPARAM_INFO
	.align		4
.L_278:
        /*0008*/ 	.byte	0x04, 0x17
        /*000a*/ 	.short	(.L_280 - .L_279)
.L_279:
        /*000c*/ 	.word	0x00000000
        /*0010*/ 	.short	0x0002
        /*0012*/ 	.short	0x0010
        /*0014*/ 	.byte	0x00, 0xf5, 0x21, 0x00


	//----- nvinfo : EIATTR_KPARAM_INFO
	.align		4
.L_280:
        /*0018*/ 	.byte	0x04, 0x17
        /*001a*/ 	.short	(.L_282 - .L_281)
.L_281:
        /*001c*/ 	.word	0x00000000
        /*0020*/ 	.short	0x0001
        /*0022*/ 	.short	0x0008
        /*0024*/ 	.byte	0x00, 0xf5, 0x21, 0x00


	//----- nvinfo : EIATTR_KPARAM_INFO
	.align		4
.L_282:
        /*0028*/ 	.byte	0x04, 0x17
        /*002a*/ 	.short	(.L_284 - .L_283)
.L_283:
        /*002c*/ 	.word	0x00000000
        /*0030*/ 	.short	0x0000
        /*0032*/ 	.short	0x0000
        /*0034*/ 	.byte	0x00, 0xf5, 0x21, 0x00


	//----- nvinfo : EIATTR_SPARSE_MMA_MASK
	.align		4
.L_284:
        /*0038*/ 	.byte	0x03, 0x50
        /*003a*/ 	.short	0x0000


	//----- nvinfo : EIATTR_MAXREG_COUNT
	.align		4
        /*003c*/ 	.byte	0x03, 0x1b
        /*003e*/ 	.short	0x00ff


	//----- nvinfo : EIATTR_MERCURY_ISA_VERSION
	.align		4
        /*0040*/ 	.byte	0x03, 0x5f
        /*0042*/ 	.short	0x0101


	//----- nvinfo : EIATTR_VRC_CTA_INIT_COUNT
	.align		4
        /*0044*/ 	.byte	0x02, 0x4a
	.zero		1
	.zero		1


	//----- nvinfo : EIATTR_EXIT_INSTR_OFFSETS
	.align		4
        /*0048*/ 	.byte	0x04, 0x1c
        /*004a*/ 	.short	(.L_286 - .L_285)


	//   ....[0]....
.L_285:
        /*004c*/ 	.word	0x000002d0


	//----- nvinfo : EIATTR_CBANK_PARAM_SIZE
	.align		4
.L_286:
        /*0050*/ 	.byte	0x03, 0x19
        /*0052*/ 	.short	0x0018


	//----- nvinfo : EIATTR_PARAM_CBANK
	.align		4
        /*0054*/ 	.byte	0x04, 0x0a
        /*0056*/ 	.short	(.L_288 - .L_287)
	.align		4
.L_287:
        /*0058*/ 	.word	index@(.nv.constant0._Z9crossoverPfPjS0_)
        /*005c*/ 	.short	0x0380
        /*005e*/ 	.short	0x0018


	//----- nvinfo : EIATTR_SW_WAR
	.align		4
.L_288:
        /*0060*/ 	.byte	0x04, 0x36
        /*0062*/ 	.short	(.L_290 - .L_289)
.L_289:
        /*0064*/ 	.word	0x00000008
.L_290:


//--------------------- .nv.info._Z17intialise_indicesPi --------------------------
	.section	.nv.info._Z17intialise_indicesPi,"",@"SHT_CUDA_INFO"
	.sectionflags	@""
	.align	4


	//----- nvinfo : EIATTR_CUDA_API_VERSION
	.align		4
        /*0000*/ 	.byte	0x04, 0x37
        /*0002*/ 	.short	(.L_292 - .L_291)
.L_291:
        /*0004*/ 	.word	0x00000082


	//----- nvinfo : EIATTR_KPARAM_INFO
	.align		4
.L_292:
        /*0008*/ 	.byte	0x04, 0x17
        /*000a*/ 	.short	(.L_294 - .L_293)
.L_293:
        /*000c*/ 	.word	0x00000000
        /*0010*/ 	.short	0x0000
        /*0012*/ 	.short	0x0000
        /*0014*/ 	.byte	0x00, 0xf5, 0x21, 0x00


	//----- nvinfo : EIATTR_SPARSE_MMA_MASK
	.align		4
.L_294:
        /*0018*/ 	.byte	0x03, 0x50
        /*001a*/ 	.short	0x0000


	//----- nvinfo : EIATTR_MAXREG_COUNT
	.align		4
        /*001c*/ 	.byte	0x03, 0x1b
        /*001e*/ 	.short	0x00ff


	//----- nvinfo : EIATTR_MERCURY_ISA_VERSION
	.align		4
        /*0020*/ 	.byte	0x03, 0x5f
        /*0022*/ 	.short	0x0101


	//----- nvinfo : EIATTR_VRC_CTA_INIT_COUNT
	.align		4
        /*0024*/ 	.byte	0x02, 0x4a
	.zero		1
	.zero		1


	//----- nvinfo : EIATTR_EXIT_INSTR_OFFSETS
	.align		4
        /*0028*/ 	.byte	0x04, 0x1c
        /*002a*/ 	.short	(.L_296 - .L_295)


	//   ....[0]....
.L_295:
        /*002c*/ 	.word	0x00000090


	//----- nvinfo : EIATTR_CBANK_PARAM_SIZE
	.align		4
.L_296:
        /*0030*/ 	.byte	0x03, 0x19
        /*0032*/ 	.short	0x0008


	//----- nvinfo : EIATTR_PARAM_CBANK
	.align		4
        /*0034*/ 	.byte	0x04, 0x0a
        /*0036*/ 	.short	(.L_298 - .L_297)
	.align		4
.L_297:
        /*0038*/ 	.word	index@(.nv.constant0._Z17intialise_indicesPi)
        /*003c*/ 	.short	0x0380
        /*003e*/ 	.short	0x0008


	//----- nvinfo : EIATTR_SW_WAR
	.align		4
.L_298:
        /*0040*/ 	.byte	0x04, 0x36
        /*0042*/ 	.short	(.L_300 - .L_299)
.L_299:
        /*0044*/ 	.word	0x00000008
.L_300:


//--------------------- .nv.info._Z8myprint1PiS_  --------------------------
	.section	.nv.info._Z8myprint1PiS_,"",@"SHT_CUDA_INFO"
	.sectionflags	@""
	.align	4


	//----- nvinfo : EIATTR_CUDA_API_VERSION
	.align		4
        /*0000*/ 	.byte	0x04, 0x37
        /*0002*/ 	.short	(.L_302 - .L_301)
.L_301:
        /*0004*/ 	.word	0x00000082


	//----- nvinfo : EIATTR_KPARAM_INFO
	.align		4
.L_302:
        /*0008*/ 	.byte	0x04, 0x17
        /*000a*/ 	.short	(.L_304 - .L_303)
.L_303:
        /*000c*/ 	.word	0x00000000
        /*0010*/ 	.short	0x0001
        /*0012*/ 	.short	0x0008
        /*0014*/ 	.byte	0x00, 0xf5, 0x21, 0x00


	//----- nvinfo : EIATTR_KPARAM_INFO
	.align		4
.L_304:
        /*0018*/ 	.byte	0x04, 0x17
        /*001a*/ 	.short	(.L_306 - .L_305)
.L_305:
        /*001c*/ 	.word	0x00000000
        /*0020*/ 	.short	0x0000
        /*0022*/ 	.short	0x0000
        /*0024*/ 	.byte	0x00, 0xf5, 0x21, 0x00


	//----- nvinfo : EIATTR_SPARSE_MMA_MASK
	.align		4
.L_306:
        /*0028*/ 	.byte	0x03, 0x50
        /*002a*/ 	.short	0x0000


	//----- nvinfo : EIATTR_MAXREG_COUNT
	.align		4
        /*002c*/ 	.byte	0x03, 0x1b
        /*002e*/ 	.short	0x00ff


	//----- nvinfo : EIATTR_EXTERNS
	.align		4
        /*0030*/ 	.byte	0x04, 0x0f
        /*0032*/ 	.short	(.L_308 - .L_307)


	//   ....[0]....
	.align		4
.L_307:
        /*0034*/ 	.word	index@(vprintf)


	//----- nvinfo : EIATTR_MERCURY_ISA_VERSION
	.align		4
.L_308:
        /*0038*/ 	.byte	0x03, 0x5f
        /*003a*/ 	.short	0x0101


	//----- nvinfo : EIATTR_VRC_CTA_INIT_COUNT
	.align		4
        /*003c*/ 	.byte	0x02, 0x4a
	.zero		1
	.zero		1


	//----- nvinfo : EIATTR_SYSCALL_OFFSETS
	.align		4
        /*0040*/ 	.byte	0x04, 0x46
        /*0042*/ 	.short	(.L_310 - .L_309)


	//   ....[0]....
.L_309:
        /*0044*/ 	.word	0x000001f0


	//   ....[1]....
        /*0048*/ 	.word	0x000002a0


	//   ....[2]....
        /*004c*/ 	.word	0x00000350


	//   ....[3]....
        /*0050*/ 	.word	0x00000400


	//   ....[4]....
        /*0054*/ 	.word	0x000004b0


	//   ....[5]....
        /*0058*/ 	.word	0x00000560


	//   ....[6]....
        /*005c*/ 	.word	0x00000610


	//   ....[7]....
        /*0060*/ 	.word	0x000006c0


	//   ....[8]....
        /*0064*/ 	.word	0x00000770


	//   ....[9]....
        /*0068*/ 	.word	0x00000820


	//   ....[10]....
        /*006c*/ 	.word	0x000008d0


	//   ....[11]....
        /*0070*/ 	.word	0x00000980


	//   ....[12]....
        /*0074*/ 	.word	0x00000a30


	//   ....[13]....
        /*0078*/ 	.word	0x00000ae0


	//   ....[14]....
        /*007c*/ 	.word	0x00000b90


	//   ....[15]....
        /*0080*/ 	.word	0x00000c40


	//----- nvinfo : EIATTR_EXIT_INSTR_OFFSETS
	.align		4
.L_310:
        /*0084*/ 	.byte	0x04, 0x1c
        /*0086*/ 	.short	(.L_312 - .L_311)


	//   ....[0]....
.L_311:
        /*0088*/ 	.word	0x00000cb0


	//----- nvinfo : EIATTR_CRS_STACK_SIZE
	.align		4
.L_312:
        /*008c*/ 	.byte	0x04, 0x1e
        /*008e*/ 	.short	(.L_314 - .L_313)
.L_313:
        /*0090*/ 	.word	0x00000000


	//----- nvinfo : EIATTR_CBANK_PARAM_SIZE
	.align		4
.L_314:
        /*0094*/ 	.byte	0x03, 0x19
        /*0096*/ 	.short	0x0010


	//----- nvinfo : EIATTR_PARAM_CBANK
	.align		4
        /*0098*/ 	.byte	0x04, 0x0a
        /*009a*/ 	.short	(.L_316 - .L_315)
	.align		4
.L_315:
        /*009c*/ 	.word	index@(.nv.constant0._Z8myprint1PiS_)
        /*00a0*/ 	.short	0x0380
        /*00a2*/ 	.short	0x0010


	//----- nvinfo : EIATTR_SW_WAR
	.align		4
.L_316:
        /*00a4*/ 	.byte	0x04, 0x36
        /*00a6*/ 	.short	(.L_318 - .L_317)
.L_317:
        /*00a8*/ 	.word	0x00000008
.L_318:


//--------------------- .nv.info._Z10select_topPfS_Pi --------------------------
	.section	.nv.info._Z10select_topPfS_Pi,"",@"SHT_CUDA_INFO"
	.sectionflags	@""
	.align	4


	//----- nvinfo : EIATTR_CUDA_API_VERSION
	.align		4
        /*0000*/ 	.byte	0x04, 0x37
        /*0002*/ 	.short	(.L_320 - .L_319)
.L_319:
        /*0004*/ 	.word	0x00000082


	//----- nvinfo : EIATTR_KPARAM_INFO
	.align		4
.L_320:
        /*0008*/ 	.byte	0x04, 0x17
        /*000a*/ 	.short	(.L_322 - .L_321)
.L_321:
        /*000c*/ 	.word	0x00000000
        /*0010*/ 	.short	0x0002
        /*0012*/ 	.short	0x0010
        /*0014*/ 	.byte	0x00, 0xf5, 0x21, 0x00


	//----- nvinfo : EIATTR_KPARAM_INFO
	.align		4
.L_322:
        /*0018*/ 	.byte	0x04, 0x17
        /*001a*/ 	.short	(.L_324 - .L_323)
.L_323:
        /*001c*/ 	.word	0x00000000
        /*0020*/ 	.short	0x0001
        /*0022*/ 	.short	0x0008
        /*0024*/ 	.byte	0x00, 0xf5, 0x21, 0x00


	//----- nvinfo : EIATTR_KPARAM_INFO
	.align		4
.L_324:
        /*0028*/ 	.byte	0x04, 0x17
        /*002a*/ 	.short	(.L_326 - .L_325)
.L_325:
        /*002c*/ 	.word	0x00000000
        /*0030*/ 	.short	0x0000
        /*0032*/ 	.short	0x0000
        /*0034*/ 	.byte	0x00, 0xf5, 0x21, 0x00


	//----- nvinfo : EIATTR_SPARSE_MMA_MASK
	.align		4
.L_326:
        /*0038*/ 	.byte	0x03, 0x50
        /*003a*/ 	.short	0x0000


	//----- nvinfo : EIATTR_MAXREG_COUNT
	.align		4
        /*003c*/ 	.byte	0x03, 0x1b
        /*003e*/ 	.short	0x00ff


	//----- nvinfo : EIATTR_MERCURY_ISA_VERSION
	.align		4
        /*0040*/ 	.byte	0x03, 0x5f
        /*0042*/ 	.short	0x0101


	//----- nvinfo : EIATTR_VRC_CTA_INIT_COUNT
	.align		4
        /*0044*/ 	.byte	0x02, 0x4a
	.zero		1
	.zero		1


	//----- nvinfo : EIATTR_EXIT_INSTR_OFFSETS
	.align		4
        /*0048*/ 	.byte	0x04, 0x1c
        /*004a*/ 	.short	(.L_328 - .L_327)


	//   ....[0]....
.L_327:
        /*004c*/ 	.word	0x00000100


	//----- nvinfo : EIATTR_CBANK_PARAM_SIZE
	.align		4
.L_328:
        /*0050*/ 	.byte	0x03, 0x19
        /*0052*/ 	.short	0x0018


	//----- nvinfo : EIATTR_PARAM_CBANK
	.align		4
        /*0054*/ 	.byte	0x04, 0x0a
        /*0056*/ 	.short	(.L_330 - .L_329)
	.align		4
.L_329:
        /*0058*/ 	.word	index@(.nv.constant0._Z10select_topPfS_Pi)
        /*005c*/ 	.short	0x0380
        /*005e*/ 	.short	0x0018


	//----- nvinfo : EIATTR_SW_WAR
	.align		4
.L_330:
        /*0060*/ 	.byte	0x04, 0x36
        /*0062*/ 	.short	(.L_332 - .L_331)
.L_331:
        /*0064*/ 	.word	0x00000008
.L_332:


//--------------------- .nv.info._Z9play_gamePfPiPjS1_ii --------------------------
	.section	.nv.info._Z9play_gamePfPiPjS1_ii,"",@"SHT_CUDA_INFO"
	.sectionflags	@""
	.align	4


	//----- nvinfo : EIATTR_CUDA_API_VERSION
	.align		4
        /*0000*/ 	.byte	0x04, 0x37
        /*0002*/ 	.short	(.L_334 - .L_333)
.L_333:
        /*0004*/ 	.word	0x00000082


	//----- nvinfo : EIATTR_KPARAM_INFO
	.align		4
.L_334:
        /*0008*/ 	.byte	0x04, 0x17
        /*000a*/ 	.short	(.L_336 - .L_335)
.L_335:
        /*000c*/ 	.word	0x00000000
        /*0010*/ 	.short	0x0005
        /*0012*/ 	.short	0x0024
        /*0014*/ 	.byte	0x00, 0xf0, 0x11, 0x00


	//----- nvinfo : EIATTR_KPARAM_INFO
	.align		4
.L_336:
        /*0018*/ 	.byte	0x04, 0x17
        /*001a*/ 	.short	(.L_338 - .L_337)
.L_337:
        /*001c*/ 	.word	0x00000000
        /*0020*/ 	.short	0x0004
        /*0022*/ 	.short	0x0020
        /*0024*/ 	.byte	0x00, 0xf0, 0x11, 0x00


	//----- nvinfo : EIATTR_KPARAM_INFO
	.align		4
.L_338:
        /*0028*/ 	.byte	0x04, 0x17
        /*002a*/ 	.short	(.L_340 - .L_339)
.L_339:
        /*002c*/ 	.word	0x00000000
        /*0030*/ 	.short	0x0003
        /*0032*/ 	.short	0x0018
        /*0034*/ 	.byte	0x00, 0xf5, 0x21, 0x00


	//----- nvinfo : EIATTR_KPARAM_INFO
	.align		4
.L_340:
        /*0038*/ 	.byte	0x04, 0x17
        /*003a*/ 	.short	(.L_342 - .L_341)
.L_341:
        /*003c*/ 	.word	0x00000000
        /*0040*/ 	.short	0x0002
        /*0042*/ 	.short	0x0010
        /*0044*/ 	.byte	0x00, 0xf5, 0x21, 0x00


	//----- nvinfo : EIATTR_KPARAM_INFO
	.align		4
.L_342:
        /*0048*/ 	.byte	0x04, 0x17
        /*004a*/ 	.short	(.L_344 - .L_343)
.L_343:
        /*004c*/ 	.word	0x00000000
        /*0050*/ 	.short	0x0001
        /*0052*/ 	.short	0x0008
        /*0054*/ 	.byte	0x00, 0xf5, 0x21, 0x00


	//----- nvinfo : EIATTR_KPARAM_INFO
	.align		4
.L_344:
        /*0058*/ 	.byte	0x04, 0x17
        /*005a*/ 	.short	(.L_346 - .L_345)
.L_345:
        /*005c*/ 	.word	0x00000000
        /*0060*/ 	.short	0x0000
        /*0062*/ 	.short	0x0000
        /*0064*/ 	.byte	0x00, 0xf5, 0x21, 0x00


	//----- nvinfo : EIATTR_SPARSE_MMA_MASK
	.align		4
.L_346:
        /*0068*/ 	.byte	0x03, 0x50
        /*006a*/ 	.short	0x0000


	//----- nvinfo : EIATTR_MAXREG_COUNT
	.align		4
        /*006c*/ 	.byte	0x03, 0x1b
        /*006e*/ 	.short	0x00ff


	//----- nvinfo : EIATTR_NUM_BARRIERS
	.align		4
        /*0070*/ 	.byte	0x02, 0x4c
        /*0072*/ 	.byte	0x01
	.zero		1


	//----- nvinfo : EIATTR_MERCURY_ISA_VERSION
	.align		4
        /*0074*/ 	.byte	0x03, 0x5f
        /*0076*/ 	.short	0x0101


	//----- nvinfo : EIATTR_VRC_CTA_INIT_COUNT
	.align		4
        /*0078*/ 	.byte	0x02, 0x4a
	.zero		1
	.zero		1


	//----- nvinfo : EIATTR_EXIT_INSTR_OFFSETS
	.align		4
        /*007c*/ 	.byte	0x04, 0x1c
        /*007e*/ 	.short	(.L_348 - .L_347)


	//   ....[0]....
.L_347:
        /*0080*/ 	.word	0x00005780


	//----- nvinfo : EIATTR_CRS_STACK_SIZE
	.align		4
.L_348:
        /*0084*/ 	.byte	0x04, 0x1e
        /*0086*/ 	.short	(.L_350 - .L_349)
.L_349:
        /*0088*/ 	.word	0x00000000


	//----- nvinfo : EIATTR_CBANK_PARAM_SIZE
	.align		4
.L_350:
        /*008c*/ 	.byte	0x03, 0x19
        /*008e*/ 	.short	0x0028


	//----- nvinfo : EIATTR_PARAM_CBANK
	.align		4
        /*0090*/ 	.byte	0x04, 0x0a
        /*0092*/ 	.short	(.L_352 - .L_351)
	.align		4
.L_351:
        /*0094*/ 	.word	index@(.nv.constant0._Z9play_gamePfPiPjS1_ii)
        /*0098*/ 	.short	0x0380
        /*009a*/ 	.short	0x0028


	//----- nvinfo : EIATTR_SW_WAR
	.align		4
.L_352:
        /*009c*/ 	.byte	0x04, 0x36
        /*009e*/ 	.short	(.L_354 - .L_353)
.L_353:
        /*00a0*/ 	.word	0x00000008
.L_354:


//--------------------- .nv.info._Z13initialise_nnPfPj --------------------------
	.section	.nv.info._Z13initialise_nnPfPj,"",@"SHT_CUDA_INFO"
	.sectionflags	@""
	.align	4


	//----- nvinfo : EIATTR_CUDA_API_VERSION
	.align		4
        /*0000*/ 	.byte	0x04, 0x37
        /*0002*/ 	.short	(.L_356 - .L_355)
.L_355:
        /*0004*/ 	.word	0x00000082


	//----- nvinfo : EIATTR_KPARAM_INFO
	.align		4
.L_356:
        /*0008*/ 	.byte	0x04, 0x17
        /*000a*/ 	.short	(.L_358 - .L_357)
.L_357:
        /*000c*/ 	.word	0x00000000
        /*0010*/ 	.short	0x0001
        /*0012*/ 	.short	0x0008
        /*0014*/ 	.byte	0x00, 0xf5, 0x21, 0x00


	//----- nvinfo : EIATTR_KPARAM_INFO
	.align		4
.L_358:
        /*0018*/ 	.byte	0x04, 0x17
        /*001a*/ 	.short	(.L_360 - .L_359)
.L_359:
        /*001c*/ 	.word	0x00000000
        /*0020*/ 	.short	0x0000
        /*0022*/ 	.short	0x0000
        /*0024*/ 	.byte	0x00, 0xf5, 0x21, 0x00


	//----- nvinfo : EIATTR_SPARSE_MMA_MASK
	.align		4
.L_360:
        /*0028*/ 	.byte	0x03, 0x50
        /*002a*/ 	.short	0x0000


	//----- nvinfo : EIATTR_MAXREG_COUNT
	.align		4
        /*002c*/ 	.byte	0x03, 0x1b
        /*002e*/ 	.short	0x00ff


	//----- nvinfo : EIATTR_MERCURY_ISA_VERSION
	.align		4
        /*0030*/ 	.byte	0x03, 0x5f
        /*0032*/ 	.short	0x0101


	//----- nvinfo : EIATTR_VRC_CTA_INIT_COUNT
	.align		4
        /*0034*/ 	.byte	0x02, 0x4a
	.zero		1
	.zero		1


	//----- nvinfo : EIATTR_EXIT_INSTR_OFFSETS
	.align		4
        /*0038*/ 	.byte	0x04, 0x1c
        /*003a*/ 	.short	(.L_362 - .L_361)


	//   ....[0]....
.L_361:
        /*003c*/ 	.word	0x00000100


	//----- nvinfo : EIATTR_CBANK_PARAM_SIZE
	.align		4
.L_362:
        /*0040*/ 	.byte	0x03, 0x19
        /*0042*/ 	.short	0x0010


	//----- nvinfo : EIATTR_PARAM_CBANK
	.align		4
        /*0044*/ 	.byte	0x04, 0x0a
        /*0046*/ 	.short	(.L_364 - .L_363)
	.align		4
.L_363:
        /*0048*/ 	.word	index@(.nv.constant0._Z13initialise_nnPfPj)
        /*004c*/ 	.short	0x0380
        /*004e*/ 	.short	0x0010


	//----- nvinfo : EIATTR_SW_WAR
	.align		4
.L_364:
        /*0050*/ 	.byte	0x04, 0x36
        /*0052*/ 	.short	(.L_366 - .L_365)
.L_365:
        /*0054*/ 	.word	0x00000008
.L_366:


//--------------------- .nv.info._Z7myprintPfi    --------------------------
	.section	.nv.info._Z7myprintPfi,"",@"SHT_CUDA_INFO"
	.sectionflags	@""
	.align	4


	//----- nvinfo : EIATTR_CUDA_API_VERSION
	.align		4
        /*0000*/ 	.byte	0x04, 0x37
        /*0002*/ 	.short	(.L_368 - .L_367)
.L_367:
        /*0004*/ 	.word	0x00000082


	//----- nvinfo : EIATTR_KPARAM_INFO
	.align		4
.L_368:
        /*0008*/ 	.byte	0x04, 0x17
        /*000a*/ 	.short	(.L_370 - .L_369)
.L_369:
        /*000c*/ 	.word	0x00000000
        /*0010*/ 	.short	0x0001
        /*0012*/ 	.short	0x0008
        /*0014*/ 	.byte	0x00, 0xf0, 0x11, 0x00


	//----- nvinfo : EIATTR_KPARAM_INFO
	.align		4
.L_370:
        /*0018*/ 	.byte	0x04, 0x17
        /*001a*/ 	.short	(.L_372 - .L_371)
.L_371:
        /*001c*/ 	.word	0x00000000
        /*0020*/ 	.short	0x0000
        /*0022*/ 	.short	0x0000
        /*0024*/ 	.byte	0x00, 0xf5, 0x21, 0x00


	//----- nvinfo : EIATTR_SPARSE_MMA_MASK
	.align		4
.L_372:
        /*0028*/ 	.byte	0x03, 0x50
        /*002a*/ 	.short	0x0000


	//----- nvinfo : EIATTR_MAXREG_COUNT
	.align		4
        /*002c*/ 	.byte	0x03, 0x1b
        /*002e*/ 	.short	0x00ff


	//----- nvinfo : EIATTR_EXTERNS
	.align		4
        /*0030*/ 	.byte	0x04, 0x0f
        /*0032*/ 	.short	(.L_374 - .L_373)


	//   ....[0]....
	.align		4
.L_373:
        /*0034*/ 	.word	index@(vprintf)


	//----- nvinfo : EIATTR_MERCURY_ISA_VERSION
	.align		4
.L_374:
        /*0038*/ 	.byte	0x03, 0x5f
        /*003a*/ 	.short	0x0101


	//----- nvinfo : EIATTR_VRC_CTA_INIT_COUNT
	.align		4
        /*003c*/ 	.byte	0x02, 0x4a
	.zero		1
	.zero		1


	//----- nvinfo : EIATTR_SYSCALL_OFFSETS
	.align		4
        /*0040*/ 	.byte	0x04, 0x46
        /*0042*/ 	.short	(.L_376 - .L_375)


	//   ....[0]....
.L_375:
        /*0044*/ 	.word	0x00000130


	//   ....[1]....
        /*0048*/ 	.word	0x000001f0


	//   ....[2]....
        /*004c*/ 	.word	0x000002b0


	//   ....[3]....
        /*0050*/ 	.word	0x00000370


	//   ....[4]....
        /*0054*/ 	.word	0x00000430


	//   ....[5]....
        /*0058*/ 	.word	0x000004f0


	//   ....[6]....
        /*005c*/ 	.word	0x000005b0


	//   ....[7]....
        /*0060*/ 	.word	0x00000670


	//   ....[8]....
        /*0064*/ 	.word	0x00000730


	//   ....[9]....
        /*0068*/ 	.word	0x000007f0


	//   ....[10]....
        /*006c*/ 	.word	0x000008b0


	//   ....[11]....
        /*0070*/ 	.word	0x00000970


	//   ....[12]....
        /*0074*/ 	.word	0x00000a30


	//   ....[13]....
        /*0078*/ 	.word	0x00000af0


	//   ....[14]....
        /*007c*/ 	.word	0x00000bb0


	//   ....[15]....
        /*0080*/ 	.word	0x00000c70


	//   ....[16]....
        /*0084*/ 	.word	0x00000d30


	//   ....[17]....
        /*0088*/ 	.word	0x00000df0


	//   ....[18]....
        /*008c*/ 	.word	0x00000eb0


	//   ....[19]....
        /*0090*/ 	.word	0x00000f70


	//   ....[20]....
        /*0094*/ 	.word	0x00001030


	//   ....[21]....
        /*0098*/ 	.word	0x000010f0


	//   ....[22]....
        /*009c*/ 	.word	0x000011b0


	//   ....[23]....
        /*00a0*/ 	.word	0x00001270


	//   ....[24]....
        /*00a4*/ 	.word	0x000012e0


	//----- nvinfo : EIATTR_EXIT_INSTR_OFFSETS
	.align		4
.L_376:
        /*00a8*/ 	.byte	0x04, 0x1c
        /*00aa*/ 	.short	(.L_378 - .L_377)


	//   ....[0]....
.L_377:
        /*00ac*/ 	.word	0x000012f0


	//----- nvinfo : EIATTR_CBANK_PARAM_SIZE
	.align		4
.L_378:
        /*00b0*/ 	.byte	0x03, 0x19
        /*00b2*/ 	.short	0x000c


	//----- nvinfo : EIATTR_PARAM_CBANK
	.align		4
        /*00b4*/ 	.byte	0x04, 0x0a
        /*00b6*/ 	.short	(.L_380 - .L_379)
	.align		4
.L_379:
        /*00b8*/ 	.word	index@(.nv.constant0._Z7myprintPfi)
        /*00bc*/ 	.short	0x0380
        /*00be*/ 	.short	0x000c


	//----- nvinfo : EIATTR_SW_WAR
	.align		4
.L_380:
        /*00c0*/ 	.byte	0x04, 0x36
        /*00c2*/ 	.short	(.L_382 - .L_381)
.L_381:
        /*00c4*/ 	.word	0x00000008
.L_382:


//--------------------- .nv.callgraph             --------------------------
	.section	.nv.callgraph,"",@"SHT_CUDA_CALLGRAPH"
	.align	4
	.sectionentsize	8
	.align		4
        /*0000*/ 	.word	0x00000000
	.align		4
        /*0004*/ 	.word	0xffffffff
	.align		4
        /*0008*/ 	.word	index@(_Z8myprint1PiS_)
	.align		4
        /*000c*/ 	.word	index@(vprintf)
	.align		4
        /*0010*/ 	.word	index@(_Z7myprintPfi)
	.align		4
        /*0014*/ 	.word	index@(vprintf)
	.align		4
        /*0018*/ 	.word	0x00000000
	.align		4
        /*001c*/ 	.word	0xfffffffe
	.align		4
        /*0020*/ 	.word	0x00000000
	.align		4
        /*0024*/ 	.word	0xfffffffd
	.align		4
        /*0028*/ 	.word	0x00000000
	.align		4
        /*002c*/ 	.word	0xfffffffc


//--------------------- .nv.constant4             --------------------------
	.section	.nv.constant4,"a",@progbits
	.align	8
	.align		8
.nv.constant4:
        /*0000*/ 	.dword	precalc_xorwow_matrix
	.align		8
        /*0008*/ 	.dword	precalc_xorwow_offset_matrix
	.align		8
        /*0010*/ 	.dword	mrg32k3aM1
	.align		8
        /*0018*/ 	.dword	mrg32k3aM2
	.align		8
        /*0020*/ 	.dword	mrg32k3aM1SubSeq
	.align		8
        /*0028*/ 	.dword	mrg32k3aM2SubSeq
	.align		8
        /*0030*/ 	.dword	mrg32k3aM1Seq
	.align		8
        /*0038*/ 	.dword	mrg32k3aM2Seq
	.align		8
        /*0040*/ 	.dword	_ZN34_INTERNAL_d83ea922_4_k_cu_dffc79f04cuda3std3__45__cpo5beginE
	.align		8
        /*0048*/ 	.dword	_ZN34_INTERNAL_d83ea922_4_k_cu_dffc79f04cuda3std3__45__cpo3endE
	.align		8
        /*0050*/ 	.dword	_ZN34_INTERNAL_d83ea922_4_k_cu_dffc79f04cuda3std3__45__cpo6cbeginE
	.align		8
        /*0058*/ 	.dword	_ZN34_INTERNAL_d83ea922_4_k_cu_dffc79f04cuda3std3__45__cpo4cendE
	.align		8
        /*0060*/ 	.dword	_ZN34_INTERNAL_d83ea922_4_k_cu_dffc79f04cuda3std3__45__cpo6rbeginE
	.align		8
        /*0068*/ 	.dword	_ZN34_INTERNAL_d83ea922_4_k_cu_dffc79f04cuda3std3__45__cpo4rendE
	.align		8
        /*0070*/ 	.dword	_ZN34_INTERNAL_d83ea922_4_k_cu_dffc79f04cuda3std3__45__cpo7crbeginE
	.align		8
        /*0078*/ 	.dword	_ZN34_INTERNAL_d83ea922_4_k_cu_dffc79f04cuda3std3__45__cpo5crendE
	.align		8
        /*0080*/ 	.dword	_ZN34_INTERNAL_d83ea922_4_k_cu_dffc79f04cuda3std3__436_GLOBAL__N__d83ea922_4_k_cu_dffc79f06ignoreE
	.align		8
        /*0088*/ 	.dword	_ZN34_INTERNAL_d83ea922_4_k_cu_dffc79f04cuda3std3__419piecewise_constructE
	.align		8
        /*0090*/ 	.dword	_ZN34_INTERNAL_d83ea922_4_k_cu_dffc79f04cuda3std3__48in_placeE
	.align		8
        /*0098*/ 	.dword	_ZN34_INTERNAL_d83ea922_4_k_cu_dffc79f04cuda3std3__420unreachable_sentinelE
	.align		8
        /*00a0*/ 	.dword	_ZN34_INTERNAL_d83ea922_4_k_cu_dffc79f04cuda3std3__47nulloptE
	.align		8
        /*00a8*/ 	.dword	_ZN34_INTERNAL_d83ea922_4_k_cu_dffc79f04cuda3std3__48unexpectE
	.align		8
        /*00b0*/ 	.dword	_ZN34_INTERNAL_d83ea922_4_k_cu_dffc79f04cuda3std6ranges3__45__cpo4swapE
	.align		8
        /*00b8*/ 	.dword	_ZN34_INTERNAL_d83ea922_4_k_cu_dffc79f04cuda3std6ranges3__45__cpo9iter_moveE
	.align		8
        /*00c0*/ 	.dword	_ZN34_INTERNAL_d83ea922_4_k_cu_dffc79f04cuda3std6ranges3__45__cpo5beginE
	.align		8
        /*00c8*/ 	.dword	_ZN34_INTERNAL_d83ea922_4_k_cu_dffc79f04cuda3std6ranges3__45__cpo3endE
	.align		8
        /*00d0*/ 	.dword	_ZN34_INTERNAL_d83ea922_4_k_cu_dffc79f04cuda3std6ranges3__45__cpo6cbeginE
	.align		8
        /*00d8*/ 	.dword	_ZN34_INTERNAL_d83ea922_4_k_cu_dffc79f04cuda3std6ranges3__45__cpo4cendE
	.align		8
        /*00e0*/ 	.dword	_ZN34_INTERNAL_d83ea922_4_k_cu_dffc79f04cuda3std6ranges3__45__cpo7advanceE
	.align		8
        /*00e8*/ 	.dword	_ZN34_INTERNAL_d83ea922_4_k_cu_dffc79f04cuda3std6ranges3__45__cpo9iter_swapE
	.align		8
        /*00f0*/ 	.dword	_ZN34_INTERNAL_d83ea922_4_k_cu_dffc79f04cuda3std6ranges3__45__cpo4nextE
	.align		8
        /*00f8*/ 	.dword	_ZN34_INTERNAL_d83ea922_4_k_cu_dffc79f04cuda3std6ranges3__45__cpo4prevE
	.align		8
        /*0100*/ 	.dword	_ZN34_INTERNAL_d83ea922_4_k_cu_dffc79f04cuda3std6ranges3__45__cpo4dataE
	.align		8
        /*0108*/ 	.dword	_ZN34_INTERNAL_d83ea922_4_k_cu_dffc79f04cuda3std6ranges3__45__cpo5cdataE
	.align		8
        /*0110*/ 	.dword	_ZN34_INTERNAL_d83ea922_4_k_cu_dffc79f04cuda3std6ranges3__45__cpo4sizeE
	.align		8
        /*0118*/ 	.dword	_ZN34_INTERNAL_d83ea922_4_k_cu_dffc79f04cuda3std6ranges3__45__cpo5ssizeE
	.align		8
        /*0120*/ 	.dword	_ZN34_INTERNAL_d83ea922_4_k_cu_dffc79f04cuda3std6ranges3__45__cpo8distanceE
	.align		8
        /*0128*/ 	.dword	_ZN34_INTERNAL_d83ea922_4_k_cu_dffc79f06thrust24THRUST_300001_SM_1000_NS8cuda_cub3parE
	.align		8
        /*0130*/ 	.dword	_ZN34_INTERNAL_d83ea922_4_k_cu_dffc79f06thrust24THRUST_300001_SM_1000_NS8cuda_cub10par_nosyncE
	.align		8
        /*0138*/ 	.dword	_ZN34_INTERNAL_d83ea922_4_k_cu_dffc79f06thrust24THRUST_300001_SM_1000_NS6system6detail10sequential3seqE
	.align		8
        /*0140*/ 	.dword	_ZN34_INTERNAL_d83ea922_4_k_cu_dffc79f06thrust24THRUST_300001_SM_1000_NS6system3cpp3parE
	.align		8
        /*0148*/ 	.dword	_ZN34_INTERNAL_d83ea922_4_k_cu_dffc79f06thrust24THRUST_300001_SM_1000_NS12placeholders2_1E
	.align		8
        /*0150*/ 	.dword	_ZN34_INTERNAL_d83ea922_4_k_cu_dffc79f06thrust24THRUST_300001_SM_1000_NS12placeholders2_2E
	.align		8
        /*0158*/ 	.dword	_ZN34_INTERNAL_d83ea922_4_k_cu_dffc79f06thrust24THRUST_300001_SM_1000_NS12placeholders2_3E
	.align		8
        /*0160*/ 	.dword	_ZN34_INTERNAL_d83ea922_4_k_cu_dffc79f06thrust24THRUST_300001_SM_1000_NS12placeholders2_4E
	.align		8
        /*0168*/ 	.dword	_ZN34_INTERNAL_d83ea922_4_k_cu_dffc79f06thrust24THRUST_300001_SM_1000_NS12placeholders2_5E
	.align		8
        /*0170*/ 	.dword	_ZN34_INTERNAL_d83ea922_4_k_cu_dffc79f06thrust24THRUST_300001_SM_1000_NS12placeholders2_6E
	.align		8
        /*0178*/ 	.dword	_ZN34_INTERNAL_d83ea922_4_k_cu_dffc79f06thrust24THRUST_300001_SM_1000_NS12placeholders2_7E
	.align		8
        /*0180*/ 	.dword	_ZN34_INTERNAL_d83ea922_4_k_cu_dffc79f06thrust24THRUST_300001_SM_1000_NS12placeholders2_8E
	.align		8
        /*0188*/ 	.dword	_ZN34_INTERNAL_d83ea922_4_k_cu_dffc79f06thrust24THRUST_300001_SM_1000_NS12placeholders2_9E
	.align		8
        /*0190*/ 	.dword	_ZN34_INTERNAL_d83ea922_4_k_cu_dffc79f06thrust24THRUST_300001_SM_1000_NS12placeholders3_10E
	.align		8
        /*0198*/ 	.dword	_ZN34_INTERNAL_d83ea922_4_k_cu_dffc79f06thrust24THRUST_300001_SM_1000_NS3seqE
	.align		8
        /*01a0*/ 	.dword	_ZN34_INTERNAL_d83ea922_4_k_cu_dffc79f06thrust24THRUST_300001_SM_1000_NS6deviceE
	.align		8
        /*01a8*/ 	.dword	$str
	.align		8
        /*01b0*/ 	.dword	$str$1
	.align		8
        /*01b8*/ 	.dword	$str$2
	.align		8
        /*01c0*/ 	.dword	vprintf


//--------------------- .nv.constant3             --------------------------
	.section	.nv.constant3,"a",@progbits
	.align	8
.nv.constant3:
	.type		__cr_lgamma_table,@object
	.size		__cr_lgamma_table,(.L_8 - __cr_lgamma_table)
__cr_lgamma_table:
        /*0000*/ 	.byte	0x00, 0x00, 0x00, 0x00, 0x00, 0x00, 0x00, 0x00, 0x00, 0x00, 0x00, 0x00, 0x00, 0x00, 0x00, 0x00
        /*0010*/ 	.byte	0xef, 0x39, 0xfa, 0xfe, 0x42, 0x2e, 0xe6, 0x3f, 0x02, 0x20, 0x2a, 0xfa, 0x0b, 0xab, 0xfc, 0x3f
        /*0020*/ 	.byte	0xf9, 0x2c, 0x92, 0x7c, 0xa7, 0x6c, 0x09, 0x40, 0xc9, 0x79, 0x44, 0x3c, 0x64, 0x26, 0x13, 0x40
        /*0030*/ 	.byte	0xca, 0x01, 0xcf, 0x3a, 0x27, 0x51, 0x1a, 0x40, 0x30, 0xcc, 0x2d, 0xf3, 0xe1, 0x0c, 0x21, 0x40
        /*0040*/ 	.byte	0x0d, 0xb7, 0xfc, 0x82, 0x8e, 0x35, 0x25, 0x40
.L_8:


//--------------------- .text._ZN3cub18CUB_300001_SM_10006detail10radix_sort29DeviceRadixSortOnesweepKernelINS1_5radix10policy_hubIiiyE10Policy1000ELNS0_9SortOrderE1EiiyiiNS1_21identity_decomposer_tEEEvPT5_SB_PT3_PKSC_PT1_PKSG_PT2_PKSK_T4_iiT6_ --------------------------
	.section	.text._ZN3cub18CUB_300001_SM_10006detail10radix_sort29DeviceRadixSortOnesweepKernelINS1_5radix10policy_hubIiiyE10Policy1000ELNS0_9SortOrderE1EiiyiiNS1_21identity_decomposer_tEEEvPT5_SB_PT3_PKSC_PT1_PKSG_PT2_PKSK_T4_iiT6_,"ax",@progbits
	.align	128
        .global         _ZN3cub18CUB_300001_SM_10006detail10radix_sort29DeviceRadixSortOnesweepKernelINS1_5radix10policy_hubIiiyE10Policy1000ELNS0_9SortOrderE1EiiyiiNS1_21identity_decomposer_tEEEvPT5_SB_PT3_PKSC_PT1_PKSG_PT2_PKSK_T4_iiT6_
        .type           _ZN3cub18CUB_300001_SM_10006detail10radix_sort29DeviceRadixSortOnesweepKernelINS1_5radix10policy_hubIiiyE10Policy1000ELNS0_9SortOrderE1EiiyiiNS1_21identity_decomposer_tEEEvPT5_SB_PT3_PKSC_PT1_PKSG_PT2_PKSK_T4_iiT6_,@function
        .size           _ZN3cub18CUB_300001_SM_10006detail10radix_sort29DeviceRadixSortOnesweepKernelINS1_5radix10policy_hubIiiyE10Policy1000ELNS0_9SortOrderE1EiiyiiNS1_21identity_decomposer_tEEEvPT5_SB_PT3_PKSC_PT1_PKSG_PT2_PKSK_T4_iiT6_,(.L_x_453 - _ZN3cub18CUB_300001_SM_10006detail10radix_sort29DeviceRadixSortOnesweepKernelINS1_5radix10policy_hubIiiyE10Policy1000ELNS0_9SortOrderE1EiiyiiNS1_21identity_decomposer_tEEEvPT5_SB_PT3_PKSC_PT1_PKSG_PT2_PKSK_T4_iiT6_)
        .other          _ZN3cub18CUB_300001_SM_10006detail10radix_sort29DeviceRadixSortOnesweepKernelINS1_5radix10policy_hubIiiyE10Policy1000ELNS0_9SortOrderE1EiiyiiNS1_21identity_decomposer_tEEEvPT5_SB_PT3_PKSC_PT1_PKSG_PT2_PKSK_T4_iiT6_,@"STO_CUDA_ENTRY STV_DEFAULT"
_ZN3cub18CUB_300001_SM_10006detail10radix_sort29DeviceRadixSortOnesweepKernelINS1_5radix10policy_hubIiiyE10Policy1000ELNS0_9SortOrderE1EiiyiiNS1_21identity_decomposer_tEEEvPT5_SB_PT3_PKSC_PT1_PKSG_PT2_PKSK_T4_iiT6_:
.text._ZN3cub18CUB_300001_SM_10006detail10radix_sort29DeviceRadixSortOnesweepKernelINS1_5radix10policy_hubIiiyE10Policy1000ELNS0_9SortOrderE1EiiyiiNS1_21identity_decomposer_tEEEvPT5_SB_PT3_PKSC_PT1_PKSG_PT2_PKSK_T4_iiT6_:
[----:B------:R-:W-:Y:S01]  /*0000*/  LDC R1, c[0x0][0x37c] ;  /* 0x0000df00ff017b82 */ /* 0x000fe20000000800 */
[----:B------:R-:W0:Y:S01]  /*0010*/  S2R R3, SR_TID.X ;  /* 0x0000000000037919 */ /* 0x000e220000002100 */
[----:B------:R-:W-:Y:S01]  /*0020*/  MOV R7, 0x400 ;  /* 0x0000040000077802 */ /* 0x000fe20000000f00 */
[----:B------:R-:W1:Y:S01]  /*0030*/  LDCU.64 UR6, c[0x0][0x358] ;  /* 0x00006b00ff0677ac */ /* 0x000e620008000a00 */
[----:B------:R-:W-:Y:S01]  /*0040*/  BSSY.RECONVERGENT B0, `(.L_x_0) ;  /* 0x000000c000007945 */ /* 0x000fe20003800200 */
[----:B------:R-:W2:Y:S01]  /*0050*/  S2R R0, SR_CgaCtaId ;  /* 0x0000000000007919 */ /* 0x000ea20000008800 */
[----:B0-----:R-:W-:Y:S02]  /*0060*/  ISETP.NE.AND P0, PT, R3, RZ, PT ;  /* 0x000000ff0300720c */ /* 0x001fe40003f05270 */
[----:B--2---:R-:W-:-:S11]  /*0070*/  LEA R7, R0, R7, 0x18 ;  /* 0x0000000700077211 */ /* 0x004fd600078ec0ff */
[----:B-1----:R-:W-:Y:S05]  /*0080*/  @P0 BRA `(.L_x_1) ;  /* 0x00000000001c0947 */ /* 0x002fea0003800000 */
[----:B------:R-:W0:Y:S01]  /*0090*/  LDC.64 R4, c[0x0][0x388] ;  /* 0x0000e200ff047b82 */ /* 0x000e220000000a00 */
[----:B------:R-:W-:-:S05]  /*00a0*/  IMAD.MOV.U32 R9, RZ, RZ, 0x1 ;  /* 0x00000001ff097424 */ /* 0x000fca00078e00ff */
[----:B0-----:R-:W2:Y:S02]  /*00b0*/  ATOMG.E.ADD.STRONG.GPU PT, R4, desc[UR6][R4.64], R9 ;  /* 0x80000009040479a8 */ /* 0x001ea400081ef106 */
[----:B------:R-:W0:Y:S01]  /*00c0*/  S2UR UR5, SR_CgaCtaId ;  /* 0x00000000000579c3 */ /* 0x000e220000008800 */
[----:B------:R-:W-:Y:S02]  /*00d0*/  UMOV UR4, 0x400 ;  /* 0x0000040000047882 */ /* 0x000fe40000000000 */
[----:B0-----:R-:W-:-:S09]  /*00e0*/  ULEA UR4, UR5, UR4, 0x18 ;  /* 0x0000000405047291 */ /* 0x001fd2000f8ec0ff */
[----:B--2---:R0:W-:Y:S03]  /*00f0*/  STS [UR4+0x6600], R4 ;  /* 0x00660004ff007988 */ /* 0x0041e60008000804 */
.L_x_1:
[----:B------:R-:W-:Y:S05]  /*0100*/  BSYNC.RECONVERGENT B0 ;  /* 0x0000000000007941 */ /* 0x000fea0003800200 */
.L_x_0:
[----:B------:R-:W-:Y:S06]  /*0110*/  BAR.SYNC.DEFER_BLOCKING 0x0 ;  /* 0x0000000000007b1d */ /* 0x000fec0000010000 */
[----:B------:R-:W1:Y:S01]  /*0120*/  LDCU UR4, c[0x0][0x3c0] ;  /* 0x00007800ff0477ac */ /* 0x000e620008000800 */
[----:B------:R-:W2:Y:S01]  /*0130*/  S2R R24, SR_LANEID ;  /* 0x0000000000187919 */ /* 0x000ea20000000000 */
[----:B------:R-:W3:Y:S02]  /*0140*/  LDS R42, [R7+0x6600] ;  /* 0x00660000072a7984 */ /* 0x000ee40000000800 */
[----:B---3--:R-:W-:-:S04]  /*0150*/  IMAD R0, R42, 0x1980, RZ ;  /* 0x000019802a007824 */ /* 0x008fc800078e02ff */
[----:B------:R-:W-:Y:S01]  /*0160*/  VIADD R47, R0, 0x1980 ;  /* 0x00001980002f7836 */ /* 0x000fe20000000000 */
[----:B------:R-:W-:-:S04]  /*0170*/  SHF.R.S32.HI R9, RZ, 0x1f, R0 ;  /* 0x0000001fff097819 */ /* 0x000fc80000011400 */
[----:B-1----:R-:W-:-:S13]  /*0180*/  ISETP.GT.AND P0, PT, R47, UR4, PT ;  /* 0x000000042f007c0c */ /* 0x002fda000bf04270 */
[----:B--2---:R-:W-:Y:S05]  /*0190*/  @P0 BRA `(.L_x_2) ;  /* 0x0000000000680947 */ /* 0x004fea0003800000 */
[----:B------:R-:W1:Y:S01]  /*01a0*/  LDCU.64 UR4, c[0x0][0x3a8] ;  /* 0x00007500ff0477ac */ /* 0x000e620008000a00 */
[C---:B0-----:R-:W-:Y:S02]  /*01b0*/  LOP3.LUT R4, R3.reuse, 0x1f, RZ, 0xc0, !PT ;  /* 0x0000001f03047812 */ /* 0x041fe400078ec0ff */
[----:B------:R-:W-:-:S05]  /*01c0*/  LOP3.LUT R41, R3, 0x3e0, RZ, 0xc0, !PT ;  /* 0x000003e003297812 */ /* 0x000fca00078ec0ff */
[----:B------:R-:W-:-:S05]  /*01d0*/  IMAD R5, R41, 0x11, R4 ;  /* 0x0000001129057824 */ /* 0x000fca00078e0204 */
[----:B------:R-:W-:-:S05]  /*01e0*/  IADD3 R5, P0, PT, R0, R5, RZ ;  /* 0x0000000500057210 */ /* 0x000fca0007f1e0ff */
[----:B------:R-:W-:Y:S01]  /*01f0*/  IMAD.X R0, RZ, RZ, R9, P0 ;  /* 0x000000ffff007224 */ /* 0x000fe200000e0609 */
[----:B-1----:R-:W-:-:S04]  /*0200*/  LEA R8, P0, R5, UR4, 0x2 ;  /* 0x0000000405087c11 */ /* 0x002fc8000f8010ff */
[----:B------:R-:W-:-:S05]  /*0210*/  LEA.HI.X R9, R5, UR5, R0, 0x2, P0 ;  /* 0x0000000505097c11 */ /* 0x000fca00080f1400 */
[----:B------:R0:W5:Y:S04]  /*0220*/  LDG.E R28, desc[UR6][R8.64] ;  /* 0x00000006081c7981 */ /* 0x000168000c1e1900 */
        /* <DEDUP_REMOVED lines=15> */
[----:B------:R0:W5:Y:S01]  /*0320*/  LDG.E R46, desc[UR6][R8.64+0x800] ;  /* 0x00080006082e7981 */ /* 0x000162000c1e1900 */
[----:B------:R-:W-:Y:S05]  /*0330*/  BRA `(.L_x_3) ;  /* 0x0000000400307947 */ /* 0x000fea0003800000 */
.L_x_2:
[----:B------:R-:W1:Y:S01]  /*0340*/  LDCU.64 UR8, c[0x0][0x3a8] ;  /* 0x00007500ff0877ac */ /* 0x000e620008000a00 */
[C---:B0-----:R-:W-:Y:S01]  /*0350*/  LOP3.LUT R4, R3.reuse, 0x1f, RZ, 0xc0, !PT ;  /* 0x0000001f03047812 */ /* 0x041fe200078ec0ff */
[----:B------:R-:W-:Y:S01]  /*0360*/  IMAD.MOV.U32 R28, RZ, RZ, -0x80000000 ;  /* 0x80000000ff1c7424 */ /* 0x000fe200078e00ff */
[----:B------:R-:W-:Y:S02]  /*0370*/  LOP3.LUT R41, R3, 0x3e0, RZ, 0xc0, !PT ;  /* 0x000003e003297812 */ /* 0x000fe400078ec0ff */
[----:B------:R-:W-:-:S03]  /*0380*/  IADD3 R5, PT, PT, -R0, UR4, RZ ;  /* 0x0000000400057c10 */ /* 0x000fc6000fffe1ff */
[----:B------:R-:W-:-:S04]  /*0390*/  IMAD R10, R41, 0x11, R4 ;  /* 0x00000011290a7824 */ /* 0x000fc800078e0204 */
[----:B------:R-:W-:Y:S01]  /*03a0*/  VIADD R8, R10, 0x40 ;  /* 0x000000400a087836 */ /* 0x000fe20000000000 */
[----:B------:R-:W-:Y:S01]  /*03b0*/  IADD3 R11, P0, PT, R0, R10, RZ ;  /* 0x0000000a000b7210 */ /* 0x000fe20007f1e0ff */
[C---:B------:R-:W-:Y:S01]  /*03c0*/  VIADD R0, R10.reuse, 0x60 ;  /* 0x000000600a007836 */ /* 0x040fe20000000000 */
[CC--:B------:R-:W-:Y:S01]  /*03d0*/  ISETP.GE.AND P2, PT, R10.reuse, R5.reuse, PT ;  /* 0x000000050a00720c */ /* 0x0c0fe20003f46270 */
[----:B------:R-:W-:Y:S01]  /*03e0*/  VIADD R6, R10, 0x20 ;  /* 0x000000200a067836 */ /* 0x000fe20000000000 */
[-C--:B------:R-:W-:Y:S01]  /*03f0*/  ISETP.GE.AND P4, PT, R8, R5.reuse, PT ;  /* 0x000000050800720c */ /* 0x080fe20003f86270 */
[----:B------:R-:W-:Y:S01]  /*0400*/  IMAD.X R12, RZ, RZ, R9, P0 ;  /* 0x000000ffff0c7224 */ /* 0x000fe200000e0609 */
[-C--:B------:R-:W-:Y:S01]  /*0410*/  ISETP.GE.AND P5, PT, R0, R5.reuse, PT ;  /* 0x000000050000720c */ /* 0x080fe20003fa6270 */
[----:B------:R-:W-:Y:S01]  /*0420*/  VIADD R0, R10, 0xa0 ;  /* 0x000000a00a007836 */ /* 0x000fe20000000000 */
[C---:B-1----:R-:W-:Y:S02]  /*0430*/  LEA R8, P0, R11.reuse, UR8, 0x2 ;  /* 0x000000080b087c11 */ /* 0x042fe4000f8010ff */
[----:B------:R-:W-:Y:S01]  /*0440*/  ISETP.GE.AND P3, PT, R6, R5, PT ;  /* 0x000000050600720c */ /* 0x000fe20003f66270 */
[----:B------:R-:W-:Y:S01]  /*0450*/  VIADD R6, R10, 0x80 ;  /* 0x000000800a067836 */ /* 0x000fe20000000000 */
[----:B------:R-:W-:-:S02]  /*0460*/  LEA.HI.X R9, R11, UR9, R12, 0x2, P0 ;  /* 0x000000090b097c11 */ /* 0x000fc400080f140c */
[-C--:B------:R-:W-:Y:S01]  /*0470*/  ISETP.GE.AND P0, PT, R0, R5.reuse, PT ;  /* 0x000000050000720c */ /* 0x080fe20003f06270 */
[----:B------:R-:W-:Y:S01]  /*0480*/  VIADD R0, R10, 0xe0 ;  /* 0x000000e00a007836 */ /* 0x000fe20000000000 */
[-C--:B------:R-:W-:Y:S01]  /*0490*/  ISETP.GE.AND P6, PT, R6, R5.reuse, PT ;  /* 0x000000050600720c */ /* 0x080fe20003fc6270 */
[----:B------:R1:W5:Y:S01]  /*04a0*/  @!P2 LDG.E R28, desc[UR6][R8.64] ;  /* 0x00000006081ca981 */ /* 0x000362000c1e1900 */
[----:B------:R-:W-:Y:S02]  /*04b0*/  IMAD.MOV.U32 R29, RZ, RZ, -0x80000000 ;  /* 0x80000000ff1d7424 */ /* 0x000fe400078e00ff */
[-C--:B------:R-:W-:Y:S01]  /*04c0*/  ISETP.GE.AND P2, PT, R0, R5.reuse, PT ;  /* 0x000000050000720c */ /* 0x080fe20003f46270 */
[C---:B------:R-:W-:Y:S02]  /*04d0*/  VIADD R0, R10.reuse, 0x100 ;  /* 0x000001000a007836 */ /* 0x040fe40000000000 */
[----:B------:R-:W-:Y:S01]  /*04e0*/  VIADD R6, R10, 0xc0 ;  /* 0x000000c00a067836 */ /* 0x000fe20000000000 */
[----:B------:R1:W5:Y:S01]  /*04f0*/  @!P3 LDG.E R29, desc[UR6][R8.64+0x80] ;  /* 0x00008006081db981 */ /* 0x000362000c1e1900 */
[----:B------:R-:W-:Y:S01]  /*0500*/  IMAD.MOV.U32 R31, RZ, RZ, -0x80000000 ;  /* 0x80000000ff1f7424 */ /* 0x000fe200078e00ff */
[-C--:B------:R-:W-:Y:S01]  /*0510*/  ISETP.GE.AND P3, PT, R0, R5.reuse, PT ;  /* 0x000000050000720c */ /* 0x080fe20003f66270 */
[----:B------:R-:W-:Y:S01]  /*0520*/  VIADD R0, R10, 0x140 ;  /* 0x000001400a007836 */ /* 0x000fe20000000000 */
[----:B------:R-:W-:Y:S01]  /*0530*/  ISETP.GE.AND P1, PT, R6, R5, PT ;  /* 0x000000050600720c */ /* 0x000fe20003f26270 */
[----:B------:R-:W-:-:S02]  /*0540*/  IMAD.MOV.U32 R32, RZ, RZ, -0x80000000 ;  /* 0x80000000ff207424 */ /* 0x000fc400078e00ff */
[----:B------:R1:W5:Y:S01]  /*0550*/  @!P5 LDG.E R31, desc[UR6][R8.64+0x180] ;  /* 0x00018006081fd981 */ /* 0x000362000c1e1900 */
[-C--:B------:R-:W-:Y:S01]  /*0560*/  ISETP.GE.AND P5, PT, R0, R5.reuse, PT ;  /* 0x000000050000720c */ /* 0x080fe20003fa6270 */
[C---:B------:R-:W-:Y:S02]  /*0570*/  VIADD R0, R10.reuse, 0x160 ;  /* 0x000001600a007836 */ /* 0x040fe40000000000 */
[----:B------:R-:W-:Y:S01]  /*0580*/  IMAD.MOV.U32 R30, RZ, RZ, -0x80000000 ;  /* 0x80000000ff1e7424 */ /* 0x000fe200078e00ff */
[----:B------:R1:W5:Y:S01]  /*0590*/  @!P6 LDG.E R32, desc[UR6][R8.64+0x200] ;  /* 0x000200060820e981 */ /* 0x000362000c1e1900 */
[----:B------:R-:W-:Y:S01]  /*05a0*/  VIADD R6, R10, 0x120 ;  /* 0x000001200a067836 */ /* 0x000fe20000000000 */
[-C--:B------:R-:W-:Y:S01]  /*05b0*/  ISETP.GE.AND P6, PT, R0, R5.reuse, PT ;  /* 0x000000050000720c */ /* 0x080fe20003fc6270 */
[----:B------:R-:W-:Y:S02]  /*05c0*/  IMAD.MOV.U32 R34, RZ, RZ, -0x80000000 ;  /* 0x80000000ff227424 */ /* 0x000fe400078e00ff */
[----:B------:R-:W-:Y:S01]  /*05d0*/  VIADD R0, R10, 0x1a0 ;  /* 0x000001a00a007836 */ /* 0x000fe20000000000 */
[----:B------:R1:W5:Y:S01]  /*05e0*/  @!P4 LDG.E R30, desc[UR6][R8.64+0x100] ;  /* 0x00010006081ec981 */ /* 0x000362000c1e1900 */
[----:B------:R-:W-:Y:S01]  /*05f0*/  ISETP.GE.AND P4, PT, R6, R5, PT ;  /* 0x000000050600720c */ /* 0x000fe20003f86270 */
[----:B------:R-:W-:-:S02]  /*0600*/  IMAD.MOV.U32 R33, RZ, RZ, -0x80000000 ;  /* 0x80000000ff217424 */ /* 0x000fc400078e00ff */
[----:B------:R1:W5:Y:S01]  /*0610*/  @!P1 LDG.E R34, desc[UR6][R8.64+0x300] ;  /* 0x0003000608229981 */ /* 0x000362000c1e1900 */
[----:B------:R-:W-:Y:S01]  /*0620*/  IMAD.MOV.U32 R35, RZ, RZ, -0x80000000 ;  /* 0x80000000ff237424 */ /* 0x000fe200078e00ff */
[-C--:B------:R-:W-:Y:S01]  /*0630*/  ISETP.GE.AND P1, PT, R0, R5.reuse, PT ;  /* 0x000000050000720c */ /* 0x080fe20003f26270 */
[C---:B------:R-:W-:Y:S01]  /*0640*/  VIADD R6, R10.reuse, 0x180 ;  /* 0x000001800a067836 */ /* 0x040fe20000000000 */
[----:B------:R1:W5:Y:S01]  /*0650*/  @!P0 LDG.E R33, desc[UR6][R8.64+0x280] ;  /* 0x0002800608218981 */ /* 0x000362000c1e1900 */
[----:B------:R-:W-:Y:S02]  /*0660*/  VIADD R0, R10, 0x1c0 ;  /* 0x000001c00a007836 */ /* 0x000fe40000000000 */
[----:B------:R-:W-:Y:S01]  /*0670*/  IMAD.MOV.U32 R36, RZ, RZ, -0x80000000 ;  /* 0x80000000ff247424 */ /* 0x000fe200078e00ff */
[----:B------:R1:W5:Y:S01]  /*0680*/  @!P2 LDG.E R35, desc[UR6][R8.64+0x380] ;  /* 0x000380060823a981 */ /* 0x000362000c1e1900 */
[----:B------:R-:W-:Y:S01]  /*0690*/  IMAD.MOV.U32 R37, RZ, RZ, -0x80000000 ;  /* 0x80000000ff257424 */ /* 0x000fe200078e00ff */
[-C--:B------:R-:W-:Y:S01]  /*06a0*/  ISETP.GE.AND P0, PT, R6, R5.reuse, PT ;  /* 0x000000050600720c */ /* 0x080fe20003f06270 */
[----:B------:R-:W-:Y:S01]  /*06b0*/  VIADD R6, R10, 0x1e0 ;  /* 0x000001e00a067836 */ /* 0x000fe20000000000 */
[-C--:B------:R-:W-:Y:S01]  /*06c0*/  ISETP.GE.AND P2, PT, R0, R5.reuse, PT ;  /* 0x000000050000720c */ /* 0x080fe20003f46270 */
[----:B------:R-:W-:Y:S01]  /*06d0*/  VIADD R0, R10, 0x200 ;  /* 0x000002000a007836 */ /* 0x000fe20000000000 */
[----:B------:R1:W5:Y:S02]  /*06e0*/  @!P3 LDG.E R36, desc[UR6][R8.64+0x400] ;  /* 0x000400060824b981 */ /* 0x000364000c1e1900 */
[----:B------:R-:W-:-:S02]  /*06f0*/  ISETP.GE.AND P3, PT, R6, R5, PT ;  /* 0x000000050600720c */ /* 0x000fc40003f66270 */
[----:B------:R1:W5:Y:S01]  /*0700*/  @!P4 LDG.E R37, desc[UR6][R8.64+0x480] ;  /* 0x000480060825c981 */ /* 0x000362000c1e1900 */
[----:B------:R-:W-:Y:S01]  /*0710*/  ISETP.GE.AND P4, PT, R0, R5, PT ;  /* 0x000000050000720c */ /* 0x000fe20003f86270 */
[----:B------:R-:W-:Y:S02]  /*0720*/  IMAD.MOV.U32 R38, RZ, RZ, -0x80000000 ;  /* 0x80000000ff267424 */ /* 0x000fe400078e00ff */
[----:B------:R-:W-:Y:S02]  /*0730*/  IMAD.MOV.U32 R39, RZ, RZ, -0x80000000 ;  /* 0x80000000ff277424 */ /* 0x000fe400078e00ff */
[----:B------:R-:W-:Y:S02]  /*0740*/  IMAD.MOV.U32 R40, RZ, RZ, -0x80000000 ;  /* 0x80000000ff287424 */ /* 0x000fe400078e00ff */
[----:B------:R-:W-:Y:S01]  /*0750*/  IMAD.MOV.U32 R43, RZ, RZ, -0x80000000 ;  /* 0x80000000ff2b7424 */ /* 0x000fe200078e00ff */
[----:B------:R1:W5:Y:S01]  /*0760*/  @!P5 LDG.E R38, desc[UR6][R8.64+0x500] ;  /* 0x000500060826d981 */ /* 0x000362000c1e1900 */
[----:B------:R-:W-:-:S02]  /*0770*/  IMAD.MOV.U32 R44, RZ, RZ, -0x80000000 ;  /* 0x80000000ff2c7424 */ /* 0x000fc400078e00ff */
[----:B------:R-:W-:Y:S01]  /*0780*/  IMAD.MOV.U32 R45, RZ, RZ, -0x80000000 ;  /* 0x80000000ff2d7424 */ /* 0x000fe200078e00ff */
[----:B------:R1:W5:Y:S01]  /*0790*/  @!P6 LDG.E R39, desc[UR6][R8.64+0x580] ;  /* 0x000580060827e981 */ /* 0x000362000c1e1900 */
[----:B------:R-:W-:-:S03]  /*07a0*/  IMAD.MOV.U32 R46, RZ, RZ, -0x80000000 ;  /* 0x80000000ff2e7424 */ /* 0x000fc600078e00ff */
[----:B------:R1:W5:Y:S04]  /*07b0*/  @!P0 LDG.E R40, desc[UR6][R8.64+0x600] ;  /* 0x0006000608288981 */ /* 0x000368000c1e1900 */
[----:B------:R1:W5:Y:S04]  /*07c0*/  @!P1 LDG.E R43, desc[UR6][R8.64+0x680] ;  /* 0x00068006082b9981 */ /* 0x000368000c1e1900 */
[----:B------:R1:W5:Y:S04]  /*07d0*/  @!P2 LDG.E R44, desc[UR6][R8.64+0x700] ;  /* 0x00070006082ca981 */ /* 0x000368000c1e1900 */
[----:B------:R1:W5:Y:S04]  /*07e0*/  @!P3 LDG.E R45, desc[UR6][R8.64+0x780] ;  /* 0x00078006082db981 */ /* 0x000368000c1e1900 */
[----:B------:R1:W5:Y:S02]  /*07f0*/  @!P4 LDG.E R46, desc[UR6][R8.64+0x800] ;  /* 0x00080006082ec981 */ /* 0x000364000c1e1900 */
.L_x_3:
[----:B------:R-:W-:Y:S01]  /*0800*/  VIMNMX R5, PT, PT, R24, 0xe0, !PT ;  /* 0x000000e018057848 */ /* 0x000fe20007fe0100 */
[----:B------:R-:W2:Y:S01]  /*0810*/  LDCU UR4, c[0x0][0x3c8] ;  /* 0x00007900ff0477ac */ /* 0x000ea20008000800 */
[----:B------:R-:W-:Y:S01]  /*0820*/  SHF.R.U32.HI R0, RZ, 0x5, R3 ;  /* 0x00000005ff007819 */ /* 0x000fe20000011603 */
[----:B------:R-:W-:Y:S01]  /*0830*/  BSSY.RECONVERGENT B0, `(.L_x_4) ;  /* 0x0000025000007945 */ /* 0x000fe20003800200 */
[--C-:B------:R-:W-:Y:S01]  /*0840*/  IADD3 R5, PT, PT, R5, 0x1f, -R24.reuse ;  /* 0x0000001f05057810 */ /* 0x100fe20007ffe818 */
[----:B------:R-:W-:Y:S01]  /*0850*/  UMOV UR5, 0xffffffff ;  /* 0xffffffff00057882 */ /* 0x000fe20000000000 */
[----:B01----:R-:W-:Y:S02]  /*0860*/  IMAD.MOV.U32 R8, RZ, RZ, R24 ;  /* 0x000000ffff087224 */ /* 0x003fe400078e0018 */
[C---:B------:R-:W-:Y:S01]  /*0870*/  ISETP.GE.U32.AND P0, PT, R5.reuse, 0x1e0, PT ;  /* 0x000001e00500780c */ /* 0x040fe20003f06070 */
[----:B------:R-:W-:Y:S01]  /*0880*/  IMAD.SHL.U32 R0, R0, 0x400, RZ ;  /* 0x0000040000007824 */ /* 0x000fe200078e00ff */
[----:B------:R-:W-:-:S04]  /*0890*/  LEA.HI R6, R5, 0x1, RZ, 0x1b ;  /* 0x0000000105067811 */ /* 0x000fc800078fd8ff */
[----:B------:R-:W-:-:S04]  /*08a0*/  LOP3.LUT R9, R6, 0xf, RZ, 0xc0, !PT ;  /* 0x0000000f06097812 */ /* 0x000fc800078ec0ff */
[----:B------:R-:W-:Y:S01]  /*08b0*/  ISETP.NE.AND P1, PT, R9, RZ, PT ;  /* 0x000000ff0900720c */ /* 0x000fe20003f25270 */
[----:B--2---:R-:W-:Y:S02]  /*08c0*/  USHF.L.U32 UR4, UR5, UR4, URZ ;  /* 0x0000000405047299 */ /* 0x004fe400080006ff */
[----:B------:R-:W-:Y:S10]  /*08d0*/  @!P0 BRA `(.L_x_5) ;  /* 0x0000000000688947 */ /* 0x000ff40003800000 */
[----:B------:R-:W-:Y:S01]  /*08e0*/  IMAD R10, R24, 0x4, R0 ;  /* 0x00000004180a7824 */ /* 0x000fe200078e0200 */
[----:B------:R-:W-:Y:S01]  /*08f0*/  LOP3.LUT R5, R6, 0xffffff0, RZ, 0xc0, !PT ;  /* 0x0ffffff006057812 */ /* 0x000fe200078ec0ff */
[----:B------:R-:W-:-:S03]  /*0900*/  IMAD.MOV.U32 R8, RZ, RZ, R24 ;  /* 0x000000ffff087224 */ /* 0x000fc600078e0018 */
[----:B------:R-:W-:Y:S01]  /*0910*/  IADD3 R10, PT, PT, R10, 0x400, R7 ;  /* 0x000004000a0a7810 */ /* 0x000fe20007ffe007 */
[----:B------:R-:W-:-:S07]  /*0920*/  IMAD.MOV R5, RZ, RZ, -R5 ;  /* 0x000000ffff057224 */ /* 0x000fce00078e0a05 */
.L_x_6:
[----:B------:R-:W-:Y:S01]  /*0930*/  VIADD R5, R5, 0x10 ;  /* 0x0000001005057836 */ /* 0x000fe20000000000 */
[----:B------:R-:W-:Y:S01]  /*0940*/  STS [R10+-0x400], RZ ;  /* 0xfffc00ff0a007388 */ /* 0x000fe20000000800 */
[----:B------:R-:W-:-:S03]  /*0950*/  VIADD R8, R8, 0x200 ;  /* 0x0000020008087836 */ /* 0x000fc60000000000 */
[----:B------:R-:W-:Y:S01]  /*0960*/  ISETP.NE.AND P0, PT, R5, RZ, PT ;  /* 0x000000ff0500720c */ /* 0x000fe20003f05270 */
[----:B------:R-:W-:Y:S04]  /*0970*/  STS [R10+-0x380], RZ ;  /* 0xfffc80ff0a007388 */ /* 0x000fe80000000800 */
[----:B------:R-:W-:Y:S04]  /*0980*/  STS [R10+-0x300], RZ ;  /* 0xfffd00ff0a007388 */ /* 0x000fe80000000800 */
[----:B------:R-:W-:Y:S04]  /*0990*/  STS [R10+-0x280], RZ ;  /* 0xfffd80ff0a007388 */ /* 0x000fe80000000800 */
[----:B------:R-:W-:Y:S04]  /*09a0*/  STS [R10+-0x200], RZ ;  /* 0xfffe00ff0a007388 */ /* 0x000fe80000000800 */
[----:B------:R-:W-:Y:S04]  /*09b0*/  STS [R10+-0x180], RZ ;  /* 0xfffe80ff0a007388 */ /* 0x000fe80000000800 */
[----:B------:R-:W-:Y:S04]  /*09c0*/  STS [R10+-0x100], RZ ;  /* 0xffff00ff0a007388 */ /* 0x000fe80000000800 */
[----:B------:R-:W-:Y:S04]  /*09d0*/  STS [R10+-0x80], RZ ;  /* 0xffff80ff0a007388 */ /* 0x000fe80000000800 */
[----:B------:R-:W-:Y:S04]  /*09e0*/  STS [R10], RZ ;  /* 0x000000ff0a007388 */ /* 0x000fe80000000800 */
[----:B------:R-:W-:Y:S04]  /*09f0*/  STS [R10+0x80], RZ ;  /* 0x000080ff0a007388 */ /* 0x000fe80000000800 */
[----:B------:R-:W-:Y:S04]  /*0a00*/  STS [R10+0x100], RZ ;  /* 0x000100ff0a007388 */ /* 0x000fe80000000800 */
[----:B------:R-:W-:Y:S04]  /*0a10*/  STS [R10+0x180], RZ ;  /* 0x000180ff0a007388 */ /* 0x000fe80000000800 */
[----:B------:R-:W-:Y:S04]  /*0a20*/  STS [R10+0x200], RZ ;  /* 0x000200ff0a007388 */ /* 0x000fe80000000800 */
[----:B------:R-:W-:Y:S04]  /*0a30*/  STS [R10+0x280], RZ ;  /* 0x000280ff0a007388 */ /* 0x000fe80000000800 */
[----:B------:R-:W-:Y:S04]  /*0a40*/  STS [R10+0x300], RZ ;  /* 0x000300ff0a007388 */ /* 0x000fe80000000800 */
[----:B------:R0:W-:Y:S02]  /*0a50*/  STS [R10+0x380], RZ ;  /* 0x000380ff0a007388 */ /* 0x0001e40000000800 */
[----:B0-----:R-:W-:Y:S01]  /*0a60*/  VIADD R10, R10, 0x800 ;  /* 0x000008000a0a7836 */ /* 0x001fe20000000000 */
[----:B------:R-:W-:Y:S06]  /*0a70*/  @P0 BRA `(.L_x_6) ;  /* 0xfffffffc00ac0947 */ /* 0x000fec000383ffff */
.L_x_5:
[----:B------:R-:W-:Y:S05]  /*0a80*/  BSYNC.RECONVERGENT B0 ;  /* 0x0000000000007941 */ /* 0x000fea0003800200 */
.L_x_4:
[----:B------:R-:W-:Y:S01]  /*0a90*/  BSSY.RECONVERGENT B0, `(.L_x_7) ;  /* 0x0000026000007945 */ /* 0x000fe20003800200 */
[----:B------:R-:W-:-:S03]  /*0aa0*/  IMAD.IADD R5, R7, 0x1, R0 ;  /* 0x0000000107057824 */ /* 0x000fc600078e0200 */
[----:B------:R-:W-:Y:S05]  /*0ab0*/  @!P1 BRA `(.L_x_8) ;  /* 0x00000000008c9947 */ /* 0x000fea0003800000 */
[----:B------:R-:W-:Y:S01]  /*0ac0*/  ISETP.GE.U32.AND P0, PT, R9, 0x8, PT ;  /* 0x000000080900780c */ /* 0x000fe20003f06070 */
[----:B------:R-:W-:Y:S01]  /*0ad0*/  BSSY.RECONVERGENT B1, `(.L_x_9) ;  /* 0x000000e000017945 */ /* 0x000fe20003800200 */
[----:B------:R-:W-:-:S04]  /*0ae0*/  LOP3.LUT R10, R6, 0x7, RZ, 0xc0, !PT ;  /* 0x00000007060a7812 */ /* 0x000fc800078ec0ff */
[----:B------:R-:W-:-:S07]  /*0af0*/  ISETP.NE.AND P1, PT, R10, RZ, PT ;  /* 0x000000ff0a00720c */ /* 0x000fce0003f25270 */
[----:B------:R-:W-:Y:S06]  /*0b00*/  @!P0 BRA `(.L_x_10) ;  /* 0x0000000000288947 */ /* 0x000fec0003800000 */
[C---:B------:R-:W-:Y:S02]  /*0b10*/  IMAD R9, R8.reuse, 0x4, R5 ;  /* 0x0000000408097824 */ /* 0x040fe400078e0205 */
[----:B------:R-:W-:-:S03]  /*0b20*/  VIADD R8, R8, 0x100 ;  /* 0x0000010008087836 */ /* 0x000fc60000000000 */
[----:B------:R0:W-:Y:S04]  /*0b30*/  STS [R9], RZ ;  /* 0x000000ff09007388 */ /* 0x0001e80000000800 */
[----:B------:R0:W-:Y:S04]  /*0b40*/  STS [R9+0x80], RZ ;  /* 0x000080ff09007388 */ /* 0x0001e80000000800 */
[----:B------:R0:W-:Y:S04]  /*0b50*/  STS [R9+0x100], RZ ;  /* 0x000100ff09007388 */ /* 0x0001e80000000800 */
[----:B------:R0:W-:Y:S04]  /*0b60*/  STS [R9+0x180], RZ ;  /* 0x000180ff09007388 */ /* 0x0001e80000000800 */
[----:B------:R0:W-:Y:S04]  /*0b70*/  STS [R9+0x200], RZ ;  /* 0x000200ff09007388 */ /* 0x0001e80000000800 */
[----:B------:R0:W-:Y:S04]  /*0b80*/  STS [R9+0x280], RZ ;  /* 0x000280ff09007388 */ /* 0x0001e80000000800 */
[----:B------:R0:W-:Y:S04]  /*0b90*/  STS [R9+0x300], RZ ;  /* 0x000300ff09007388 */ /* 0x0001e80000000800 */
[----:B------:R0:W-:Y:S02]  /*0ba0*/  STS [R9+0x380], RZ ;  /* 0x000380ff09007388 */ /* 0x0001e40000000800 */
.L_x_10:
[----:B------:R-:W-:Y:S05]  /*0bb0*/  BSYNC.RECONVERGENT B1 ;  /* 0x0000000000017941 */ /* 0x000fea0003800200 */
.L_x_9:
[----:B------:R-:W-:Y:S05]  /*0bc0*/  @!P1 BRA `(.L_x_8) ;  /* 0x0000000000489947 */ /* 0x000fea0003800000 */
[----:B------:R-:W-:Y:S02]  /*0bd0*/  ISETP.GE.U32.AND P0, PT, R10, 0x4, PT ;  /* 0x000000040a00780c */ /* 0x000fe40003f06070 */
[----:B------:R-:W-:-:S04]  /*0be0*/  LOP3.LUT R6, R6, 0x3, RZ, 0xc0, !PT ;  /* 0x0000000306067812 */ /* 0x000fc800078ec0ff */
[----:B------:R-:W-:-:S07]  /*0bf0*/  ISETP.NE.AND P1, PT, R6, RZ, PT ;  /* 0x000000ff0600720c */ /* 0x000fce0003f25270 */
[C---:B0-----:R-:W-:Y:S02]  /*0c00*/  @P0 IMAD R9, R8.reuse, 0x4, R5 ;  /* 0x0000000408090824 */ /* 0x041fe400078e0205 */
[----:B------:R-:W-:-:S03]  /*0c10*/  @P0 VIADD R8, R8, 0x80 ;  /* 0x0000008008080836 */ /* 0x000fc60000000000 */
[----:B------:R1:W-:Y:S04]  /*0c20*/  @P0 STS [R9], RZ ;  /* 0x000000ff09000388 */ /* 0x0003e80000000800 */
[----:B------:R1:W-:Y:S04]  /*0c30*/  @P0 STS [R9+0x80], RZ ;  /* 0x000080ff09000388 */ /* 0x0003e80000000800 */
[----:B------:R1:W-:Y:S04]  /*0c40*/  @P0 STS [R9+0x100], RZ ;  /* 0x000100ff09000388 */ /* 0x0003e80000000800 */
[----:B------:R1:W-:Y:S01]  /*0c50*/  @P0 STS [R9+0x180], RZ ;  /* 0x000180ff09000388 */ /* 0x0003e20000000800 */
[----:B------:R-:W-:Y:S05]  /*0c60*/  @!P1 BRA `(.L_x_8) ;  /* 0x0000000000209947 */ /* 0x000fea0003800000 */
[----:B------:R-:W-:Y:S02]  /*0c70*/  IMAD R0, R8, 0x4, R0 ;  /* 0x0000000408007824 */ /* 0x000fe400078e0200 */
[----:B------:R-:W-:Y:S02]  /*0c80*/  IMAD.MOV R6, RZ, RZ, -R6 ;  /* 0x000000ffff067224 */ /* 0x000fe400078e0a06 */
[----:B------:R-:W-:-:S07]  /*0c90*/  IMAD.IADD R0, R7, 0x1, R0 ;  /* 0x0000000107007824 */ /* 0x000fce00078e0200 */
.L_x_11:
[----:B------:R-:W-:Y:S01]  /*0ca0*/  VIADD R6, R6, 0x1 ;  /* 0x0000000106067836 */ /* 0x000fe20000000000 */
[----:B------:R0:W-:Y:S04]  /*0cb0*/  STS [R0], RZ ;  /* 0x000000ff00007388 */ /* 0x0001e80000000800 */
[----:B------:R-:W-:Y:S01]  /*0cc0*/  ISETP.NE.AND P0, PT, R6, RZ, PT ;  /* 0x000000ff0600720c */ /* 0x000fe20003f05270 */
[----:B0-----:R-:W-:-:S12]  /*0cd0*/  VIADD R0, R0, 0x80 ;  /* 0x0000008000007836 */ /* 0x001fd80000000000 */
[----:B------:R-:W-:Y:S05]  /*0ce0*/  @P0 BRA `(.L_x_11) ;  /* 0xfffffffc00ec0947 */ /* 0x000fea000383ffff */
.L_x_8:
[----:B------:R-:W-:Y:S05]  /*0cf0*/  BSYNC.RECONVERGENT B0 ;  /* 0x0000000000007941 */ /* 0x000fea0003800200 */
.L_x_7:
[----:B------:R-:W2:Y:S01]  /*0d00*/  LDCU UR5, c[0x0][0x3c4] ;  /* 0x00007880ff0577ac */ /* 0x000ea20008000800 */
[----:B-----5:R-:W-:Y:S01]  /*0d10*/  LOP3.LUT R27, R28, 0x7fffffff, RZ, 0x3c, !PT ;  /* 0x7fffffff1c1b7812 */ /* 0x020fe200078e3cff */
[----:B------:R-:W-:Y:S01]  /*0d20*/  BSSY.RECONVERGENT B0, `(.L_x_12) ;  /* 0x0000080000007945 */ /* 0x000fe20003800200 */
[----:B------:R-:W-:Y:S02]  /*0d30*/  LOP3.LUT R22, R29, 0x7fffffff, RZ, 0x3c, !PT ;  /* 0x7fffffff1d167812 */ /* 0x000fe400078e3cff */
[----:B------:R-:W-:Y:S02]  /*0d40*/  LOP3.LUT R21, R30, 0x7fffffff, RZ, 0x3c, !PT ;  /* 0x7fffffff1e157812 */ /* 0x000fe400078e3cff */
[----:B------:R-:W-:Y:S02]  /*0d50*/  LOP3.LUT R18, R31, 0x7fffffff, RZ, 0x3c, !PT ;  /* 0x7fffffff1f127812 */ /* 0x000fe400078e3cff */
[----:B------:R-:W-:Y:S02]  /*0d60*/  LOP3.LUT R20, R33, 0x7fffffff, RZ, 0x3c, !PT ;  /* 0x7fffffff21147812 */ /* 0x000fe400078e3cff */
[----:B------:R-:W-:-:S02]  /*0d70*/  LOP3.LUT R23, R32, 0x7fffffff, RZ, 0x3c, !PT ;  /* 0x7fffffff20177812 */ /* 0x000fc400078e3cff */
[----:B------:R-:W-:Y:S02]  /*0d80*/  LOP3.LUT R25, R34, 0x7fffffff, RZ, 0x3c, !PT ;  /* 0x7fffffff22197812 */ /* 0x000fe400078e3cff */
[----:B------:R-:W-:Y:S02]  /*0d90*/  LOP3.LUT R17, R36, 0x7fffffff, RZ, 0x3c, !PT ;  /* 0x7fffffff24117812 */ /* 0x000fe400078e3cff */
[----:B------:R-:W-:Y:S02]  /*0da0*/  LOP3.LUT R19, R38, 0x7fffffff, RZ, 0x3c, !PT ;  /* 0x7fffffff26137812 */ /* 0x000fe400078e3cff */
[----:B--2---:R-:W-:Y:S02]  /*0db0*/  SHF.R.U32.HI R49, RZ, UR5, R27 ;  /* 0x00000005ff317c19 */ /* 0x004fe4000801161b */
[----:B------:R-:W-:Y:S02]  /*0dc0*/  SHF.R.U32.HI R52, RZ, UR5, R22 ;  /* 0x00000005ff347c19 */ /* 0x000fe40008011616 */
[----:B------:R-:W-:-:S02]  /*0dd0*/  LOP3.LUT R49, R49, UR4, RZ, 0x30, !PT ;  /* 0x0000000431317c12 */ /* 0x000fc4000f8e30ff */
[----:B------:R-:W-:Y:S02]  /*0de0*/  LOP3.LUT R52, R52, UR4, RZ, 0x30, !PT ;  /* 0x0000000434347c12 */ /* 0x000fe4000f8e30ff */
[----:B------:R-:W-:Y:S01]  /*0df0*/  SHF.R.U32.HI R56, RZ, UR5, R21 ;  /* 0x00000005ff387c19 */ /* 0x000fe20008011615 */
[--C-:B------:R-:W-:Y:S01]  /*0e00*/  IMAD R0, R49, 0x4, R5.reuse ;  /* 0x0000000431007824 */ /* 0x100fe200078e0205 */
[----:B------:R-:W-:Y:S01]  /*0e10*/  SHF.R.U32.HI R48, RZ, UR5, R18 ;  /* 0x00000005ff307c19 */ /* 0x000fe20008011612 */
[----:B------:R-:W-:Y:S01]  /*0e20*/  IMAD R6, R52, 0x4, R5 ;  /* 0x0000000434067824 */ /* 0x000fe200078e0205 */
[----:B------:R-:W-:Y:S01]  /*0e30*/  LOP3.LUT R56, R56, UR4, RZ, 0x30, !PT ;  /* 0x0000000438387c12 */ /* 0x000fe2000f8e30ff */
[----:B------:R-:W-:Y:S01]  /*0e40*/  NOP ;  /* 0x0000000000007918 */ /* 0x000fe20000000000 */
[----:B01----:R-:W-:Y:S01]  /*0e50*/  SHF.R.U32.HI R9, RZ, UR5, R20 ;  /* 0x00000005ff097c19 */ /* 0x003fe20008011614 */
[----:B------:R0:W-:Y:S01]  /*0e60*/  ATOMS.POPC.INC.32 RZ, [R0+URZ] ;  /* 0x0000000000ff7f8c */ /* 0x0001e2000d8000ff */
[----:B------:R-:W-:-:S02]  /*0e70*/  LOP3.LUT R48, R48, UR4, RZ, 0x30, !PT ;  /* 0x0000000430307c12 */ /* 0x000fc4000f8e30ff */
[----:B------:R-:W-:Y:S01]  /*0e80*/  SHF.R.U32.HI R8, RZ, UR5, R23 ;  /* 0x00000005ff087c19 */ /* 0x000fe20008011617 */
[----:B------:R1:W-:Y:S01]  /*0e90*/  ATOMS.POPC.INC.32 RZ, [R6+URZ] ;  /* 0x0000000006ff7f8c */ /* 0x0003e2000d8000ff */
[----:B------:R-:W-:Y:S02]  /*0ea0*/  SHF.R.U32.HI R11, RZ, UR5, R25 ;  /* 0x00000005ff0b7c19 */ /* 0x000fe40008011619 */
[----:B------:R-:W-:Y:S01]  /*0eb0*/  LOP3.LUT R10, R9, UR4, RZ, 0x30, !PT ;  /* 0x00000004090a7c12 */ /* 0x000fe2000f8e30ff */
[--C-:B0-----:R-:W-:Y:S01]  /*0ec0*/  IMAD R0, R56, 0x4, R5.reuse ;  /* 0x0000000438007824 */ /* 0x101fe200078e0205 */
[----:B------:R-:W-:Y:S02]  /*0ed0*/  LOP3.LUT R8, R8, UR4, RZ, 0x30, !PT ;  /* 0x0000000408087c12 */ /* 0x000fe4000f8e30ff */
[----:B------:R-:W-:Y:S01]  /*0ee0*/  LOP3.LUT R12, R11, UR4, RZ, 0x30, !PT ;  /* 0x000000040b0c7c12 */ /* 0x000fe2000f8e30ff */
[--C-:B-1----:R-:W-:Y:S01]  /*0ef0*/  IMAD R6, R48, 0x4, R5.reuse ;  /* 0x0000000430067824 */ /* 0x102fe200078e0205 */
[----:B------:R0:W-:Y:S01]  /*0f00*/  ATOMS.POPC.INC.32 RZ, [R0+URZ] ;  /* 0x0000000000ff7f8c */ /* 0x0001e2000d8000ff */
[--C-:B------:R-:W-:Y:S01]  /*0f10*/  IMAD R9, R10, 0x4, R5.reuse ;  /* 0x000000040a097824 */ /* 0x100fe200078e0205 */
[----:B------:R-:W-:Y:S01]  /*0f20*/  LOP3.LUT R10, R35, 0x7fffffff, RZ, 0x3c, !PT ;  /* 0x7fffffff230a7812 */ /* 0x000fe200078e3cff */
[--C-:B------:R-:W-:Y:S01]  /*0f30*/  IMAD R8, R8, 0x4, R5.reuse ;  /* 0x0000000408087824 */ /* 0x100fe200078e0205 */
[----:B------:R1:W-:Y:S01]  /*0f40*/  ATOMS.POPC.INC.32 RZ, [R6+URZ] ;  /* 0x0000000006ff7f8c */ /* 0x0003e2000d8000ff */
[----:B------:R-:W-:Y:S01]  /*0f50*/  IMAD R11, R12, 0x4, R5 ;  /* 0x000000040c0b7824 */ /* 0x000fe200078e0205 */
[----:B------:R-:W-:-:S02]  /*0f60*/  LOP3.LUT R12, R37, 0x7fffffff, RZ, 0x3c, !PT ;  /* 0x7fffffff250c7812 */ /* 0x000fc400078e3cff */
[----:B------:R-:W-:Y:S01]  /*0f70*/  LOP3.LUT R16, R39, 0x7fffffff, RZ, 0x3c, !PT ;  /* 0x7fffffff27107812 */ /* 0x000fe200078e3cff */
[----:B------:R-:W-:Y:S01]  /*0f80*/  ATOMS.POPC.INC.32 RZ, [R8+URZ] ;  /* 0x0000000008ff7f8c */ /* 0x000fe2000d8000ff */
[----:B0-----:R-:W-:Y:S02]  /*0f90*/  SHF.R.U32.HI R0, RZ, UR5, R10 ;  /* 0x00000005ff007c19 */ /* 0x001fe4000801160a */
[----:B-1----:R-:W-:Y:S01]  /*0fa0*/  SHF.R.U32.HI R6, RZ, UR5, R17 ;  /* 0x00000005ff067c19 */ /* 0x002fe20008011611 */
[----:B------:R0:W-:Y:S01]  /*0fb0*/  ATOMS.POPC.INC.32 RZ, [R9+URZ] ;  /* 0x0000000009ff7f8c */ /* 0x0001e2000d8000ff */
[----:B------:R-:W-:Y:S02]  /*0fc0*/  SHF.R.U32.HI R14, RZ, UR5, R19 ;  /* 0x00000005ff0e7c19 */ /* 0x000fe40008011613 */
[----:B------:R-:W-:Y:S01]  /*0fd0*/  LOP3.LUT R6, R6, UR4, RZ, 0x30, !PT ;  /* 0x0000000406067c12 */ /* 0x000fe2000f8e30ff */
[----:B------:R1:W-:Y:S01]  /*0fe0*/  ATOMS.POPC.INC.32 RZ, [R11+URZ] ;  /* 0x000000000bff7f8c */ /* 0x0003e2000d8000ff */
[----:B------:R-:W-:-:S02]  /*0ff0*/  SHF.R.U32.HI R13, RZ, UR5, R12 ;  /* 0x00000005ff0d7c19 */ /* 0x000fc4000801160c */
[----:B------:R-:W-:Y:S02]  /*1000*/  LOP3.LUT R0, R0, UR4, RZ, 0x30, !PT ;  /* 0x0000000400007c12 */ /* 0x000fe4000f8e30ff */
[----:B0-----:R-:W-:Y:S02]  /*1010*/  SHF.R.U32.HI R9, RZ, UR5, R16 ;  /* 0x00000005ff097c19 */ /* 0x001fe40008011610 */
[----:B------:R-:W-:Y:S01]  /*1020*/  LOP3.LUT R50, R14, UR4, RZ, 0x30, !PT ;  /* 0x000000040e327c12 */ /* 0x000fe2000f8e30ff */
[--C-:B------:R-:W-:Y:S01]  /*1030*/  IMAD R14, R6, 0x4, R5.reuse ;  /* 0x00000004060e7824 */ /* 0x100fe200078e0205 */
[----:B------:R-:W-:Y:S01]  /*1040*/  LOP3.LUT R8, R13, UR4, RZ, 0x30, !PT ;  /* 0x000000040d087c12 */ /* 0x000fe2000f8e30ff */
[--C-:B------:R-:W-:Y:S01]  /*1050*/  IMAD R0, R0, 0x4, R5.reuse ;  /* 0x0000000400007824 */ /* 0x100fe200078e0205 */
[----:B------:R-:W-:Y:S01]  /*1060*/  LOP3.LUT R6, R9, UR4, RZ, 0x30, !PT ;  /* 0x0000000409067c12 */ /* 0x000fe2000f8e30ff */
[--C-:B------:R-:W-:Y:S01]  /*1070*/  IMAD R50, R50, 0x4, R5.reuse ;  /* 0x0000000432327824 */ /* 0x100fe200078e0205 */
[----:B------:R-:W-:Y:S01]  /*1080*/  LOP3.LUT R9, R40, 0x7fffffff, RZ, 0x3c, !PT ;  /* 0x7fffffff28097812 */ /* 0x000fe200078e3cff */
[--C-:B------:R-:W-:Y:S01]  /*1090*/  IMAD R26, R8, 0x4, R5.reuse ;  /* 0x00000004081a7824 */ /* 0x100fe200078e0205 */
[----:B------:R0:W-:Y:S01]  /*10a0*/  ATOMS.POPC.INC.32 RZ, [R0+URZ] ;  /* 0x0000000000ff7f8c */ /* 0x0001e2000d8000ff */
[----:B------:R-:W-:Y:S01]  /*10b0*/  IMAD R51, R6, 0x4, R5 ;  /* 0x0000000406337824 */ /* 0x000fe200078e0205 */
[----:B------:R-:W-:-:S02]  /*10c0*/  LOP3.LUT R6, R43, 0x7fffffff, RZ, 0x3c, !PT ;  /* 0x7fffffff2b067812 */ /* 0x000fc400078e3cff */
[----:B-1----:R-:W-:Y:S01]  /*10d0*/  LOP3.LUT R11, R44, 0x7fffffff, RZ, 0x3c, !PT ;  /* 0x7fffffff2c0b7812 */ /* 0x002fe200078e3cff */
[----:B------:R1:W-:Y:S01]  /*10e0*/  ATOMS.POPC.INC.32 RZ, [R14+URZ] ;  /* 0x000000000eff7f8c */ /* 0x0003e2000d8000ff */
[----:B------:R-:W-:Y:S02]  /*10f0*/  LOP3.LUT R8, R45, 0x7fffffff, RZ, 0x3c, !PT ;  /* 0x7fffffff2d087812 */ /* 0x000fe400078e3cff */
[----:B------:R-:W-:Y:S01]  /*1100*/  LOP3.LUT R13, R46, 0x7fffffff, RZ, 0x3c, !PT ;  /* 0x7fffffff2e0d7812 */ /* 0x000fe200078e3cff */
[----:B------:R2:W-:Y:S01]  /*1110*/  ATOMS.POPC.INC.32 RZ, [R26+URZ] ;  /* 0x000000001aff7f8c */ /* 0x0005e2000d8000ff */
[----:B0-----:R-:W-:Y:S02]  /*1120*/  SHF.R.U32.HI R0, RZ, UR5, R9 ;  /* 0x00000005ff007c19 */ /* 0x001fe40008011609 */
[----:B------:R-:W-:Y:S01]  /*1130*/  SHF.R.U32.HI R53, RZ, UR5, R11 ;  /* 0x00000005ff357c19 */ /* 0x000fe2000801160b */
[----:B-1----:R-:W0:Y:S01]  /*1140*/  LDC.64 R14, c[0x0][0x380] ;  /* 0x0000e000ff0e7b82 */ /* 0x002e220000000a00 */
[----:B------:R-:W-:Y:S01]  /*1150*/  SHF.R.U32.HI R55, RZ, UR5, R8 ;  /* 0x00000005ff377c19 */ /* 0x000fe20008011608 */
[----:B------:R1:W-:Y:S01]  /*1160*/  ATOMS.POPC.INC.32 RZ, [R50+URZ] ;  /* 0x0000000032ff7f8c */ /* 0x0003e2000d8000ff */
[----:B------:R-:W-:-:S02]  /*1170*/  SHF.R.U32.HI R57, RZ, UR5, R13 ;  /* 0x00000005ff397c19 */ /* 0x000fc4000801160d */
[----:B--2---:R-:W-:Y:S01]  /*1180*/  SHF.R.U32.HI R26, RZ, UR5, R6 ;  /* 0x00000005ff1a7c19 */ /* 0x004fe20008011606 */
[----:B------:R2:W-:Y:S01]  /*1190*/  ATOMS.POPC.INC.32 RZ, [R51+URZ] ;  /* 0x0000000033ff7f8c */ /* 0x0005e2000d8000ff */
[----:B------:R-:W-:Y:S02]  /*11a0*/  LOP3.LUT R0, R0, UR4, RZ, 0x30, !PT ;  /* 0x0000000400007c12 */ /* 0x000fe4000f8e30ff */
[----:B------:R-:W-:Y:S02]  /*11b0*/  LOP3.LUT R54, R26, UR4, RZ, 0x30, !PT ;  /* 0x000000041a367c12 */ /* 0x000fe4000f8e30ff */
[----:B------:R-:W-:Y:S01]  /*11c0*/  LOP3.LUT R58, R53, UR4, RZ, 0x30, !PT ;  /* 0x00000004353a7c12 */ /* 0x000fe2000f8e30ff */
[--C-:B------:R-:W-:Y:S01]  /*11d0*/  IMAD R53, R0, 0x4, R5.reuse ;  /* 0x0000000400357824 */ /* 0x100fe200078e0205 */
[----:B------:R-:W-:Y:S01]  /*11e0*/  ISETP.GT.U32.AND P2, PT, R3, 0xff, PT ;  /* 0x000000ff0300780c */ /* 0x000fe20003f44070 */
[--C-:B------:R-:W-:Y:S01]  /*11f0*/  IMAD R54, R54, 0x4, R5.reuse ;  /* 0x0000000436367824 */ /* 0x100fe200078e0205 */
[----:B------:R-:W-:Y:S01]  /*1200*/  LOP3.LUT R60, R55, UR4, RZ, 0x30, !PT ;  /* 0x00000004373c7c12 */ /* 0x000fe2000f8e30ff */
[--C-:B------:R-:W-:Y:S01]  /*1210*/  IMAD R58, R58, 0x4, R5.reuse ;  /* 0x000000043a3a7824 */ /* 0x100fe200078e0205 */
[----:B------:R-:W-:Y:S01]  /*1220*/  LOP3.LUT R26, R57, UR4, RZ, 0x30, !PT ;  /* 0x00000004391a7c12 */ /* 0x000fe2000f8e30ff */
[----:B------:R3:W-:Y:S01]  /*1230*/  ATOMS.POPC.INC.32 RZ, [R53+URZ] ;  /* 0x0000000035ff7f8c */ /* 0x0007e2000d8000ff */
[----:B-1----:R-:W-:Y:S01]  /*1240*/  P2R R50, PR, RZ, 0x4 ;  /* 0x00000004ff327803 */ /* 0x002fe20000000000 */
[----:B------:R-:W-:-:S02]  /*1250*/  IMAD R60, R60, 0x4, R5 ;  /* 0x000000043c3c7824 */ /* 0x000fc400078e0205 */
[----:B------:R-:W-:Y:S01]  /*1260*/  IMAD R5, R26, 0x4, R5 ;  /* 0x000000041a057824 */ /* 0x000fe200078e0205 */
[----:B------:R3:W-:Y:S01]  /*1270*/  ATOMS.POPC.INC.32 RZ, [R54+URZ] ;  /* 0x0000000036ff7f8c */ /* 0x0007e2000d8000ff */
[----:B--2---:R-:W-:Y:S02]  /*1280*/  IMAD R51, R3, 0x4, R7 ;  /* 0x0000000403337824 */ /* 0x004fe400078e0207 */
[----:B------:R-:W-:Y:S01]  /*1290*/  IMAD.MOV.U32 R0, RZ, RZ, RZ ;  /* 0x000000ffff007224 */ /* 0x000fe200078e00ff */
[----:B------:R3:W-:Y:S04]  /*12a0*/  ATOMS.POPC.INC.32 RZ, [R58+URZ] ;  /* 0x000000003aff7f8c */ /* 0x0007e8000d8000ff */
[----:B------:R3:W-:Y:S04]  /*12b0*/  ATOMS.POPC.INC.32 RZ, [R60+URZ] ;  /* 0x000000003cff7f8c */ /* 0x0007e8000d8000ff */
[----:B------:R3:W-:Y:S01]  /*12c0*/  ATOMS.POPC.INC.32 RZ, [R5+URZ] ;  /* 0x0000000005ff7f8c */ /* 0x0007e2000d8000ff */
[----:B------:R-:W-:Y:S06]  /*12d0*/  BAR.SYNC.DEFER_BLOCKING 0x0 ;  /* 0x0000000000007b1d */ /* 0x000fec0000010000 */
[----:B------:R-:W-:Y:S05]  /*12e0*/  @P2 BRA `(.L_x_13) ;  /* 0x00000000008c2947 */ /* 0x000fea0003800000 */
[----:B------:R-:W1:Y:S04]  /*12f0*/  LDS R0, [R51] ;  /* 0x0000000033007984 */ /* 0x000e680000000800 */
[----:B---3--:R-:W2:Y:S04]  /*1300*/  LDS R5, [R51+0x400] ;  /* 0x0004000033057984 */ /* 0x008ea80000000800 */
[----:B------:R-:W3:Y:S04]  /*1310*/  LDS R53, [R51+0x800] ;  /* 0x0008000033357984 */ /* 0x000ee80000000800 */
[----:B------:R-:W4:Y:S04]  /*1320*/  LDS R55, [R51+0xc00] ;  /* 0x000c000033377984 */ /* 0x000f280000000800 */
[----:B------:R-:W5:Y:S04]  /*1330*/  LDS R57, [R51+0x1000] ;  /* 0x0010000033397984 */ /* 0x000f680000000800 */
[----:B------:R-:W0:Y:S04]  /*1340*/  LDS R59, [R51+0x1400] ;  /* 0x00140000333b7984 */ /* 0x000e280000000800 */
[----:B------:R-:W-:Y:S04]  /*1350*/  LDS R61, [R51+0x2000] ;  /* 0x00200000333d7984 */ /* 0x000fe80000000800 */
[----:B------:R-:W-:Y:S04]  /*1360*/  LDS R63, [R51+0x2400] ;  /* 0x00240000333f7984 */ /* 0x000fe80000000800 */
[----:B------:R-:W-:Y:S04]  /*1370*/  LDS R65, [R51+0x2800] ;  /* 0x0028000033417984 */ /* 0x000fe80000000800 */
[----:B------:R-:W-:Y:S04]  /*1380*/  STS [R51], RZ ;  /* 0x000000ff33007388 */ /* 0x000fe80000000800 */
[----:B-1----:R-:W-:Y:S01]  /*1390*/  STS [R51+0x400], R0 ;  /* 0x0004000033007388 */ /* 0x002fe20000000800 */
[----:B--2---:R-:W-:-:S03]  /*13a0*/  IMAD.IADD R54, R0, 0x1, R5 ;  /* 0x0000000100367824 */ /* 0x004fc600078e0205 */
[----:B------:R-:W1:Y:S01]  /*13b0*/  LDS R5, [R51+0x1800] ;  /* 0x0018000033057984 */ /* 0x000e620000000800 */
[----:B---3--:R-:W-:-:S03]  /*13c0*/  IMAD.IADD R58, R54, 0x1, R53 ;  /* 0x00000001363a7824 */ /* 0x008fc600078e0235 */
[----:B------:R-:W2:Y:S01]  /*13d0*/  LDS R53, [R51+0x1c00] ;  /* 0x001c000033357984 */ /* 0x000ea20000000800 */
[----:B----4-:R-:W-:-:S03]  /*13e0*/  IMAD.IADD R60, R58, 0x1, R55 ;  /* 0x000000013a3c7824 */ /* 0x010fc600078e0237 */
[----:B------:R1:W-:Y:S01]  /*13f0*/  STS [R51+0x800], R54 ;  /* 0x0008003633007388 */ /* 0x0003e20000000800 */
[----:B-----5:R-:W-:-:S03]  /*1400*/  IMAD.IADD R62, R60, 0x1, R57 ;  /* 0x000000013c3e7824 */ /* 0x020fc600078e0239 */
[----:B------:R-:W3:Y:S01]  /*1410*/  LDS R55, [R51+0x2c00] ;  /* 0x002c000033377984 */ /* 0x000ee20000000800 */
[----:B0-----:R-:W-:-:S03]  /*1420*/  IMAD.IADD R64, R62, 0x1, R59 ;  /* 0x000000013e407824 */ /* 0x001fc600078e023b */
[----:B------:R0:W-:Y:S04]  /*1430*/  STS [R51+0xc00], R58 ;  /* 0x000c003a33007388 */ /* 0x0001e80000000800 */
[----:B------:R4:W-:Y:S04]  /*1440*/  STS [R51+0x1000], R60 ;  /* 0x0010003c33007388 */ /* 0x0009e80000000800 */
[----:B------:R4:W-:Y:S04]  /*1450*/  STS [R51+0x1400], R62 ;  /* 0x0014003e33007388 */ /* 0x0009e80000000800 */
[----:B------:R4:W-:Y:S01]  /*1460*/  STS [R51+0x1800], R64 ;  /* 0x0018004033007388 */ /* 0x0009e20000000800 */
[----:B-1----:R-:W-:-:S04]  /*1470*/  IMAD.IADD R54, R64, 0x1, R5 ;  /* 0x0000000140367824 */ /* 0x002fc800078e0205 */
[----:B--2---:R-:W-:Y:S01]  /*1480*/  IMAD.IADD R66, R54, 0x1, R53 ;  /* 0x0000000136427824 */ /* 0x004fe200078e0235 */
[----:B------:R4:W-:Y:S03]  /*1490*/  STS [R51+0x1c00], R54 ;  /* 0x001c003633007388 */ /* 0x0009e60000000800 */
[----:B------:R-:W-:Y:S01]  /*14a0*/  IMAD.IADD R68, R66, 0x1, R61 ;  /* 0x0000000142447824 */ /* 0x000fe200078e023d */
[----:B------:R4:W-:Y:S03]  /*14b0*/  STS [R51+0x2000], R66 ;  /* 0x0020004233007388 */ /* 0x0009e60000000800 */
[----:B------:R-:W-:Y:S01]  /*14c0*/  IMAD.IADD R70, R68, 0x1, R63 ;  /* 0x0000000144467824 */ /* 0x000fe200078e023f */
[----:B------:R4:W-:Y:S03]  /*14d0*/  STS [R51+0x2400], R68 ;  /* 0x0024004433007388 */ /* 0x0009e60000000800 */
[----:B0-----:R-:W-:Y:S01]  /*14e0*/  IMAD.IADD R58, R70, 0x1, R65 ;  /* 0x00000001463a7824 */ /* 0x001fe200078e0241 */
[----:B------:R4:W-:Y:S03]  /*14f0*/  STS [R51+0x2800], R70 ;  /* 0x0028004633007388 */ /* 0x0009e60000000800 */
[----:B---3--:R-:W-:Y:S01]  /*1500*/  IMAD.IADD R0, R58, 0x1, R55 ;  /* 0x000000013a007824 */ /* 0x008fe200078e0237 */
[----:B------:R4:W-:Y:S06]  /*1510*/  STS [R51+0x2c00], R58 ;  /* 0x002c003a33007388 */ /* 0x0009ec0000000800 */
.L_x_13:
[----:B------:R-:W-:Y:S05]  /*1520*/  BSYNC.RECONVERGENT B0 ;  /* 0x0000000000007941 */ /* 0x000fea0003800200 */
.L_x_12:
[----:B------:R-:W-:Y:S01]  /*1530*/  ISETP.NE.AND P0, PT, R0, 0x1980, PT ;  /* 0x000019800000780c */ /* 0x000fe20003f05270 */
[----:B---3--:R-:W-:Y:S01]  /*1540*/  IMAD R5, R42, 0x100, R3 ;  /* 0x000001002a057824 */ /* 0x008fe200078e0203 */
[----:B------:R-:W-:Y:S01]  /*1550*/  @!P2 LOP3.LUT R53, R0, 0x40000000, RZ, 0xfc, !PT ;  /* 0x400000000035a812 */ /* 0x000fe200078efcff */
[----:B------:R-:W-:Y:S01]  /*1560*/  IMAD R41, R41, 0x11, RZ ;  /* 0x0000001129297824 */ /* 0x000fe200078e02ff */
[----:B------:R-:W-:Y:S01]  /*1570*/  ISETP.LT.U32.AND P0, PT, R3, 0x100, !P0 ;  /* 0x000001000300780c */ /* 0x000fe20004701070 */
[----:B0-----:R-:W-:-:S03]  /*1580*/  IMAD.WIDE R14, R5, 0x4, R14 ;  /* 0x00000004050e7825 */ /* 0x001fc600078e020e */
[----:B------:R-:W-:Y:S01]  /*1590*/  LOP3.LUT R57, R41, R4, RZ, 0xfc, !PT ;  /* 0x0000000429397212 */ /* 0x000fe200078efcff */
[----:B----4-:R-:W-:Y:S01]  /*15a0*/  IMAD R54, R42, 0x1980, RZ ;  /* 0x000019802a367824 */ /* 0x010fe200078e02ff */
[----:B------:R0:W-:Y:S07]  /*15b0*/  @!P2 STG.E.STRONG.SYS desc[UR6][R14.64], R53 ;  /* 0x000000350e00a986 */ /* 0x0001ee000c115906 */
[----:B------:R-:W-:Y:S06]  /*15c0*/  BAR.RED.OR.DEFER_BLOCKING 0x0, P0 ;  /* 0x0000000000007b1d */ /* 0x000fec0000014800 */
[----:B------:R-:W1:Y:S01]  /*15d0*/  B2R.RESULT RZ, P0 ;  /* 0x0000000000ff731c */ /* 0x000e620000004000 */
[----:B------:R-:W-:-:S04]  /*15e0*/  IADD3 R4, P1, PT, R54, R57, RZ ;  /* 0x0000003936047210 */ /* 0x000fc80007f3e0ff */
[----:B------:R-:W-:Y:S01]  /*15f0*/  LEA.HI.X.SX32 R55, R54, RZ, 0x1, P1 ;  /* 0x000000ff36377211 */ /* 0x000fe200008f0eff */
[----:B------:R-:W-:-:S03]  /*1600*/  IMAD.SHL.U32 R5, R4, 0x4, RZ ;  /* 0x0000000404057824 */ /* 0x000fc600078e00ff */
[----:B------:R-:W-:Y:S01]  /*1610*/  SHF.L.U64.HI R4, R4, 0x2, R55 ;  /* 0x0000000204047819 */ /* 0x000fe20000010237 */
[----:B01----:R-:W-:Y:S06]  /*1620*/  @!P0 BRA `(.L_x_14) ;  /* 0x0000001000b48947 */ /* 0x003fec0003800000 */
[----:B------:R-:W0:Y:S01]  /*1630*/  LDCU.64 UR8, c[0x0][0x3b8] ;  /* 0x00007700ff0877ac */ /* 0x000e220008000a00 */
[----:B------:R-:W-:Y:S01]  /*1640*/  BSSY B1, `(.L_x_15) ;  /* 0x0000032000017945 */ /* 0x000fe20003800000 */
[----:B------:R-:W-:Y:S01]  /*1650*/  IMAD R13, R3, 0x8, R7 ;  /* 0x00000008030d7824 */ /* 0x000fe200078e0207 */
[----:B0-----:R-:W-:-:S04]  /*1660*/  IADD3 R8, P0, PT, R5, UR8, RZ ;  /* 0x0000000805087c10 */ /* 0x001fc8000ff1e0ff */
[----:B------:R-:W-:Y:S01]  /*1670*/  IADD3.X R9, PT, PT, R4, UR9, RZ, P0, !PT ;  /* 0x0000000904097c10 */ /* 0x000fe200087fe4ff */
[----:B------:R-:W-:Y:S08]  /*1680*/  @P2 BRA `(.L_x_16) ;  /* 0x0000000000b42947 */ /* 0x000ff00003800000 */
[----:B------:R-:W0:Y:S02]  /*1690*/  LDCU.64 UR8, c[0x0][0x398] ;  /* 0x00007300ff0877ac */ /* 0x000e240008000a00 */
[----:B0-----:R-:W-:-:S04]  /*16a0*/  LEA R10, P0, R3, UR8, 0x3 ;  /* 0x00000008030a7c11 */ /* 0x001fc8000f8018ff */
[----:B------:R-:W-:-:S05]  /*16b0*/  LEA.HI.X R11, R3, UR9, RZ, 0x3, P0 ;  /* 0x00000009030b7c11 */ /* 0x000fca00080f1cff */
[----:B------:R-:W2:Y:S01]  /*16c0*/  LDG.E.64 R4, desc[UR6][R10.64] ;  /* 0x000000060a047981 */ /* 0x000ea2000c1e1b00 */
[----:B------:R-:W-:-:S04]  /*16d0*/  ISETP.GT.U32.AND P0, PT, R3, R49, PT ;  /* 0x000000310300720c */ /* 0x000fc80003f04070 */
[----:B------:R-:W-:-:S04]  /*16e0*/  SEL R17, RZ, 0x1980, !P0 ;  /* 0x00001980ff117807 */ /* 0x000fc80004000000 */
[----:B--2---:R-:W-:Y:S01]  /*16f0*/  IADD3 R4, P0, PT, R4, -R17, RZ ;  /* 0x8000001104047210 */ /* 0x004fe20007f1e0ff */
[----:B------:R-:W-:-:S03]  /*1700*/  IMAD.MOV.U32 R17, RZ, RZ, R0 ;  /* 0x000000ffff117224 */ /* 0x000fc600078e0000 */
[----:B------:R-:W-:Y:S02]  /*1710*/  IADD3.X R5, PT, PT, R5, -0x1, RZ, P0, !PT ;  /* 0xffffffff05057810 */ /* 0x000fe400007fe4ff */
[----:B------:R-:W-:-:S03]  /*1720*/  ISETP.GE.AND P0, PT, R42, 0x1, PT ;  /* 0x000000012a00780c */ /* 0x000fc60003f06270 */
[----:B------:R0:W-:Y:S10]  /*1730*/  STS.64 [R13+0x6600], R4 ;  /* 0x006600040d007388 */ /* 0x0001f40000000a00 */
[----:B------:R-:W-:Y:S05]  /*1740*/  @!P0 BRA `(.L_x_17) ;  /* 0x00000000006c8947 */ /* 0x000fea0003800000 */
[----:B------:R-:W-:Y:S01]  /*1750*/  BSSY B0, `(.L_x_18) ;  /* 0x0000019000007945 */ /* 0x000fe20003800000 */
[----:B------:R-:W-:Y:S02]  /*1760*/  IMAD.MOV.U32 R6, RZ, RZ, -0x1 ;  /* 0xffffffffff067424 */ /* 0x000fe400078e00ff */
[----:B------:R-:W-:Y:S02]  /*1770*/  IMAD.MOV.U32 R10, RZ, RZ, R42 ;  /* 0x000000ffff0a7224 */ /* 0x000fe400078e002a */
[----:B------:R-:W-:-:S07]  /*1780*/  IMAD.MOV.U32 R17, RZ, RZ, R0 ;  /* 0x000000ffff117224 */ /* 0x000fce00078e0000 */
.L_x_22:
[----:B0-----:R-:W0:Y:S01]  /*1790*/  LDC.64 R4, c[0x0][0x380] ;  /* 0x0000e000ff047b82 */ /* 0x001e220000000a00 */
[----:B------:R-:W-:Y:S01]  /*17a0*/  VIADD R19, R10, 0xffffffff ;  /* 0xffffffff0a137836 */ /* 0x000fe20000000000 */
[----:B------:R-:W-:Y:S03]  /*17b0*/  BSSY B2, `(.L_x_19) ;  /* 0x0000008000027945 */ /* 0x000fe60003800000 */
[----:B------:R-:W-:-:S04]  /*17c0*/  IMAD R11, R19, 0x100, R3 ;  /* 0x00000100130b7824 */ /* 0x000fc800078e0203 */
[----:B0-----:R-:W-:-:S07]  /*17d0*/  IMAD.WIDE R4, R11, 0x4, R4 ;  /* 0x000000040b047825 */ /* 0x001fce00078e0204 */
.L_x_20:
[----:B------:R-:W-:Y:S05]  /*17e0*/  YIELD ;  /* 0x0000000000007946 */ /* 0x000fea0003800000 */
[----:B------:R0:W-:Y:S06]  /*17f0*/  MEMBAR.SC.CTA ;  /* 0x0000000000007992 */ /* 0x0001ec0000000000 */
[----:B0-----:R-:W2:Y:S02]  /*1800*/  LDG.E.STRONG.SYS R11, desc[UR6][R4.64] ;  /* 0x00000006040b7981 */ /* 0x001ea4000c1f5900 */
[----:B--2---:R-:W-:-:S13]  /*1810*/  ISETP.NE.AND P0, PT, R11, RZ, PT ;  /* 0x000000ff0b00720c */ /* 0x004fda0003f05270 */
[----:B------:R-:W-:Y:S05]  /*1820*/  @!P0 BRA `(.L_x_20) ;  /* 0xfffffffc00ec8947 */ /* 0x000fea000383ffff */
[----:B------:R-:W-:Y:S05]  /*1830*/  BSYNC B2 ;  /* 0x0000000000027941 */ /* 0x000fea0003800000 */
.L_x_19:
[----:B------:R-:W-:Y:S01]  /*1840*/  BSSY.RECONVERGENT B2, `(.L_x_21) ;  /* 0x0000006000027945 */ /* 0x000fe20003800200 */
[C---:B------:R-:W-:Y:S02]  /*1850*/  ISETP.GT.AND P0, PT, R11.reuse, -0x1, PT ;  /* 0xffffffff0b00780c */ /* 0x040fe40003f04270 */
[----:B------:R-:W-:Y:S01]  /*1860*/  LOP3.LUT R4, R11, 0x3fffffff, RZ, 0xc0, !PT ;  /* 0x3fffffff0b047812 */ /* 0x000fe200078ec0ff */
[----:B------:R-:W-:Y:S05]  /*1870*/  WARPSYNC.EXCLUSIVE R6 ;  /* 0x0000000006007348 */ /* 0x000fea0003a00000 */
[----:B------:R-:W-:-:S05]  /*1880*/  IMAD.IADD R17, R4, 0x1, R17 ;  /* 0x0000000104117824 */ /* 0x000fca00078e0211 */
[----:B------:R-:W-:-:S07]  /*1890*/  VOTE.ANY R6, PT, P0 ;  /* 0x0000000000067806 */ /* 0x000fce00000e0100 */
[----:B------:R-:W-:Y:S05]  /*18a0*/  BSYNC.RECONVERGENT B2 ;  /* 0x0000000000027941 */ /* 0x000fea0003800200 */
.L_x_21:
[----:B------:R-:W-:Y:S01]  /*18b0*/  ISETP.GT.U32.AND P1, PT, R10, 0x1, PT ;  /* 0x000000010a00780c */ /* 0x000fe20003f24070 */
[----:B------:R-:W-:-:S12]  /*18c0*/  IMAD.MOV.U32 R10, RZ, RZ, R19 ;  /* 0x000000ffff0a7224 */ /* 0x000fd800078e0013 */
[----:B------:R-:W-:Y:S05]  /*18d0*/  @P0 BRA P1, `(.L_x_22) ;  /* 0xfffffffc00ac0947 */ /* 0x000fea000083ffff */
[----:B------:R-:W-:Y:S05]  /*18e0*/  BSYNC B0 ;  /* 0x0000000000007941 */ /* 0x000fea0003800000 */
.L_x_18:
[----:B------:R1:W2:Y:S02]  /*18f0*/  LDS.64 R4, [R13+0x6600] ;  /* 0x006600000d047984 */ /* 0x0002a40000000a00 */
.L_x_17:
[C---:B------:R-:W-:Y:S01]  /*1900*/  IMAD.IADD R19, R17.reuse, 0x1, -R0 ;  /* 0x0000000111137824 */ /* 0x040fe200078e0a00 */
[----:B------:R-:W-:-:S04]  /*1910*/  LOP3.LUT R11, R17, 0x80000000, RZ, 0xfc, !PT ;  /* 0x80000000110b7812 */ /* 0x000fc800078efcff */
[C---:B0-2---:R-:W-:Y:S01]  /*1920*/  IADD3 R4, P0, PT, R19.reuse, R4, RZ ;  /* 0x0000000413047210 */ /* 0x045fe20007f1e0ff */
[----:B------:R0:W-:Y:S03]  /*1930*/  STG.E.STRONG.SYS desc[UR6][R14.64], R11 ;  /* 0x0000000b0e007986 */ /* 0x0001e6000c115906 */
[----:B------:R-:W-:-:S05]  /*1940*/  LEA.HI.X.SX32 R5, R19, R5, 0x1, P0 ;  /* 0x0000000513057211 */ /* 0x000fca00000f0eff */
[----:B------:R0:W-:Y:S04]  /*1950*/  STS.64 [R13+0x6600], R4 ;  /* 0x006600040d007388 */ /* 0x0001e80000000a00 */
.L_x_16:
[----:B------:R-:W-:Y:S05]  /*1960*/  BSYNC B1 ;  /* 0x0000000000017941 */ /* 0x000fea0003800000 */
.L_x_15:
[----:B0-----:R-:W0:Y:S01]  /*1970*/  LDC R5, c[0x0][0x3c0] ;  /* 0x0000f000ff057b82 */ /* 0x001e220000000800 */
[----:B------:R-:W-:-:S07]  /*1980*/  IMAD R4, R49, 0x8, R7 ;  /* 0x0000000831047824 */ /* 0x000fce00078e0207 */
[----:B------:R-:W2:Y:S01]  /*1990*/  LDC.64 R16, c[0x0][0x390] ;  /* 0x0000e400ff107b82 */ /* 0x000ea20000000a00 */
[----:B0-----:R-:W-:Y:S02]  /*19a0*/  ISETP.GE.AND P0, PT, R47, R5, PT ;  /* 0x000000052f00720c */ /* 0x001fe40003f06270 */
[----:B--2---:R-:W-:-:S04]  /*19b0*/  ISETP.EQ.U32.AND P1, PT, R16, RZ, PT ;  /* 0x000000ff1000720c */ /* 0x004fc80003f22070 */
[----:B------:R-:W-:-:S04]  /*19c0*/  ISETP.EQ.OR.EX P0, PT, R17, RZ, !P0, P1 ;  /* 0x000000ff1100720c */ /* 0x000fc80004702710 */
[----:B------:R-:W-:-:S13]  /*19d0*/  ISETP.GT.U32.OR P0, PT, R3, 0xff, P0 ;  /* 0x000000ff0300780c */ /* 0x000fda0000704470 */
[----:B------:R-:W-:Y:S05]  /*19e0*/  @P0 BRA `(.L_x_23) ;  /* 0x0000000000240947 */ /* 0x000fea0003800000 */
[----:B------:R-:W0:Y:S01]  /*19f0*/  LDS.64 R10, [R13+0x6600] ;  /* 0x006600000d0a7984 */ /* 0x000e220000000a00 */
[C---:B------:R-:W-:Y:S02]  /*1a00*/  ISETP.GT.U32.AND P0, PT, R3.reuse, R49, PT ;  /* 0x000000310300720c */ /* 0x040fe40003f04070 */
[C---:B------:R-:W-:Y:S02]  /*1a10*/  LEA R6, P2, R3.reuse, R16, 0x3 ;  /* 0x0000001003067211 */ /* 0x040fe400078418ff */
[----:B------:R-:W-:Y:S02]  /*1a20*/  SEL R7, RZ, 0x1980, !P0 ;  /* 0x00001980ff077807 */ /* 0x000fe40004000000 */
[--C-:B------:R-:W-:Y:S02]  /*1a30*/  SHF.R.S32.HI R15, RZ, 0x1f, R0.reuse ;  /* 0x0000001fff0f7819 */ /* 0x100fe40000011400 */
[----:B0-----:R-:W-:Y:S02]  /*1a40*/  IADD3 R2, P0, P1, R10, R7, R0 ;  /* 0x000000070a027210 */ /* 0x001fe4000791e000 */
[----:B------:R-:W-:-:S02]  /*1a50*/  LEA.HI.X R7, R3, R17, RZ, 0x3, P2 ;  /* 0x0000001103077211 */ /* 0x000fc400010f1cff */
[----:B------:R-:W-:-:S05]  /*1a60*/  IADD3.X R3, PT, PT, R11, RZ, R15, P0, P1 ;  /* 0x000000ff0b037210 */ /* 0x000fca00007e240f */
[----:B------:R0:W-:Y:S04]  /*1a70*/  STG.E.64 desc[UR6][R6.64], R2 ;  /* 0x0000000206007986 */ /* 0x0001e8000c101b06 */
.L_x_23:
[----:B------:R-:W-:Y:S05]  /*1a80*/  WARPSYNC.ALL ;  /* 0x0000000000007948 */ /* 0x000fea0003800000 */
[----:B------:R-:W-:Y:S01]  /*1a90*/  BAR.SYNC.DEFER_BLOCKING 0x0 ;  /* 0x0000000000007b1d */ /* 0x000fe20000010000 */
[----:B------:R-:W-:-:S05]  /*1aa0*/  ISETP.GT.AND P0, PT, R47, R5, PT ;  /* 0x000000052f00720c */ /* 0x000fca0003f04270 */
[----:B0-----:R0:W2:Y:S08]  /*1ab0*/  LDS.64 R2, [R4+0x6600] ;  /* 0x0066000004027984 */ /* 0x0010b00000000a00 */
[----:B0-----:R-:W-:Y:S05]  /*1ac0*/  @P0 BRA `(.L_x_24) ;  /* 0x00000000005c0947 */ /* 0x001fea0003800000 */
[----:B------:R-:W0:Y:S01]  /*1ad0*/  LDCU.64 UR4, c[0x0][0x3a0] ;  /* 0x00007400ff0477ac */ /* 0x000e220008000a00 */
[----:B--2---:R-:W-:-:S05]  /*1ae0*/  IADD3 R0, P1, PT, R57, R2, RZ ;  /* 0x0000000239007210 */ /* 0x004fca0007f3e0ff */
[----:B------:R-:W-:Y:S01]  /*1af0*/  IMAD.X R7, RZ, RZ, R3, P1 ;  /* 0x000000ffff077224 */ /* 0x000fe200008e0603 */
[----:B0-----:R-:W-:-:S04]  /*1b00*/  LEA R2, P1, R0, UR4, 0x2 ;  /* 0x0000000400027c11 */ /* 0x001fc8000f8210ff */
[----:B------:R-:W-:-:S05]  /*1b10*/  LEA.HI.X R3, R0, UR5, R7, 0x2, P1 ;  /* 0x0000000500037c11 */ /* 0x000fca00088f1407 */
[----:B------:R2:W-:Y:S04]  /*1b20*/  STG.E desc[UR6][R2.64], R28 ;  /* 0x0000001c02007986 */ /* 0x0005e8000c101906 */
        /* <DEDUP_REMOVED lines=15> */
[----:B------:R2:W-:Y:S01]  /*1c20*/  STG.E desc[UR6][R2.64+0x800], R46 ;  /* 0x0008002e02007986 */ /* 0x0005e2000c101906 */
[----:B------:R-:W-:Y:S05]  /*1c30*/  BRA `(.L_x_25) ;  /* 0x0000000000e07947 */ /* 0x000fea0003800000 */
.L_x_24:
[----:B------:R-:W0:Y:S01]  /*1c40*/  LDCU.64 UR4, c[0x0][0x3a0] ;  /* 0x00007400ff0477ac */ /* 0x000e220008000a00 */
[----:B------:R-:W-:Y:S01]  /*1c50*/  IMAD R4, R42, -0x1980, R5 ;  /* 0xffffe6802a047824 */ /* 0x000fe200078e0205 */
[C---:B--2---:R-:W-:Y:S01]  /*1c60*/  IADD3 R0, P1, PT, R57.reuse, R2, RZ ;  /* 0x0000000239007210 */ /* 0x044fe20007f3e0ff */
[C---:B------:R-:W-:Y:S02]  /*1c70*/  VIADD R11, R57.reuse, 0x20 ;  /* 0x00000020390b7836 */ /* 0x040fe40000000000 */
[C---:B-1----:R-:W-:Y:S01]  /*1c80*/  VIADD R13, R57.reuse, 0x40 ;  /* 0x00000040390d7836 */ /* 0x042fe20000000000 */
[-C--:B------:R-:W-:Y:S01]  /*1c90*/  ISETP.GE.AND P5, PT, R57, R4.reuse, PT ;  /* 0x000000043900720c */ /* 0x080fe20003fa6270 */
[----:B------:R-:W-:Y:S01]  /*1ca0*/  IMAD.X R7, RZ, RZ, R3, P1 ;  /* 0x000000ffff077224 */ /* 0x000fe200008e0603 */
[-C--:B------:R-:W-:Y:S01]  /*1cb0*/  ISETP.GE.AND P4, PT, R11, R4.reuse, PT ;  /* 0x000000040b00720c */ /* 0x080fe20003f86270 */
[----:B------:R-:W-:Y:S01]  /*1cc0*/  VIADD R11, R57, 0x60 ;  /* 0x00000060390b7836 */ /* 0x000fe20000000000 */
[----:B------:R-:W-:Y:S01]  /*1cd0*/  ISETP.GE.AND P3, PT, R13, R4, PT ;  /* 0x000000040d00720c */ /* 0x000fe20003f66270 */
[----:B------:R-:W-:-:S02]  /*1ce0*/  VIADD R13, R57, 0x80 ;  /* 0x00000080390d7836 */ /* 0x000fc40000000000 */
[----:B------:R-:W-:Y:S01]  /*1cf0*/  VIADD R15, R57, 0xa0 ;  /* 0x000000a0390f7836 */ /* 0x000fe20000000000 */
[-C--:B------:R-:W-:Y:S01]  /*1d00*/  ISETP.GE.AND P2, PT, R11, R4.reuse, PT ;  /* 0x000000040b00720c */ /* 0x080fe20003f46270 */
[----:B------:R-:W-:Y:S01]  /*1d10*/  VIADD R11, R57, 0xc0 ;  /* 0x000000c0390b7836 */ /* 0x000fe20000000000 */
[C---:B0-----:R-:W-:Y:S02]  /*1d20*/  LEA R2, P1, R0.reuse, UR4, 0x2 ;  /* 0x0000000400027c11 */ /* 0x041fe4000f8210ff */
[-C--:B------:R-:W-:Y:S02]  /*1d30*/  ISETP.GE.AND P6, PT, R15, R4.reuse, PT ;  /* 0x000000040f00720c */ /* 0x080fe40003fc6270 */
[----:B------:R-:W-:Y:S02]  /*1d40*/  LEA.HI.X R3, R0, UR5, R7, 0x2, P1 ;  /* 0x0000000500037c11 */ /* 0x000fe400088f1407 */
[----:B------:R-:W-:Y:S01]  /*1d50*/  ISETP.GE.AND P1, PT, R13, R4, PT ;  /* 0x000000040d00720c */ /* 0x000fe20003f26270 */
[----:B------:R-:W-:-:S02]  /*1d60*/  VIADD R13, R57, 0xe0 ;  /* 0x000000e0390d7836 */ /* 0x000fc40000000000 */
[----:B------:R0:W-:Y:S01]  /*1d70*/  @!P5 STG.E desc[UR6][R2.64], R28 ;  /* 0x0000001c0200d986 */ /* 0x0001e2000c101906 */
[-C--:B------:R-:W-:Y:S01]  /*1d80*/  ISETP.GE.AND P5, PT, R11, R4.reuse, PT ;  /* 0x000000040b00720c */ /* 0x080fe20003fa6270 */
[----:B------:R-:W-:Y:S02]  /*1d90*/  VIADD R11, R57, 0x100 ;  /* 0x00000100390b7836 */ /* 0x000fe40000000000 */
[----:B------:R0:W-:Y:S01]  /*1da0*/  @!P4 STG.E desc[UR6][R2.64+0x80], R29 ;  /* 0x0000801d0200c986 */ /* 0x0001e2000c101906 */
[-C--:B------:R-:W-:Y:S01]  /*1db0*/  ISETP.GE.AND P4, PT, R13, R4.reuse, PT ;  /* 0x000000040d00720c */ /* 0x080fe20003f86270 */
[----:B------:R-:W-:Y:S02]  /*1dc0*/  VIADD R13, R57, 0x120 ;  /* 0x00000120390d7836 */ /* 0x000fe40000000000 */
[----:B------:R0:W-:Y:S01]  /*1dd0*/  @!P3 STG.E desc[UR6][R2.64+0x100], R30 ;  /* 0x0001001e0200b986 */ /* 0x0001e2000c101906 */
        /* <DEDUP_REMOVED lines=21> */
[----:B------:R-:W-:-:S03]  /*1f30*/  ISETP.GE.AND P2, PT, R13, R4, PT ;  /* 0x000000040d00720c */ /* 0x000fc60003f46270 */
[----:B------:R0:W-:Y:S01]  /*1f40*/  @!P1 STG.E desc[UR6][R2.64+0x500], R38 ;  /* 0x0005002602009986 */ /* 0x0001e2000c101906 */
[----:B------:R-:W-:-:S03]  /*1f50*/  ISETP.GE.AND P1, PT, R11, R4, PT ;  /* 0x000000040b00720c */ /* 0x000fc60003f26270 */
[----:B------:R0:W-:Y:S04]  /*1f60*/  @!P6 STG.E desc[UR6][R2.64+0x580], R39 ;  /* 0x000580270200e986 */ /* 0x0001e8000c101906 */
[----:B------:R0:W-:Y:S04]  /*1f70*/  @!P5 STG.E desc[UR6][R2.64+0x600], R40 ;  /* 0x000600280200d986 */ /* 0x0001e8000c101906 */
[----:B------:R0:W-:Y:S04]  /*1f80*/  @!P4 STG.E desc[UR6][R2.64+0x680], R43 ;  /* 0x0006802b0200c986 */ /* 0x0001e8000c101906 */
[----:B------:R0:W-:Y:S04]  /*1f90*/  @!P3 STG.E desc[UR6][R2.64+0x700], R44 ;  /* 0x0007002c0200b986 */ /* 0x0001e8000c101906 */
[----:B------:R0:W-:Y:S04]  /*1fa0*/  @!P2 STG.E desc[UR6][R2.64+0x780], R45 ;  /* 0x0007802d0200a986 */ /* 0x0001e8000c101906 */
[----:B------:R0:W-:Y:S02]  /*1fb0*/  @!P1 STG.E desc[UR6][R2.64+0x800], R46 ;  /* 0x0008002e02009986 */ /* 0x0001e4000c101906 */
.L_x_25:
[----:B------:R-:W-:Y:S05]  /*1fc0*/  @P0 BRA `(.L_x_26) ;  /* 0x0000000000480947 */ /* 0x000fea0003800000 */
[----:B------:R3:W5:Y:S04]  /*1fd0*/  LDG.E R11, desc[UR6][R8.64] ;  /* 0x00000006080b7981 */ /* 0x000768000c1e1900 */
[----:B-1----:R3:W5:Y:S04]  /*1fe0*/  LDG.E R13, desc[UR6][R8.64+0x80] ;  /* 0x00008006080d7981 */ /* 0x002768000c1e1900 */
[----:B------:R3:W5:Y:S04]  /*1ff0*/  LDG.E R15, desc[UR6][R8.64+0x100] ;  /* 0x00010006080f7981 */ /* 0x000768000c1e1900 */
[----:B------:R3:W5:Y:S04]  /*2000*/  LDG.E R17, desc[UR6][R8.64+0x180] ;  /* 0x0001800608117981 */ /* 0x000768000c1e1900 */
[----:B------:R3:W5:Y:S04]  /*2010*/  LDG.E R19, desc[UR6][R8.64+0x200] ;  /* 0x0002000608137981 */ /* 0x000768000c1e1900 */
[----:B------:R3:W5:Y:S04]  /*2020*/  LDG.E R21, desc[UR6][R8.64+0x280] ;  /* 0x0002800608157981 */ /* 0x000768000c1e1900 */
[----:B------:R3:W5:Y:S04]  /*2030*/  LDG.E R23, desc[UR6][R8.64+0x300] ;  /* 0x0003000608177981 */ /* 0x000768000c1e1900 */
[----:B------:R3:W5:Y:S04]  /*2040*/  LDG.E R25, desc[UR6][R8.64+0x380] ;  /* 0x0003800608197981 */ /* 0x000768000c1e1900 */
[----:B------:R3:W5:Y:S04]  /*2050*/  LDG.E R27, desc[UR6][R8.64+0x400] ;  /* 0x00040006081b7981 */ /* 0x000768000c1e1900 */
[----:B0-2---:R3:W5:Y:S04]  /*2060*/  LDG.E R29, desc[UR6][R8.64+0x480] ;  /* 0x00048006081d7981 */ /* 0x005768000c1e1900 */
        /* <DEDUP_REMOVED lines=8> */
.L_x_26:
[----:B------:R-:W-:Y:S02]  /*20f0*/  IMAD.IADD R54, R5, 0x1, -R54 ;  /* 0x0000000105367824 */ /* 0x000fe400078e0a36 */
[C---:B0-2---:R-:W-:Y:S02]  /*2100*/  VIADD R3, R57.reuse, 0x20 ;  /* 0x0000002039037836 */ /* 0x045fe40000000000 */
[C---:B------:R-:W-:Y:S01]  /*2110*/  VIADD R45, R57.reuse, 0x40 ;  /* 0x00000040392d7836 */ /* 0x040fe20000000000 */
[CC--:B------:R-:W-:Y:S01]  /*2120*/  ISETP.GE.AND P5, PT, R57.reuse, R54.reuse, PT ;  /* 0x000000363900720c */ /* 0x0c0fe20003fa6270 */
[----:B------:R-:W-:Y:S01]  /*2130*/  VIADD R47, R57, 0x80 ;  /* 0x00000080392f7836 */ /* 0x000fe20000000000 */
[-C--:B------:R-:W-:Y:S01]  /*2140*/  ISETP.GE.AND P4, PT, R3, R54.reuse, PT ;  /* 0x000000360300720c */ /* 0x080fe20003f86270 */
[----:B------:R-:W-:Y:S01]  /*2150*/  VIADD R3, R57, 0x60 ;  /* 0x0000006039037836 */ /* 0x000fe20000000000 */
[-C--:B------:R-:W-:Y:S01]  /*2160*/  ISETP.GE.AND P3, PT, R45, R54.reuse, PT ;  /* 0x000000362d00720c */ /* 0x080fe20003f66270 */
[----:B------:R-:W-:Y:S01]  /*2170*/  VIADD R45, R57, 0xa0 ;  /* 0x000000a0392d7836 */ /* 0x000fe20000000000 */
[----:B------:R-:W-:-:S02]  /*2180*/  ISETP.GE.AND P1, PT, R47, R54, PT ;  /* 0x000000362f00720c */ /* 0x000fc40003f26270 */
[-C--:B------:R-:W-:Y:S01]  /*2190*/  ISETP.GE.AND P2, PT, R3, R54.reuse, PT ;  /* 0x000000360300720c */ /* 0x080fe20003f46270 */
[----:B------:R-:W-:Y:S01]  /*21a0*/  VIADD R3, R57, 0xc0 ;  /* 0x000000c039037836 */ /* 0x000fe20000000000 */
[-C--:B------:R-:W-:Y:S01]  /*21b0*/  ISETP.GE.AND P6, PT, R45, R54.reuse, PT ;  /* 0x000000362d00720c */ /* 0x080fe20003fc6270 */
[----:B------:R-:W-:Y:S02]  /*21c0*/  VIADD R45, R57, 0xe0 ;  /* 0x000000e0392d7836 */ /* 0x000fe40000000000 */
[----:B------:R0:W5:Y:S01]  /*21d0*/  @!P5 LDG.E R11, desc[UR6][R8.64] ;  /* 0x00000006080bd981 */ /* 0x000162000c1e1900 */
[-C--:B------:R-:W-:Y:S01]  /*21e0*/  ISETP.GE.AND P5, PT, R3, R54.reuse, PT ;  /* 0x000000360300720c */ /* 0x080fe20003fa6270 */
[----:B------:R-:W-:Y:S02]  /*21f0*/  VIADD R3, R57, 0x100 ;  /* 0x0000010039037836 */ /* 0x000fe40000000000 */
[----:B-1----:R0:W5:Y:S01]  /*2200*/  @!P4 LDG.E R13, desc[UR6][R8.64+0x80] ;  /* 0x00008006080dc981 */ /* 0x002162000c1e1900 */
[----:B------:R-:W-:Y:S01]  /*2210*/  ISETP.GE.AND P4, PT, R45, R54, PT ;  /* 0x000000362d00720c */ /* 0x000fe20003f86270 */
[----:B------:R-:W-:-:S02]  /*2220*/  VIADD R45, R57, 0x120 ;  /* 0x00000120392d7836 */ /* 0x000fc40000000000 */
[----:B------:R0:W5:Y:S01]  /*2230*/  @!P3 LDG.E R15, desc[UR6][R8.64+0x100] ;  /* 0x00010006080fb981 */ /* 0x000162000c1e1900 */
[-C--:B------:R-:W-:Y:S01]  /*2240*/  ISETP.GE.AND P3, PT, R3, R54.reuse, PT ;  /* 0x000000360300720c */ /* 0x080fe20003f66270 */
[----:B------:R-:W-:Y:S02]  /*2250*/  VIADD R3, R57, 0x140 ;  /* 0x0000014039037836 */ /* 0x000fe40000000000 */
[----:B------:R0:W5:Y:S01]  /*2260*/  @!P2 LDG.E R17, desc[UR6][R8.64+0x180] ;  /* 0x000180060811a981 */ /* 0x000162000c1e1900 */
[-C--:B------:R-:W-:Y:S01]  /*2270*/  ISETP.GE.AND P2, PT, R45, R54.reuse, PT ;  /* 0x000000362d00720c */ /* 0x080fe20003f46270 */
[----:B------:R-:W-:Y:S02]  /*2280*/  VIADD R45, R57, 0x160 ;  /* 0x00000160392d7836 */ /* 0x000fe40000000000 */
[----:B------:R0:W5:Y:S01]  /*2290*/  @!P1 LDG.E R19, desc[UR6][R8.64+0x200] ;  /* 0x0002000608139981 */ /* 0x000162000c1e1900 */
        /* <DEDUP_REMOVED lines=15> */
[----:B------:R-:W-:-:S03]  /*2390*/  ISETP.GE.AND P2, PT, R45, R54, PT ;  /* 0x000000362d00720c */ /* 0x000fc60003f46270 */
[----:B------:R0:W5:Y:S01]  /*23a0*/  @!P1 LDG.E R31, desc[UR6][R8.64+0x500] ;  /* 0x00050006081f9981 */ /* 0x000162000c1e1900 */
[----:B------:R-:W-:-:S03]  /*23b0*/  ISETP.GE.AND P1, PT, R3, R54, PT ;  /* 0x000000360300720c */ /* 0x000fc60003f26270 */
[----:B------:R0:W5:Y:S04]  /*23c0*/  @!P6 LDG.E R33, desc[UR6][R8.64+0x580] ;  /* 0x000580060821e981 */ /* 0x000168000c1e1900 */
[----:B------:R0:W5:Y:S04]  /*23d0*/  @!P5 LDG.E R35, desc[UR6][R8.64+0x600] ;  /* 0x000600060823d981 */ /* 0x000168000c1e1900 */
[----:B------:R0:W5:Y:S04]  /*23e0*/  @!P4 LDG.E R37, desc[UR6][R8.64+0x680] ;  /* 0x000680060825c981 */ /* 0x000168000c1e1900 */
[----:B------:R0:W5:Y:S04]  /*23f0*/  @!P3 LDG.E R39, desc[UR6][R8.64+0x700] ;  /* 0x000700060827b981 */ /* 0x000168000c1e1900 */
[----:B------:R0:W5:Y:S04]  /*2400*/  @!P2 LDG.E R41, desc[UR6][R8.64+0x780] ;  /* 0x000780060829a981 */ /* 0x000168000c1e1900 */
[----:B------:R0:W5:Y:S02]  /*2410*/  @!P1 LDG.E R43, desc[UR6][R8.64+0x800] ;  /* 0x00080006082b9981 */ /* 0x000164000c1e1900 */
.L_x_27:
[----:B------:R-:W-:Y:S05]  /*2420*/  @P0 BRA `(.L_x_28) ;  /* 0x0000000000540947 */ /* 0x000fea0003800000 */
[----:B------:R-:W1:Y:S02]  /*2430*/  LDCU.64 UR4, c[0x0][0x3b0] ;  /* 0x00007600ff0477ac */ /* 0x000e640008000a00 */
[----:B-1----:R-:W-:-:S04]  /*2440*/  LEA R2, P0, R0, UR4, 0x2 ;  /* 0x0000000400027c11 */ /* 0x002fc8000f8010ff */
[----:B------:R-:W-:-:S05]  /*2450*/  LEA.HI.X R3, R0, UR5, R7, 0x2, P0 ;  /* 0x0000000500037c11 */ /* 0x000fca00080f1407 */
[----:B-----5:R-:W-:Y:S04]  /*2460*/  STG.E desc[UR6][R2.64], R11 ;  /* 0x0000000b02007986 */ /* 0x020fe8000c101906 */
[----:B------:R-:W-:Y:S04]  /*2470*/  STG.E desc[UR6][R2.64+0x80], R13 ;  /* 0x0000800d02007986 */ /* 0x000fe8000c101906 */
        /* <DEDUP_REMOVED lines=14> */
[----:B------:R-:W-:Y:S01]  /*2560*/  STG.E desc[UR6][R2.64+0x800], R43 ;  /* 0x0008002b02007986 */ /* 0x000fe2000c101906 */
[----:B------:R-:W-:Y:S05]  /*2570*/  EXIT ;  /* 0x000000000000794d */ /* 0x000fea0003800000 */
.L_x_28:
[----:B------:R-:W1:Y:S01]  /*2580*/  LDCU.64 UR4, c[0x0][0x3b0] ;  /* 0x00007600ff0477ac */ /* 0x000e620008000a00 */
[----:B------:R-:W-:Y:S02]  /*2590*/  IMAD R42, R42, -0x1980, R5 ;  /* 0xffffe6802a2a7824 */ /* 0x000fe400078e0205 */
[C---:B------:R-:W-:Y:S02]  /*25a0*/  VIADD R5, R57.reuse, 0x40 ;  /* 0x0000004039057836 */ /* 0x040fe40000000000 */
[C---:B------:R-:W-:Y:S01]  /*25b0*/  VIADD R3, R57.reuse, 0x20 ;  /* 0x0000002039037836 */ /* 0x040fe20000000000 */
[CC--:B------:R-:W-:Y:S01]  /*25c0*/  ISETP.GE.AND P3, PT, R57.reuse, R42.reuse, PT ;  /* 0x0000002a3900720c */ /* 0x0c0fe20003f66270 */
[----:B0--3--:R-:W-:Y:S01]  /*25d0*/  VIADD R9, R57, 0x60 ;  /* 0x0000006039097836 */ /* 0x009fe20000000000 */
[-C--:B------:R-:W-:Y:S01]  /*25e0*/  ISETP.GE.AND P1, PT, R5, R42.reuse, PT ;  /* 0x0000002a0500720c */ /* 0x080fe20003f26270 */
[----:B------:R-:W-:Y:S01]  /*25f0*/  VIADD R5, R57, 0x80 ;  /* 0x0000008039057836 */ /* 0x000fe20000000000 */
[-C--:B------:R-:W-:Y:S01]  /*2600*/  ISETP.GE.AND P2, PT, R3, R42.reuse, PT ;  /* 0x0000002a0300720c */ /* 0x080fe20003f46270 */
[----:B------:R-:W-:Y:S01]  /*2610*/  VIADD R45, R57, 0xc0 ;  /* 0x000000c0392d7836 */ /* 0x000fe20000000000 */
[-C--:B------:R-:W-:Y:S01]  /*2620*/  ISETP.GE.AND P0, PT, R9, R42.reuse, PT ;  /* 0x0000002a0900720c */ /* 0x080fe20003f06270 */
[----:B------:R-:W-:Y:S01]  /*2630*/  VIADD R9, R57, 0xa0 ;  /* 0x000000a039097836 */ /* 0x000fe20000000000 */
[----:B------:R-:W-:Y:S01]  /*2640*/  ISETP.GE.AND P6, PT, R5, R42, PT ;  /* 0x0000002a0500720c */ /* 0x000fe20003fc6270 */
[----:B------:R-:W-:Y:S01]  /*2650*/  VIADD R5, R57, 0xe0 ;  /* 0x000000e039057836 */ /* 0x000fe20000000000 */
[----:B-1----:R-:W-:-:S02]  /*2660*/  LEA R2, P4, R0, UR4, 0x2 ;  /* 0x0000000400027c11 */ /* 0x002fc4000f8810ff */
[-C--:B------:R-:W-:Y:S02]  /*2670*/  ISETP.GE.AND P5, PT, R9, R42.reuse, PT ;  /* 0x0000002a0900720c */ /* 0x080fe40003fa6270 */
[----:B------:R-:W-:Y:S01]  /*2680*/  LEA.HI.X R3, R0, UR5, R7, 0x2, P4 ;  /* 0x0000000500037c11 */ /* 0x000fe2000a0f1407 */
[----:B------:R-:W-:Y:S01]  /*2690*/  VIADD R7, R57, 0x100 ;  /* 0x0000010039077836 */ /* 0x000fe20000000000 */
[----:B------:R-:W-:-:S03]  /*26a0*/  ISETP.GE.AND P4, PT, R45, R42, PT ;  /* 0x0000002a2d00720c */ /* 0x000fc60003f86270 */
[----:B-----5:R0:W-:Y:S01]  /*26b0*/  @!P3 STG.E desc[UR6][R2.64], R11 ;  /* 0x0000000b0200b986 */ /* 0x0201e2000c101906 */
        /* <DEDUP_REMOVED lines=19> */
[C---:B------:R-:W-:Y:S02]  /*27f0*/  VIADD R5, R57.reuse, 0x1e0 ;  /* 0x000001e039057836 */ /* 0x040fe40000000000 */
[----:B------:R-:W-:Y:S01]  /*2800*/  VIADD R57, R57, 0x200 ;  /* 0x0000020039397836 */ /* 0x000fe20000000000 */
[----:B------:R0:W-:Y:S01]  /*2810*/  @!P3 STG.E desc[UR6][R2.64+0x380], R25 ;  /* 0x000380190200b986 */ /* 0x0001e2000c101906 */
[----:B------:R-:W-:-:S03]  /*2820*/  ISETP.GE.AND P3, PT, R7, R42, PT ;  /* 0x0000002a0700720c */ /* 0x000fc60003f66270 */
        /* <DEDUP_REMOVED lines=9> */
[----:B------:R0:W-:Y:S01]  /*28c0*/  @!P2 STG.E desc[UR6][R2.64+0x780], R41 ;  /* 0x000780290200a986 */ /* 0x0001e2000c101906 */
[----:B------:R-:W-:Y:S05]  /*28d0*/  @P1 EXIT ;  /* 0x000000000000194d */ /* 0x000fea0003800000 */
[----:B------:R-:W-:Y:S01]  /*28e0*/  STG.E desc[UR6][R2.64+0x800], R43 ;  /* 0x0008002b02007986 */ /* 0x000fe2000c101906 */
[----:B------:R-:W-:Y:S05]  /*28f0*/  EXIT ;  /* 0x000000000000794d */ /* 0x000fea0003800000 */
.L_x_14:
[----:B------:R-:W-:Y:S01]  /*2900*/  IMAD.MOV.U32 R2, RZ, RZ, RZ ;  /* 0x000000ffff027224 */ /* 0x000fe200078e00ff */
[C---:B------:R-:W-:Y:S01]  /*2910*/  ISETP.GT.U32.AND P0, PT, R3.reuse, 0x1f, PT ;  /* 0x0000001f0300780c */ /* 0x040fe20003f04070 */
[----:B------:R-:W-:Y:S05]  /*2920*/  WARPSYNC.ALL ;  /* 0x0000000000007948 */ /* 0x000fea0003800000 */
[----:B------:R-:W-:-:S04]  /*2930*/  IMAD.HI.U32 R14, R3, 0x15555556, R2 ;  /* 0x15555556030e7827 */ /* 0x000fc800078e0002 */
[----:B------:R-:W-:-:S05]  /*2940*/  IMAD R15, R14, 0x4, R7 ;  /* 0x000000040e0f7824 */ /* 0x000fca00078e0207 */
[----:B------:R0:W-:Y:S01]  /*2950*/  STS [R15+0x3410], R0 ;  /* 0x003410000f007388 */ /* 0x0001e20000000800 */
[----:B------:R-:W-:Y:S06]  /*2960*/  BAR.SYNC.DEFER_BLOCKING 0x0 ;  /* 0x0000000000007b1d */ /* 0x000fec0000010000 */
[----:B------:R-:W-:Y:S05]  /*2970*/  @P0 BRA `(.L_x_29) ;  /* 0x0000000000dc0947 */ /* 0x000fea0003800000 */
[----:B------:R-:W-:Y:S01]  /*2980*/  IMAD R14, R3, 0x34, R7 ;  /* 0x00000034030e7824 */ /* 0x000fe200078e0207 */
[----:B------:R-:W-:-:S04]  /*2990*/  UMOV UR8, 0xffffffff ;  /* 0xffffffff00087882 */ /* 0x000fc80000000000 */
[----:B------:R-:W-:Y:S04]  /*29a0*/  LDS R28, [R14+0x3410] ;  /* 0x003410000e1c7984 */ /* 0x000fe80000000800 */
[----:B------:R-:W-:Y:S04]  /*29b0*/  LDS R29, [R14+0x3414] ;  /* 0x003414000e1d7984 */ /* 0x000fe80000000800 */
[----:B------:R-:W1:Y:S04]  /*29c0*/  LDS R30, [R14+0x3418] ;  /* 0x003418000e1e7984 */ /* 0x000e680000000800 */
[----:B------:R-:W-:Y:S04]  /*29d0*/  LDS R31, [R14+0x341c] ;  /* 0x00341c000e1f7984 */ /* 0x000fe80000000800 */
[----:B------:R-:W2:Y:S04]  /*29e0*/  LDS R32, [R14+0x3420] ;  /* 0x003420000e207984 */ /* 0x000ea80000000800 */
[----:B------:R-:W-:Y:S04]  /*29f0*/  LDS R33, [R14+0x3424] ;  /* 0x003424000e217984 */ /* 0x000fe80000000800 */
[----:B------:R-:W3:Y:S04]  /*2a00*/  LDS R34, [R14+0x3428] ;  /* 0x003428000e227984 */ /* 0x000ee80000000800 */
[----:B------:R-:W-:Y:S04]  /*2a10*/  LDS R35, [R14+0x342c] ;  /* 0x00342c000e237984 */ /* 0x000fe80000000800 */
[----:B------:R-:W4:Y:S04]  /*2a20*/  LDS R36, [R14+0x3430] ;  /* 0x003430000e247984 */ /* 0x000f280000000800 */
[----:B------:R-:W-:Y:S04]  /*2a30*/  LDS R37, [R14+0x3434] ;  /* 0x003434000e257984 */ /* 0x000fe80000000800 */
[----:B------:R-:W5:Y:S04]  /*2a40*/  LDS R38, [R14+0x3438] ;  /* 0x003438000e267984 */ /* 0x000f680000000800 */
[----:B------:R-:W0:Y:S01]  /*2a50*/  LDS R39, [R14+0x343c] ;  /* 0x00343c000e277984 */ /* 0x000e220000000800 */
[----:B-1----:R-:W-:-:S04]  /*2a60*/  IADD3 R40, PT, PT, R30, R29, R28 ;  /* 0x0000001d1e287210 */ /* 0x002fc80007ffe01c */
[----:B--2---:R-:W-:-:S04]  /*2a70*/  IADD3 R40, PT, PT, R32, R40, R31 ;  /* 0x0000002820287210 */ /* 0x004fc80007ffe01f */
[----:B---3--:R-:W-:-:S04]  /*2a80*/  IADD3 R40, PT, PT, R34, R40, R33 ;  /* 0x0000002822287210 */ /* 0x008fc80007ffe021 */
[----:B----4-:R-:W-:-:S04]  /*2a90*/  IADD3 R40, PT, PT, R36, R40, R35 ;  /* 0x0000002824287210 */ /* 0x010fc80007ffe023 */
[----:B-----5:R-:W-:-:S05]  /*2aa0*/  IADD3 R40, PT, PT, R38, R40, R37 ;  /* 0x0000002826287210 */ /* 0x020fca0007ffe025 */
[----:B0-----:R-:W-:Y:S01]  /*2ab0*/  IMAD.IADD R39, R39, 0x1, R40 ;  /* 0x0000000127277824 */ /* 0x001fe200078e0228 */
[----:B------:R-:W-:Y:S06]  /*2ac0*/  BRA.DIV UR8, `(.L_x_30) ;  /* 0x0000007a08547947 */ /* 0x000fec000b800000 */
[----:B------:R-:W0:Y:S02]  /*2ad0*/  SHFL.UP P0, R40, R39, 0x1, RZ ;  /* 0x0420000027287989 */ /* 0x000e2400000000ff */
[----:B0-----:R-:W-:-:S05]  /*2ae0*/  @P0 IMAD.IADD R40, R39, 0x1, R40 ;  /* 0x0000000127280824 */ /* 0x001fca00078e0228 */
[----:B------:R-:W0:Y:S02]  /*2af0*/  SHFL.UP P0, R43, R40, 0x2, RZ ;  /* 0x04400000282b7989 */ /* 0x000e2400000000ff */
[----:B0-----:R-:W-:-:S05]  /*2b00*/  @P0 IMAD.IADD R43, R40, 0x1, R43 ;  /* 0x00000001282b0824 */ /* 0x001fca00078e022b */
[----:B------:R-:W0:Y:S02]  /*2b10*/  SHFL.UP P0, R44, R43, 0x4, RZ ;  /* 0x048000002b2c7989 */ /* 0x000e2400000000ff */
[----:B0-----:R-:W-:-:S05]  /*2b20*/  @P0 IMAD.IADD R44, R43, 0x1, R44 ;  /* 0x000000012b2c0824 */ /* 0x001fca00078e022c */
[----:B------:R-:W0:Y:S02]  /*2b30*/  SHFL.UP P0, R45, R44, 0x8, RZ ;  /* 0x050000002c2d7989 */ /* 0x000e2400000000ff */
[----:B0-----:R-:W-:-:S05]  /*2b40*/  @P0 IMAD.IADD R45, R44, 0x1, R45 ;  /* 0x000000012c2d0824 */ /* 0x001fca00078e022d */
[----:B------:R0:W1:Y:S02]  /*2b50*/  SHFL.UP P0, R46, R45, 0x10, RZ ;  /* 0x060000002d2e7989 */ /* 0x00006400000000ff */
.L_x_120:
[----:B-1----:R-:W-:-:S04]  /*2b60*/  @P0 IMAD.IADD R46, R45, 0x1, R46 ;  /* 0x000000012d2e0824 */ /* 0x002fc800078e022e */
[----:B------:R-:W-:-:S04]  /*2b70*/  IMAD.IADD R39, R46, 0x1, -R39 ;  /* 0x000000012e277824 */ /* 0x000fc800078e0a27 */
[----:B------:R-:W-:Y:S01]  /*2b80*/  IMAD.IADD R28, R28, 0x1, R39 ;  /* 0x000000011c1c7824 */ /* 0x000fe200078e0227 */
[----:B------:R1:W-:Y:S03]  /*2b90*/  STS [R14+0x3410], R39 ;  /* 0x003410270e007388 */ /* 0x0003e60000000800 */
        /* <DEDUP_REMOVED lines=19> */
[----:B------:R1:W-:Y:S04]  /*2cd0*/  STS [R14+0x3438], R37 ;  /* 0x003438250e007388 */ /* 0x0003e80000000800 */
[----:B------:R1:W-:Y:S02]  /*2ce0*/  STS [R14+0x343c], R43 ;  /* 0x00343c2b0e007388 */ /* 0x0003e40000000800 */
.L_x_29:
[----:B------:R-:W-:Y:S05]  /*2cf0*/  WARPSYNC.ALL ;  /* 0x0000000000007948 */ /* 0x000fea0003800000 */
[----:B------:R-:W-:Y:S01]  /*2d00*/  BAR.SYNC.DEFER_BLOCKING 0x0 ;  /* 0x0000000000007b1d */ /* 0x000fe20000010000 */
[----:B------:R-:W-:Y:S02]  /*2d10*/  ISETP.NE.AND P0, PT, R50, RZ, PT ;  /* 0x000000ff3200720c */ /* 0x000fe40003f05270 */
[----:B-1----:R-:W-:-:S03]  /*2d20*/  SHF.R.U32.HI R28, RZ, UR5, R27 ;  /* 0x00000005ff1c7c19 */ /* 0x002fc6000801161b */
[----:B------:R-:W-:Y:S01]  /*2d30*/  BSSY.RECONVERGENT B0, `(.L_x_31) ;  /* 0x0000028000007945 */ /* 0x000fe20003800200 */
[----:B------:R-:W-:Y:S01]  /*2d40*/  LOP3.LUT R28, R28, UR4, RZ, 0x30, !PT ;  /* 0x000000041c1c7c12 */ /* 0x000fe2000f8e30ff */
[----:B0-----:R-:W0:Y:S06]  /*2d50*/  LDS R15, [R15+0x3410] ;  /* 0x003410000f0f7984 */ /* 0x001e2c0000000800 */
[----:B------:R-:W-:Y:S05]  /*2d60*/  @P0 BRA `(.L_x_32) ;  /* 0x0000000000900947 */ /* 0x000fea0003800000 */
[----:B------:R-:W0:Y:S04]  /*2d70*/  LDS R14, [R51] ;  /* 0x00000000330e7984 */ /* 0x000e280000000800 */
[----:B------:R-:W1:Y:S04]  /*2d80*/  LDS R30, [R51+0x400] ;  /* 0x00040000331e7984 */ /* 0x000e680000000800 */
[----:B------:R-:W2:Y:S04]  /*2d90*/  LDS R32, [R51+0x800] ;  /* 0x0008000033207984 */ /* 0x000ea80000000800 */
[----:B------:R-:W3:Y:S04]  /*2da0*/  LDS R34, [R51+0xc00] ;  /* 0x000c000033227984 */ /* 0x000ee80000000800 */
[----:B------:R-:W4:Y:S04]  /*2db0*/  LDS R36, [R51+0x1000] ;  /* 0x0010000033247984 */ /* 0x000f280000000800 */
[----:B------:R-:W5:Y:S04]  /*2dc0*/  LDS R38, [R51+0x1400] ;  /* 0x0014000033267984 */ /* 0x000f680000000800 */
[----:B------:R-:W5:Y:S04]  /*2dd0*/  LDS R40, [R51+0x1800] ;  /* 0x0018000033287984 */ /* 0x000f680000000800 */
[----:B------:R-:W5:Y:S04]  /*2de0*/  LDS R44, [R51+0x1c00] ;  /* 0x001c0000332c7984 */ /* 0x000f680000000800 */
[----:B------:R-:W5:Y:S04]  /*2df0*/  LDS R46, [R51+0x2000] ;  /* 0x00200000332e7984 */ /* 0x000f680000000800 */
[----:B------:R-:W5:Y:S04]  /*2e00*/  LDS R58, [R51+0x2400] ;  /* 0x00240000333a7984 */ /* 0x000f680000000800 */
[----:B------:R-:W5:Y:S01]  /*2e10*/  LDS R60, [R51+0x2800] ;  /* 0x00280000333c7984 */ /* 0x000f620000000800 */
[----:B0-----:R-:W-:-:S03]  /*2e20*/  IMAD.IADD R14, R15, 0x1, R14 ;  /* 0x000000010f0e7824 */ /* 0x001fc600078e020e */
[----:B------:R-:W0:Y:S01]  /*2e30*/  LDS R62, [R51+0x2c00] ;  /* 0x002c0000333e7984 */ /* 0x000e220000000800 */
[C---:B-1----:R-:W-:Y:S02]  /*2e40*/  IMAD.IADD R30, R15.reuse, 0x1, R30 ;  /* 0x000000010f1e7824 */ /* 0x042fe400078e021e */
[C---:B--2---:R-:W-:Y:S01]  /*2e50*/  IMAD.IADD R32, R15.reuse, 0x1, R32 ;  /* 0x000000010f207824 */ /* 0x044fe200078e0220 */
[----:B------:R1:W-:Y:S01]  /*2e60*/  STS [R51], R14 ;  /* 0x0000000e33007388 */ /* 0x0003e20000000800 */
[----:B---3--:R-:W-:-:S03]  /*2e70*/  IMAD.IADD R34, R15, 0x1, R34 ;  /* 0x000000010f227824 */ /* 0x008fc600078e0222 */
[----:B------:R1:W-:Y:S01]  /*2e80*/  STS [R51+0x400], R30 ;  /* 0x0004001e33007388 */ /* 0x0003e20000000800 */
[----:B----4-:R-:W-:-:S03]  /*2e90*/  IMAD.IADD R36, R15, 0x1, R36 ;  /* 0x000000010f247824 */ /* 0x010fc600078e0224 */
[----:B------:R1:W-:Y:S01]  /*2ea0*/  STS [R51+0x800], R32 ;  /* 0x0008002033007388 */ /* 0x0003e20000000800 */
[----:B-----5:R-:W-:-:S03]  /*2eb0*/  IMAD.IADD R38, R15, 0x1, R38 ;  /* 0x000000010f267824 */ /* 0x020fc600078e0226 */
[----:B------:R1:W-:Y:S01]  /*2ec0*/  STS [R51+0xc00], R34 ;  /* 0x000c002233007388 */ /* 0x0003e20000000800 */
[----:B------:R-:W-:-:S03]  /*2ed0*/  IMAD.IADD R40, R15, 0x1, R40 ;  /* 0x000000010f287824 */ /* 0x000fc600078e0228 */
        /* <DEDUP_REMOVED lines=9> */
[----:B0-----:R-:W-:-:S03]  /*2f70*/  IMAD.IADD R62, R15, 0x1, R62 ;  /* 0x000000010f3e7824 */ /* 0x001fc600078e023e */
[----:B------:R1:W-:Y:S04]  /*2f80*/  STS [R51+0x2400], R58 ;  /* 0x0024003a33007388 */ /* 0x0003e80000000800 */
[----:B------:R1:W-:Y:S04]  /*2f90*/  STS [R51+0x2800], R60 ;  /* 0x0028003c33007388 */ /* 0x0003e80000000800 */
[----:B------:R1:W-:Y:S02]  /*2fa0*/  STS [R51+0x2c00], R62 ;  /* 0x002c003e33007388 */ /* 0x0003e40000000800 */
.L_x_32:
[----:B------:R-:W-:Y:S05]  /*2fb0*/  BSYNC.RECONVERGENT B0 ;  /* 0x0000000000007941 */ /* 0x000fea0003800200 */
.L_x_31:
[----:B------:R-:W-:Y:S01]  /*2fc0*/  BAR.SYNC.DEFER_BLOCKING 0x0 ;  /* 0x0000000000007b1d */ /* 0x000fe20000010000 */
[----:B------:R-:W-:Y:S01]  /*2fd0*/  R2P PR, R28, 0x7f ;  /* 0x0000007f1c007804 */ /* 0x000fe20000000000 */
[----:B------:R-:W-:-:S04]  /*2fe0*/  IMAD.MOV.U32 R47, RZ, RZ, RZ ;  /* 0x000000ffff2f7224 */ /* 0x000fc800078e00ff */
[----:B------:R-:W-:Y:S08]  /*2ff0*/  BSSY.RECONVERGENT B0, `(.L_x_33) ;  /* 0x0000024000007945 */ /* 0x000ff00003800200 */
[----:B-1----:R-:W-:Y:S02]  /*3000*/  VOTE.ANY R14, PT, P0 ;  /* 0x00000000000e7806 */ /* 0x002fe400000e0100 */
[----:B------:R-:W-:-:S02]  /*3010*/  VOTE.ANY R29, PT, P1 ;  /* 0x00000000001d7806 */ /* 0x000fc400008e0100 */
[----:B------:R-:W-:Y:S02]  /*3020*/  @!P0 LOP3.LUT R14, RZ, R14, RZ, 0x33, !PT ;  /* 0x0000000eff0e8212 */ /* 0x000fe400078e33ff */
[----:B------:R-:W-:Y:S02]  /*3030*/  VOTE.ANY R31, PT, P2 ;  /* 0x00000000001f7806 */ /* 0x000fe400010e0100 */
[----:B------:R-:W-:Y:S02]  /*3040*/  @!P1 LOP3.LUT R29, RZ, R29, RZ, 0x33, !PT ;  /* 0x0000001dff1d9212 */ /* 0x000fe400078e33ff */
[----:B------:R-:W-:Y:S02]  /*3050*/  VOTE.ANY R33, PT, P3 ;  /* 0x0000000000217806 */ /* 0x000fe400018e0100 */
[----:B------:R-:W-:Y:S02]  /*3060*/  @!P2 LOP3.LUT R31, RZ, R31, RZ, 0x33, !PT ;  /* 0x0000001fff1fa212 */ /* 0x000fe400078e33ff */
[----:B------:R-:W-:-:S02]  /*3070*/  LOP3.LUT R14, R29, R14, RZ, 0xc0, !PT ;  /* 0x0000000e1d0e7212 */ /* 0x000fc400078ec0ff */
[----:B------:R-:W-:Y:S02]  /*3080*/  @!P3 LOP3.LUT R33, RZ, R33, RZ, 0x33, !PT ;  /* 0x00000021ff21b212 */ /* 0x000fe400078e33ff */
[----:B------:R-:W-:Y:S02]  /*3090*/  LOP3.LUT R14, R31, R14, RZ, 0xc0, !PT ;  /* 0x0000000e1f0e7212 */ /* 0x000fe400078ec0ff */
[----:B------:R-:W-:Y:S02]  /*30a0*/  VOTE.ANY R29, PT, P4 ;  /* 0x00000000001d7806 */ /* 0x000fe400020e0100 */
[----:B------:R-:W-:Y:S02]  /*30b0*/  LOP3.LUT R14, R33, R14, RZ, 0xc0, !PT ;  /* 0x0000000e210e7212 */ /* 0x000fe400078ec0ff */
[----:B------:R-:W-:Y:S02]  /*30c0*/  @!P4 LOP3.LUT R29, RZ, R29, RZ, 0x33, !PT ;  /* 0x0000001dff1dc212 */ /* 0x000fe400078e33ff */
[----:B------:R-:W-:-:S02]  /*30d0*/  VOTE.ANY R31, PT, P5 ;  /* 0x00000000001f7806 */ /* 0x000fc400028e0100 */
[----:B------:R-:W-:Y:S01]  /*30e0*/  LOP3.LUT R14, R29, R14, RZ, 0xc0, !PT ;  /* 0x0000000e1d0e7212 */ /* 0x000fe200078ec0ff */
[----:B------:R-:W-:Y:S01]  /*30f0*/  IMAD.SHL.U32 R29, R3, 0x20, RZ ;  /* 0x00000020031d7824 */ /* 0x000fe200078e00ff */
[----:B------:R-:W-:Y:S02]  /*3100*/  LOP3.LUT P0, RZ, R28, 0x80, RZ, 0xc0, !PT ;  /* 0x000000801cff7812 */ /* 0x000fe4000780c0ff */
[----:B------:R-:W-:Y:S02]  /*3110*/  @!P5 LOP3.LUT R31, RZ, R31, RZ, 0x33, !PT ;  /* 0x0000001fff1fd212 */ /* 0x000fe400078e33ff */
[----:B------:R-:W-:Y:S02]  /*3120*/  VOTE.ANY R30, PT, P6 ;  /* 0x00000000001e7806 */ /* 0x000fe400030e0100 */
[----:B------:R-:W-:Y:S02]  /*3130*/  LOP3.LUT R31, R31, R14, RZ, 0xc0, !PT ;  /* 0x0000000e1f1f7212 */ /* 0x000fe400078ec0ff */
[----:B------:R-:W1:Y:S01]  /*3140*/  S2R R14, SR_LEMASK ;  /* 0x00000000000e7919 */ /* 0x000e620000003a00 */
[----:B------:R-:W-:-:S04]  /*3150*/  @!P6 LOP3.LUT R30, RZ, R30, RZ, 0x33, !PT ;  /* 0x0000001eff1ee212 */ /* 0x000fc800078e33ff */
[----:B------:R-:W-:Y:S02]  /*3160*/  VOTE.ANY R32, PT, P0 ;  /* 0x0000000000207806 */ /* 0x000fe400000e0100 */
[----:B------:R-:W-:Y:S02]  /*3170*/  LOP3.LUT R31, R30, R31, RZ, 0xc0, !PT ;  /* 0x0000001f1e1f7212 */ /* 0x000fe400078ec0ff */
[----:B------:R-:W-:Y:S02]  /*3180*/  @!P0 LOP3.LUT R32, RZ, R32, RZ, 0x33, !PT ;  /* 0x00000020ff208212 */ /* 0x000fe400078e33ff */
[----:B------:R-:W-:Y:S02]  /*3190*/  LOP3.LUT R30, R29, 0x7c00, RZ, 0xc0, !PT ;  /* 0x00007c001d1e7812 */ /* 0x000fe400078ec0ff */
[----:B------:R-:W-:-:S03]  /*31a0*/  LOP3.LUT R31, R32, R31, RZ, 0xc0, !PT ;  /* 0x0000001f201f7212 */ /* 0x000fc600078ec0ff */
[----:B------:R-:W-:Y:S01]  /*31b0*/  IMAD.IADD R29, R7, 0x1, R30 ;  /* 0x00000001071d7824 */ /* 0x000fe200078e021e */
[----:B------:R-:W2:Y:S01]  /*31c0*/  FLO.U32 R32, R31 ;  /* 0x0000001f00207300 */ /* 0x000ea200000e0000 */
[----:B-1----:R-:W-:Y:S02]  /*31d0*/  LOP3.LUT R44, R14, R31, RZ, 0xc0, !PT ;  /* 0x0000001f0e2c7212 */ /* 0x002fe400078ec0ff */
[----:B--2---:R-:W-:-:S05]  /*31e0*/  ISETP.NE.AND P0, PT, R24, R32, PT ;  /* 0x000000201800720c */ /* 0x004fca0003f05270 */
[----:B------:R-:W1:Y:S08]  /*31f0*/  POPC R44, R44 ;  /* 0x0000002c002c7309 */ /* 0x000e700000000000 */
[----:B------:R-:W-:Y:S05]  /*3200*/  @P0 BRA `(.L_x_34) ;  /* 0x0000000000080947 */ /* 0x000fea0003800000 */
[----:B------:R-:W-:-:S06]  /*3210*/  IMAD R47, R28, 0x4, R29 ;  /* 0x000000041c2f7824 */ /* 0x000fcc00078e021d */
[----:B-1----:R2:W3:Y:S02]  /*3220*/  ATOMS.ADD R47, [R47], R44 ;  /* 0x0000002c2f2f738c */ /* 0x0024e40000000000 */
.L_x_34:
[----:B------:R-:W-:Y:S05]  /*3230*/  BSYNC.RECONVERGENT B0 ;  /* 0x0000000000007941 */ /* 0x000fea0003800200 */
.L_x_33:
[----:B------:R-:W-:Y:S01]  /*3240*/  R2P PR, R52, 0x7f ;  /* 0x0000007f34007804 */ /* 0x000fe20000000000 */
[----:B---3--:R3:W4:Y:S01]  /*3250*/  SHFL.IDX PT, R47, R47, R32, 0x1f ;  /* 0x00001f202f2f7589 */ /* 0x00872200000e0000 */
[----:B------:R-:W-:Y:S01]  /*3260*/  BSSY.RECONVERGENT B0, `(.L_x_35) ;  /* 0x0000021000007945 */ /* 0x000fe20003800200 */
[----:B------:R-:W-:-:S10]  /*3270*/  IMAD.MOV.U32 R49, RZ, RZ, RZ ;  /* 0x000000ffff317224 */ /* 0x000fd400078e00ff */
[----:B------:R-:W-:Y:S02]  /*3280*/  VOTE.ANY R28, PT, P0 ;  /* 0x00000000001c7806 */ /* 0x000fe400000e0100 */
[----:B------:R-:W-:Y:S02]  /*3290*/  VOTE.ANY R31, PT, P1 ;  /* 0x00000000001f7806 */ /* 0x000fe400008e0100 */
[----:B------:R-:W-:Y:S02]  /*32a0*/  @!P0 LOP3.LUT R28, RZ, R28, RZ, 0x33, !PT ;  /* 0x0000001cff1c8212 */ /* 0x000fe400078e33ff */
[----:B------:R-:W-:Y:S02]  /*32b0*/  VOTE.ANY R33, PT, P2 ;  /* 0x0000000000217806 */ /* 0x000fe400010e0100 */
[----:B------:R-:W-:Y:S02]  /*32c0*/  @!P1 LOP3.LUT R31, RZ, R31, RZ, 0x33, !PT ;  /* 0x0000001fff1f9212 */ /* 0x000fe400078e33ff */
[----:B------:R-:W-:-:S02]  /*32d0*/  @!P2 LOP3.LUT R33, RZ, R33, RZ, 0x33, !PT ;  /* 0x00000021ff21a212 */ /* 0x000fc400078e33ff */
[----:B------:R-:W-:Y:S02]  /*32e0*/  LOP3.LUT R28, R31, R28, RZ, 0xc0, !PT ;  /* 0x0000001c1f1c7212 */ /* 0x000fe400078ec0ff */
[----:B------:R-:W-:Y:S02]  /*32f0*/  VOTE.ANY R31, PT, P3 ;  /* 0x00000000001f7806 */ /* 0x000fe400018e0100 */
[----:B------:R-:W-:Y:S02]  /*3300*/  LOP3.LUT R28, R33, R28, RZ, 0xc0, !PT ;  /* 0x0000001c211c7212 */ /* 0x000fe400078ec0ff */
[----:B------:R-:W-:Y:S02]  /*3310*/  LOP3.LUT P0, RZ, R52, 0x80, RZ, 0xc0, !PT ;  /* 0x0000008034ff7812 */ /* 0x000fe4000780c0ff */
[----:B------:R-:W-:Y:S02]  /*3320*/  VOTE.ANY R33, PT, P4 ;  /* 0x0000000000217806 */ /* 0x000fe400020e0100 */
[----:B------:R-:W-:-:S02]  /*3330*/  @!P3 LOP3.LUT R31, RZ, R31, RZ, 0x33, !PT ;  /* 0x0000001fff1fb212 */ /* 0x000fc400078e33ff */
[----:B------:R-:W-:Y:S02]  /*3340*/  @!P4 LOP3.LUT R33, RZ, R33, RZ, 0x33, !PT ;  /* 0x00000021ff21c212 */ /* 0x000fe400078e33ff */
[----:B------:R-:W-:Y:S02]  /*3350*/  LOP3.LUT R28, R31, R28, RZ, 0xc0, !PT ;  /* 0x0000001c1f1c7212 */ /* 0x000fe400078ec0ff */
[----:B------:R-:W-:Y:S02]  /*3360*/  VOTE.ANY R31, PT, P5 ;  /* 0x00000000001f7806 */ /* 0x000fe400028e0100 */
[----:B------:R-:W-:Y:S02]  /*3370*/  LOP3.LUT R28, R33, R28, RZ, 0xc0, !PT ;  /* 0x0000001c211c7212 */ /* 0x000fe400078ec0ff */
[----:B------:R-:W-:Y:S02]  /*3380*/  VOTE.ANY R33, PT, P6 ;  /* 0x0000000000217806 */ /* 0x000fe400030e0100 */
[----:B------:R-:W-:-:S02]  /*3390*/  @!P5 LOP3.LUT R31, RZ, R31, RZ, 0x33, !PT ;  /* 0x0000001fff1fd212 */ /* 0x000fc400078e33ff */
[----:B------:R-:W-:Y:S02]  /*33a0*/  VOTE.ANY R35, PT, P0 ;  /* 0x0000000000237806 */ /* 0x000fe400000e0100 */
[----:B------:R-:W-:Y:S02]  /*33b0*/  @!P6 LOP3.LUT R33, RZ, R33, RZ, 0x33, !PT ;  /* 0x00000021ff21e212 */ /* 0x000fe400078e33ff */
[----:B------:R-:W-:Y:S02]  /*33c0*/  LOP3.LUT R28, R31, R28, RZ, 0xc0, !PT ;  /* 0x0000001c1f1c7212 */ /* 0x000fe400078ec0ff */
[----:B------:R-:W-:Y:S02]  /*33d0*/  @!P0 LOP3.LUT R35, RZ, R35, RZ, 0x33, !PT ;  /* 0x00000023ff238212 */ /* 0x000fe400078e33ff */
[----:B------:R-:W-:-:S04]  /*33e0*/  LOP3.LUT R28, R33, R28, RZ, 0xc0, !PT ;  /* 0x0000001c211c7212 */ /* 0x000fc800078ec0ff */
[----:B------:R-:W-:-:S04]  /*33f0*/  LOP3.LUT R35, R35, R28, RZ, 0xc0, !PT ;  /* 0x0000001c23237212 */ /* 0x000fc800078ec0ff */
[----:B------:R-:W5:Y:S01]  /*3400*/  FLO.U32 R30, R35 ;  /* 0x00000023001e7300 */ /* 0x000f6200000e0000 */
[----:B------:R-:W-:-:S07]  /*3410*/  LOP3.LUT R46, R14, R35, RZ, 0xc0, !PT ;  /* 0x000000230e2e7212 */ /* 0x000fce00078ec0ff */
[----:B------:R-:W0:Y:S01]  /*3420*/  POPC R46, R46 ;  /* 0x0000002e002e7309 */ /* 0x000e220000000000 */
[----:B-----5:R-:W-:-:S13]  /*3430*/  ISETP.NE.AND P0, PT, R24, R30, PT ;  /* 0x0000001e1800720c */ /* 0x020fda0003f05270 */
[----:B0--34-:R-:W-:Y:S05]  /*3440*/  @P0 BRA `(.L_x_36) ;  /* 0x0000000000080947 */ /* 0x019fea0003800000 */
[----:B------:R-:W-:-:S06]  /*3450*/  IMAD R49, R52, 0x4, R29 ;  /* 0x0000000434317824 */ /* 0x000fcc00078e021d */
[----:B------:R0:W3:Y:S02]  /*3460*/  ATOMS.ADD R49, [R49], R46 ;  /* 0x0000002e3131738c */ /* 0x0000e40000000000 */
.L_x_36:
[----:B------:R-:W-:Y:S05]  /*3470*/  BSYNC.RECONVERGENT B0 ;  /* 0x0000000000007941 */ /* 0x000fea0003800200 */
.L_x_35:
        /* <DEDUP_REMOVED lines=35> */
.L_x_38:
[----:B------:R-:W-:Y:S05]  /*36b0*/  BSYNC.RECONVERGENT B0 ;  /* 0x0000000000007941 */ /* 0x000fea0003800200 */
.L_x_37:
        /* <DEDUP_REMOVED lines=27> */
[----:B------:R-:W-:Y:S02]  /*3870*/  LOP3.LUT R35, R35, R28, RZ, 0xc0, !PT ;  /* 0x0000001c23237212 */ /* 0x000fe400078ec0ff */
[----:B------:R-:W-:Y:S02]  /*3880*/  SHF.R.U32.HI R28, RZ, UR5, R23 ;  /* 0x00000005ff1c7c19 */ /* 0x000fe40008011617 */
[----:B------:R-:W5:Y:S01]  /*3890*/  FLO.U32 R39, R35 ;  /* 0x0000002300277300 */ /* 0x000f6200000e0000 */
[----:B------:R-:W-:Y:S02]  /*38a0*/  LOP3.LUT R53, R14, R35, RZ, 0xc0, !PT ;  /* 0x000000230e357212 */ /* 0x000fe400078ec0ff */
[----:B------:R-:W-:-:S05]  /*38b0*/  LOP3.LUT R30, R28, UR4, RZ, 0x30, !PT ;  /* 0x000000041c1e7c12 */ /* 0x000fca000f8e30ff */
[----:B------:R-:W0:Y:S01]  /*38c0*/  POPC R53, R53 ;  /* 0x0000003500357309 */ /* 0x000e220000000000 */
[----:B-----5:R-:W-:-:S13]  /*38d0*/  ISETP.NE.AND P0, PT, R24, R39, PT ;  /* 0x000000271800720c */ /* 0x020fda0003f05270 */
[----:B0--34-:R-:W-:Y:S05]  /*38e0*/  @P0 BRA `(.L_x_40) ;  /* 0x0000000000080947 */ /* 0x019fea0003800000 */
[----:B------:R-:W-:-:S05]  /*38f0*/  IMAD R48, R48, 0x4, R29 ;  /* 0x0000000430307824 */ /* 0x000fca00078e021d */
[----:B------:R0:W3:Y:S02]  /*3900*/  ATOMS.ADD R56, [R48], R53 ;  /* 0x000000353038738c */ /* 0x0000e40000000000 */
.L_x_40:
[----:B------:R-:W-:Y:S05]  /*3910*/  BSYNC.RECONVERGENT B0 ;  /* 0x0000000000007941 */ /* 0x000fea0003800200 */
.L_x_39:
        /* <DEDUP_REMOVED lines=30> */
[----:B0-----:R-:W-:Y:S02]  /*3b00*/  LOP3.LUT R48, R14, R35, RZ, 0xc0, !PT ;  /* 0x000000230e307212 */ /* 0x001fe400078ec0ff */
[----:B------:R-:W-:-:S05]  /*3b10*/  LOP3.LUT R34, R28, UR4, RZ, 0x30, !PT ;  /* 0x000000041c227c12 */ /* 0x000fca000f8e30ff */
[----:B------:R-:W0:Y:S01]  /*3b20*/  POPC R48, R48 ;  /* 0x0000003000307309 */ /* 0x000e220000000000 */
[----:B-----5:R-:W-:-:S13]  /*3b30*/  ISETP.NE.AND P0, PT, R24, R32, PT ;  /* 0x000000201800720c */ /* 0x020fda0003f05270 */
[----:B0--34-:R-:W-:Y:S05]  /*3b40*/  @P0 BRA `(.L_x_42) ;  /* 0x0000000000080947 */ /* 0x019fea0003800000 */
[----:B------:R-:W-:-:S06]  /*3b50*/  IMAD R45, R30, 0x4, R29 ;  /* 0x000000041e2d7824 */ /* 0x000fcc00078e021d */
[----:B------:R0:W3:Y:S02]  /*3b60*/  ATOMS.ADD R45, [R45], R48 ;  /* 0x000000302d2d738c */ /* 0x0000e40000000000 */
.L_x_42:
[----:B------:R-:W-:Y:S05]  /*3b70*/  BSYNC.RECONVERGENT B0 ;  /* 0x0000000000007941 */ /* 0x000fea0003800200 */
.L_x_41:
        /* <DEDUP_REMOVED lines=35> */
[----:B------:R-:W-:-:S06]  /*3db0*/  IMAD R36, R34, 0x4, R29 ;  /* 0x0000000422247824 */ /* 0x000fcc00078e021d */
[----:B------:R0:W3:Y:S02]  /*3dc0*/  ATOMS.ADD R36, [R36], R37 ;  /* 0x000000252424738c */ /* 0x0000e40000000000 */
.L_x_44:
[----:B------:R-:W-:Y:S05]  /*3dd0*/  BSYNC.RECONVERGENT B0 ;  /* 0x0000000000007941 */ /* 0x000fea0003800200 */
.L_x_43:
        /* <DEDUP_REMOVED lines=37> */
.L_x_46:
[----:B------:R-:W-:Y:S05]  /*4030*/  BSYNC.RECONVERGENT B0 ;  /* 0x0000000000007941 */ /* 0x000fea0003800200 */
.L_x_45:
        /* <DEDUP_REMOVED lines=37> */
.L_x_48:
[----:B------:R-:W-:Y:S05]  /*4290*/  BSYNC.RECONVERGENT B0 ;  /* 0x0000000000007941 */ /* 0x000fea0003800200 */
.L_x_47:
[----:B------:R-:W-:Y:S01]  /*42a0*/  R2P PR, R40, 0x7f ;  /* 0x0000007f28007804 */ /* 0x000fe20000000000 */
[----:B---3--:R3:W4:Y:S01]  /*42b0*/  SHFL.IDX PT, R32, R32, R55, 0x1f ;  /* 0x00001f3720207589 */ /* 0x00872200000e0000 */
[----:B------:R-:W-:Y:S01]  /*42c0*/  SHF.R.U32.HI R38, RZ, UR5, R12 ;  /* 0x00000005ff267c19 */ /* 0x000fe2000801160c */
[----:B------:R-:W-:Y:S01]  /*42d0*/  BSSY.RECONVERGENT B0, `(.L_x_49) ;  /* 0x0000022000007945 */ /* 0x000fe20003800200 */
[----:B------:R-:W-:Y:S02]  /*42e0*/  IMAD.MOV.U32 R30, RZ, RZ, RZ ;  /* 0x000000ffff1e7224 */ /* 0x000fe400078e00ff */
[----:B------:R-:W-:-:S07]  /*42f0*/  LOP3.LUT R38, R38, UR4, RZ, 0x30, !PT ;  /* 0x0000000426267c12 */ /* 0x000fce000f8e30ff */
        /* <DEDUP_REMOVED lines=31> */
.L_x_50:
[----:B------:R-:W-:Y:S05]  /*44f0*/  BSYNC.RECONVERGENT B0 ;  /* 0x0000000000007941 */ /* 0x000fea0003800200 */
.L_x_49:
        /* <DEDUP_REMOVED lines=9> */
[----:B------:R-:W-:Y:S02]  /*4590*/  @!P1 LOP3.LUT R39, RZ, R39, RZ, 0x33, !PT ;  /* 0x00000027ff279212 */ /* 0x000fe400078e33ff */
[----:B------:R-:W-:Y:S02]  /*45a0*/  VOTE.ANY R55, PT, P2 ;  /* 0x0000000000377806 */ /* 0x000fe400010e0100 */
[----:B------:R-:W-:-:S02]  /*45b0*/  LOP3.LUT R28, R39, R28, RZ, 0xc0, !PT ;  /* 0x0000001c271c7212 */ /* 0x000fc400078ec0ff */
[----:B------:R-:W-:Y:S02]  /*45c0*/  VOTE.ANY R39, PT, P3 ;  /* 0x0000000000277806 */ /* 0x000fe400018e0100 */
[----:B------:R-:W-:Y:S02]  /*45d0*/  @!P2 LOP3.LUT R55, RZ, R55, RZ, 0x33, !PT ;  /* 0x00000037ff37a212 */ /* 0x000fe400078e33ff */
[----:B------:R-:W-:Y:S02]  /*45e0*/  @!P3 LOP3.LUT R39, RZ, R39, RZ, 0x33, !PT ;  /* 0x00000027ff27b212 */ /* 0x000fe400078e33ff */
[----:B------:R-:W-:Y:S02]  /*45f0*/  LOP3.LUT R28, R55, R28, RZ, 0xc0, !PT ;  /* 0x0000001c371c7212 */ /* 0x000fe400078ec0ff */
[----:B------:R-:W-:Y:S02]  /*4600*/  LOP3.LUT P0, RZ, R38, 0x80, RZ, 0xc0, !PT ;  /* 0x0000008026ff7812 */ /* 0x000fe4000780c0ff */
[----:B------:R-:W-:-:S02]  /*4610*/  VOTE.ANY R55, PT, P4 ;  /* 0x0000000000377806 */ /* 0x000fc400020e0100 */
[----:B------:R-:W-:Y:S02]  /*4620*/  LOP3.LUT R28, R39, R28, RZ, 0xc0, !PT ;  /* 0x0000001c271c7212 */ /* 0x000fe400078ec0ff */
[----:B------:R-:W-:Y:S02]  /*4630*/  VOTE.ANY R39, PT, P5 ;  /* 0x0000000000277806 */ /* 0x000fe400028e0100 */
[----:B------:R-:W-:Y:S02]  /*4640*/  @!P4 LOP3.LUT R55, RZ, R55, RZ, 0x33, !PT ;  /* 0x00000037ff37c212 */ /* 0x000fe400078e33ff */
[----:B------:R-:W-:Y:S02]  /*4650*/  @!P5 LOP3.LUT R39, RZ, R39, RZ, 0x33, !PT ;  /* 0x00000027ff27d212 */ /* 0x000fe400078e33ff */
[----:B------:R-:W-:Y:S02]  /*4660*/  LOP3.LUT R28, R55, R28, RZ, 0xc0, !PT ;  /* 0x0000001c371c7212 */ /* 0x000fe400078ec0ff */
[----:B------:R-:W-:-:S02]  /*4670*/  VOTE.ANY R55, PT, P6 ;  /* 0x0000000000377806 */ /* 0x000fc400030e0100 */
[----:B------:R-:W-:Y:S02]  /*4680*/  LOP3.LUT R28, R39, R28, RZ, 0xc0, !PT ;  /* 0x0000001c271c7212 */ /* 0x000fe400078ec0ff */
[----:B------:R-:W-:Y:S02]  /*4690*/  VOTE.ANY R39, PT, P0 ;  /* 0x0000000000277806 */ /* 0x000fe400000e0100 */
[----:B------:R-:W-:Y:S02]  /*46a0*/  @!P6 LOP3.LUT R55, RZ, R55, RZ, 0x33, !PT ;  /* 0x00000037ff37e212 */ /* 0x000fe400078e33ff */
        /* <DEDUP_REMOVED lines=8> */
[----:B------:R-:W-:-:S05]  /*4730*/  IMAD R43, R38, 0x4, R29 ;  /* 0x00000004262b7824 */ /* 0x000fca00078e021d */
[----:B------:R0:W3:Y:S02]  /*4740*/  ATOMS.ADD R60, [R43], R28 ;  /* 0x0000001c2b3c738c */ /* 0x0000e40000000000 */
.L_x_52:
[----:B------:R-:W-:Y:S05]  /*4750*/  BSYNC.RECONVERGENT B0 ;  /* 0x0000000000007941 */ /* 0x000fea0003800200 */
.L_x_51:
[----:B------:R-:W-:Y:S01]  /*4760*/  R2P PR, R40, 0x7f ;  /* 0x0000007f28007804 */ /* 0x000fe20000000000 */
[----:B---3--:R3:W4:Y:S01]  /*4770*/  SHFL.IDX PT, R39, R60, R39, 0x1f ;  /* 0x00001f273c277589 */ /* 0x00872200000e0000 */
[----:B------:R-:W-:Y:S01]  /*4780*/  SHF.R.U32.HI R58, RZ, UR5, R16 ;  /* 0x00000005ff3a7c19 */ /* 0x000fe20008011610 */
[----:B------:R-:W-:Y:S01]  /*4790*/  BSSY.RECONVERGENT B0, `(.L_x_53) ;  /* 0x0000022000007945 */ /* 0x000fe20003800200 */
[----:B------:R-:W-:Y:S02]  /*47a0*/  IMAD.MOV.U32 R64, RZ, RZ, RZ ;  /* 0x000000ffff407224 */ /* 0x000fe400078e00ff */
[----:B------:R-:W-:-:S07]  /*47b0*/  LOP3.LUT R58, R58, UR4, RZ, 0x30, !PT ;  /* 0x000000043a3a7c12 */ /* 0x000fce000f8e30ff */
[----:B------:R-:W-:Y:S02]  /*47c0*/  VOTE.ANY R38, PT, P0 ;  /* 0x0000000000267806 */ /* 0x000fe400000e0100 */
[----:B0-----:R-:W-:Y:S02]  /*47d0*/  VOTE.ANY R43, PT, P1 ;  /* 0x00000000002b7806 */ /* 0x001fe400008e0100 */
[----:B------:R-:W-:Y:S02]  /*47e0*/  @!P0 LOP3.LUT R38, RZ, R38, RZ, 0x33, !PT ;  /* 0x00000026ff268212 */ /* 0x000fe400078e33ff */
[----:B------:R-:W-:Y:S02]  /*47f0*/  @!P1 LOP3.LUT R43, RZ, R43, RZ, 0x33, !PT ;  /* 0x0000002bff2b9212 */ /* 0x000fe400078e33ff */
[----:B------:R-:W-:Y:S02]  /*4800*/  LOP3.LUT P0, RZ, R40, 0x80, RZ, 0xc0, !PT ;  /* 0x0000008028ff7812 */ /* 0x000fe4000780c0ff */
[----:B------:R-:W-:-:S02]  /*4810*/  LOP3.LUT R38, R43, R38, RZ, 0xc0, !PT ;  /* 0x000000262b267212 */ /* 0x000fc400078ec0ff */
[----:B------:R-:W-:-:S04]  /*4820*/  VOTE.ANY R43, PT, P2 ;  /* 0x00000000002b7806 */ /* 0x000fc800010e0100 */
[----:B------:R-:W-:-:S04]  /*4830*/  @!P2 LOP3.LUT R43, RZ, R43, RZ, 0x33, !PT ;  /* 0x0000002bff2ba212 */ /* 0x000fc800078e33ff */
[----:B------:R-:W-:Y:S02]  /*4840*/  LOP3.LUT R38, R43, R38, RZ, 0xc0, !PT ;  /* 0x000000262b267212 */ /* 0x000fe400078ec0ff */
        /* <DEDUP_REMOVED lines=14> */
[----:B------:R-:W-:-:S04]  /*4930*/  LOP3.LUT R55, R43, R38, RZ, 0xc0, !PT ;  /* 0x000000262b377212 */ /* 0x000fc800078ec0ff */
[----:B------:R-:W0:Y:S01]  /*4940*/  FLO.U32 R43, R55 ;  /* 0x00000037002b7300 */ /* 0x000e2200000e0000 */
[----:B------:R-:W-:-:S07]  /*4950*/  LOP3.LUT R38, R14, R55, RZ, 0xc0, !PT ;  /* 0x000000370e267212 */ /* 0x000fce00078ec0ff */
[----:B------:R-:W1:Y:S01]  /*4960*/  POPC R38, R38 ;  /* 0x0000002600267309 */ /* 0x000e620000000000 */
[----:B0-----:R-:W-:-:S13]  /*4970*/  ISETP.NE.AND P0, PT, R24, R43, PT ;  /* 0x0000002b1800720c */ /* 0x001fda0003f05270 */
[----:B-1-34-:R-:W-:Y:S05]  /*4980*/  @P0 BRA `(.L_x_54) ;  /* 0x0000000000080947 */ /* 0x01afea0003800000 */
[----:B------:R-:W-:-:S05]  /*4990*/  IMAD R55, R40, 0x4, R29 ;  /* 0x0000000428377824 */ /* 0x000fca00078e021d */
[----:B------:R0:W1:Y:S02]  /*49a0*/  ATOMS.ADD R64, [R55], R38 ;  /* 0x000000263740738c */ /* 0x0000640000000000 */
.L_x_54:
[----:B------:R-:W-:Y:S05]  /*49b0*/  BSYNC.RECONVERGENT B0 ;  /* 0x0000000000007941 */ /* 0x000fea0003800200 */
.L_x_53:
[----:B------:R-:W-:Y:S01]  /*49c0*/  R2P PR, R58, 0x7f ;  /* 0x0000007f3a007804 */ /* 0x000fe20000000000 */
[----:B-1----:R1:W3:Y:S01]  /*49d0*/  SHFL.IDX PT, R43, R64, R43, 0x1f ;  /* 0x00001f2b402b7589 */ /* 0x0022e200000e0000 */
        /* <DEDUP_REMOVED lines=30> */
[----:B------:R-:W4:Y:S01]  /*4bc0*/  POPC R40, R40 ;  /* 0x0000002800287309 */ /* 0x000f220000000000 */
[----:B0-----:R-:W-:-:S13]  /*4bd0*/  ISETP.NE.AND P0, PT, R24, R55, PT ;  /* 0x000000371800720c */ /* 0x001fda0003f05270 */
[----:B-1-34-:R-:W-:Y:S05]  /*4be0*/  @P0 BRA `(.L_x_56) ;  /* 0x0000000000080947 */ /* 0x01afea0003800000 */
[----:B------:R-:W-:-:S05]  /*4bf0*/  IMAD R59, R58, 0x4, R29 ;  /* 0x000000043a3b7824 */ /* 0x000fca00078e021d */
[----:B------:R0:W1:Y:S02]  /*4c00*/  ATOMS.ADD R62, [R59], R40 ;  /* 0x000000283b3e738c */ /* 0x0000640000000000 */
.L_x_56:
[----:B------:R-:W-:Y:S05]  /*4c10*/  BSYNC.RECONVERGENT B0 ;  /* 0x0000000000007941 */ /* 0x000fea0003800200 */
.L_x_55:
[----:B------:R-:W-:Y:S01]  /*4c20*/  R2P PR, R60, 0x7f ;  /* 0x0000007f3c007804 */ /* 0x000fe20000000000 */
[----:B--2---:R-:W-:Y:S01]  /*4c30*/  IMAD.IADD R44, R44, 0x1, R47 ;  /* 0x000000012c2c7824 */ /* 0x004fe200078e022f */
[----:B------:R-:W-:Y:S01]  /*4c40*/  BSSY.RECONVERGENT B0, `(.L_x_57) ;  /* 0x0000025000007945 */ /* 0x000fe20003800200 */
[----:B------:R-:W-:Y:S02]  /*4c50*/  IMAD.IADD R46, R46, 0x1, R49 ;  /* 0x000000012e2e7824 */ /* 0x000fe400078e0231 */
[----:B-1----:R1:W2:Y:S01]  /*4c60*/  SHFL.IDX PT, R49, R62, R55, 0x1f ;  /* 0x00001f373e317589 */ /* 0x0022a200000e0000 */
[----:B------:R-:W-:-:S07]  /*4c70*/  IMAD.MOV.U32 R64, RZ, RZ, RZ ;  /* 0x000000ffff407224 */ /* 0x000fce00078e00ff */
[----:B------:R-:W-:Y:S02]  /*4c80*/  VOTE.ANY R58, PT, P0 ;  /* 0x00000000003a7806 */ /* 0x000fe400000e0100 */
[----:B------:R-:W-:Y:S02]  /*4c90*/  VOTE.ANY R47, PT, P1 ;  /* 0x00000000002f7806 */ /* 0x000fe400008e0100 */
        /* <DEDUP_REMOVED lines=22> */
[----:B------:R-:W-:Y:S02]  /*4e00*/  SHF.R.U32.HI R58, RZ, UR5, R6 ;  /* 0x00000005ff3a7c19 */ /* 0x000fe40008011606 */
[----:B0-----:R-:W0:Y:S01]  /*4e10*/  FLO.U32 R59, R61 ;  /* 0x0000003d003b7300 */ /* 0x001e2200000e0000 */
[----:B------:R-:W-:Y:S02]  /*4e20*/  LOP3.LUT R47, R14, R61, RZ, 0xc0, !PT ;  /* 0x0000003d0e2f7212 */ /* 0x000fe400078ec0ff */
[----:B------:R-:W-:-:S05]  /*4e30*/  LOP3.LUT R58, R58, UR4, RZ, 0x30, !PT ;  /* 0x000000043a3a7c12 */ /* 0x000fca000f8e30ff */
[----:B------:R-:W3:Y:S01]  /*4e40*/  POPC R47, R47 ;  /* 0x0000002f002f7309 */ /* 0x000ee20000000000 */
[----:B0-----:R-:W-:-:S13]  /*4e50*/  ISETP.NE.AND P0, PT, R24, R59, PT ;  /* 0x0000003b1800720c */ /* 0x001fda0003f05270 */
[----:B-123--:R-:W-:Y:S05]  /*4e60*/  @P0 BRA `(.L_x_58) ;  /* 0x0000000000080947 */ /* 0x00efea0003800000 */
[----:B------:R-:W-:-:S05]  /*4e70*/  IMAD R60, R60, 0x4, R29 ;  /* 0x000000043c3c7824 */ /* 0x000fca00078e021d */
[----:B------:R0:W1:Y:S02]  /*4e80*/  ATOMS.ADD R64, [R60], R47 ;  /* 0x0000002f3c40738c */ /* 0x0000640000000000 */
.L_x_58:
[----:B------:R-:W-:Y:S05]  /*4e90*/  BSYNC.RECONVERGENT B0 ;  /* 0x0000000000007941 */ /* 0x000fea0003800200 */
.L_x_57:
[----:B------:R-:W-:Y:S01]  /*4ea0*/  R2P PR, R58, 0x7f ;  /* 0x0000007f3a007804 */ /* 0x000fe20000000000 */
[----:B------:R-:W-:Y:S01]  /*4eb0*/  IMAD.IADD R52, R51, 0x1, R52 ;  /* 0x0000000133347824 */ /* 0x000fe200078e0234 */
[----:B-1----:R1:W2:Y:S01]  /*4ec0*/  SHFL.IDX PT, R64, R64, R59, 0x1f ;  /* 0x00001f3b40407589 */ /* 0x0022a200000e0000 */
[----:B------:R-:W-:Y:S01]  /*4ed0*/  BSSY.RECONVERGENT B0, `(.L_x_59) ;  /* 0x0000024000007945 */ /* 0x000fe20003800200 */
[----:B------:R-:W-:Y:S02]  /*4ee0*/  IMAD.IADD R56, R53, 0x1, R56 ;  /* 0x0000000135387824 */ /* 0x000fe400078e0238 */
[----:B------:R-:W-:-:S07]  /*4ef0*/  IMAD.MOV.U32 R62, RZ, RZ, RZ ;  /* 0x000000ffff3e7224 */ /* 0x000fce00078e00ff */
        /* <DEDUP_REMOVED lines=25> */
[----:B------:R-:W0:Y:S01]  /*5090*/  FLO.U32 R55, R61 ;  /* 0x0000003d00377300 */ /* 0x000e2200000e0000 */
[----:B------:R-:W-:Y:S02]  /*50a0*/  LOP3.LUT R51, R14, R61, RZ, 0xc0, !PT ;  /* 0x0000003d0e337212 */ /* 0x000fe400078ec0ff */
[----:B------:R-:W-:-:S05]  /*50b0*/  LOP3.LUT R60, R60, UR4, RZ, 0x30, !PT ;  /* 0x000000043c3c7c12 */ /* 0x000fca000f8e30ff */
[----:B------:R-:W3:Y:S01]  /*50c0*/  POPC R51, R51 ;  /* 0x0000003300337309 */ /* 0x000ee20000000000 */
[----:B0-----:R-:W-:-:S13]  /*50d0*/  ISETP.NE.AND P0, PT, R24, R55, PT ;  /* 0x000000371800720c */ /* 0x001fda0003f05270 */
[----:B-123--:R-:W-:Y:S05]  /*50e0*/  @P0 BRA `(.L_x_60) ;  /* 0x0000000000080947 */ /* 0x00efea0003800000 */
[----:B------:R-:W-:-:S05]  /*50f0*/  IMAD R58, R58, 0x4, R29 ;  /* 0x000000043a3a7824 */ /* 0x000fca00078e021d */
[----:B------:R0:W1:Y:S02]  /*5100*/  ATOMS.ADD R62, [R58], R51 ;  /* 0x000000333a3e738c */ /* 0x0000640000000000 */
.L_x_60:
[----:B------:R-:W-:Y:S05]  /*5110*/  BSYNC.RECONVERGENT B0 ;  /* 0x0000000000007941 */ /* 0x000fea0003800200 */
.L_x_59:
[----:B------:R-:W-:Y:S01]  /*5120*/  R2P PR, R60, 0x7f ;  /* 0x0000007f3c007804 */ /* 0x000fe20000000000 */
[----:B------:R-:W-:Y:S01]  /*5130*/  IMAD.IADD R48, R48, 0x1, R45 ;  /* 0x0000000130307824 */ /* 0x000fe200078e022d */
[----:B-1----:R1:W2:Y:S01]  /*5140*/  SHFL.IDX PT, R62, R62, R55, 0x1f ;  /* 0x00001f373e3e7589 */ /* 0x0022a200000e0000 */
[----:B------:R-:W-:Y:S01]  /*5150*/  BSSY.RECONVERGENT B0, `(.L_x_61) ;  /* 0x0000024000007945 */ /* 0x000fe20003800200 */
[----:B------:R-:W-:-:S09]  /*5160*/  IMAD.MOV.U32 R66, RZ, RZ, RZ ;  /* 0x000000ffff427224 */ /* 0x000fd200078e00ff */
        /* <DEDUP_REMOVED lines=23> */
[----:B------:R-:W-:Y:S01]  /*52e0*/  LOP3.LUT R53, R58, R53, RZ, 0xc0, !PT ;  /* 0x000000353a357212 */ /* 0x000fe200078ec0ff */
[----:B------:R-:W-:Y:S01]  /*52f0*/  IMAD.IADD R58, R37, 0x1, R36 ;  /* 0x00000001253a7824 */ /* 0x000fe200078e0224 */
        /* <DEDUP_REMOVED lines=9> */
.L_x_62:
[----:B------:R-:W-:Y:S05]  /*5390*/  BSYNC.RECONVERGENT B0 ;  /* 0x0000000000007941 */ /* 0x000fea0003800200 */
.L_x_61:
[----:B------:R-:W-:Y:S01]  /*53a0*/  R2P PR, R36, 0x7f ;  /* 0x0000007f24007804 */ /* 0x000fe20000000000 */
[----:B------:R-:W-:Y:S01]  /*53b0*/  IMAD.IADD R34, R35, 0x1, R34 ;  /* 0x0000000123227824 */ /* 0x000fe200078e0222 */
[----:B------:R-:W-:Y:S01]  /*53c0*/  BSSY.RECONVERGENT B0, `(.L_x_63) ;  /* 0x0000022000007945 */ /* 0x000fe20003800200 */
[----:B------:R-:W-:-:S10]  /*53d0*/  IMAD.MOV.U32 R55, RZ, RZ, RZ ;  /* 0x000000ffff377224 */ /* 0x000fd400078e00ff */
        /* <DEDUP_REMOVED lines=24> */
[----:B-1----:R0:W1:Y:S02]  /*5560*/  SHFL.IDX PT, R60, R66, R45, 0x1f ;  /* 0x00001f2d423c7589 */ /* 0x00206400000e0000 */
[----:B------:R-:W2:Y:S01]  /*5570*/  FLO.U32 R59, R53 ;  /* 0x00000035003b7300 */ /* 0x000ea200000e0000 */
[----:B------:R-:W-:-:S07]  /*5580*/  LOP3.LUT R35, R14, R53, RZ, 0xc0, !PT ;  /* 0x000000350e237212 */ /* 0x000fce00078ec0ff */
[----:B------:R-:W3:Y:S01]  /*5590*/  POPC R35, R35 ;  /* 0x0000002300237309 */ /* 0x000ee20000000000 */
[----:B--2---:R-:W-:-:S13]  /*55a0*/  ISETP.NE.AND P0, PT, R24, R59, PT ;  /* 0x0000003b1800720c */ /* 0x004fda0003f05270 */
[----:B01-3--:R-:W-:Y:S05]  /*55b0*/  @P0 BRA `(.L_x_64) ;  /* 0x0000000000080947 */ /* 0x00bfea0003800000 */
[----:B------:R-:W-:-:S05]  /*55c0*/  IMAD R36, R36, 0x4, R29 ;  /* 0x0000000424247824 */ /* 0x000fca00078e021d */
[----:B------:R0:W1:Y:S02]  /*55d0*/  ATOMS.ADD R55, [R36], R35 ;  /* 0x000000232437738c */ /* 0x0000640000000000 */
.L_x_64:
[----:B------:R-:W-:Y:S05]  /*55e0*/  BSYNC.RECONVERGENT B0 ;  /* 0x0000000000007941 */ /* 0x000fea0003800200 */
.L_x_63:
[----:B------:R-:W-:Y:S01]  /*55f0*/  R2P PR, R26, 0x7f ;  /* 0x0000007f1a007804 */ /* 0x000fe20000000000 */
[----:B01----:R0:W1:Y:S01]  /*5600*/  SHFL.IDX PT, R36, R55, R59, 0x1f ;  /* 0x00001f3b37247589 */ /* 0x00306200000e0000 */
[----:B------:R-:W-:Y:S11]  /*5610*/  BSSY.RECONVERGENT B0, `(.L_x_65) ;  /* 0x0000021000007945 */ /* 0x000ff60003800200 */
[----:B------:R-:W-:-:S02]  /*5620*/  VOTE.ANY R45, PT, P0 ;  /* 0x00000000002d7806 */ /* 0x000fc400000e0100 */
[----:B------:R-:W-:Y:S02]  /*5630*/  VOTE.ANY R66, PT, P1 ;  /* 0x0000000000427806 */ /* 0x000fe400008e0100 */
[----:B------:R-:W-:Y:S02]  /*5640*/  @!P0 LOP3.LUT R45, RZ, R45, RZ, 0x33, !PT ;  /* 0x0000002dff2d8212 */ /* 0x000fe400078e33ff */
[----:B------:R-:W-:Y:S02]  /*5650*/  @!P1 LOP3.LUT R66, RZ, R66, RZ, 0x33, !PT ;  /* 0x00000042ff429212 */ /* 0x000fe400078e33ff */
[----:B------:R-:W-:Y:S02]  /*5660*/  LOP3.LUT P0, RZ, R26, 0x80, RZ, 0xc0, !PT ;  /* 0x000000801aff7812 */ /* 0x000fe4000780c0ff */
        /* <DEDUP_REMOVED lines=19> */
[----:B------:R-:W2:Y:S01]  /*57a0*/  FLO.U32 R53, R45 ;  /* 0x0000002d00357300 */ /* 0x000ea200000e0000 */
[----:B------:R-:W-:-:S07]  /*57b0*/  LOP3.LUT R14, R14, R45, RZ, 0xc0, !PT ;  /* 0x0000002d0e0e7212 */ /* 0x000fce00078ec0ff */
[----:B0-----:R0:W3:Y:S01]  /*57c0*/  POPC R55, R14 ;  /* 0x0000000e00377309 */ /* 0x0010e20000000000 */
[----:B--2---:R-:W-:Y:S01]  /*57d0*/  ISETP.NE.AND P0, PT, R24, R53, PT ;  /* 0x000000351800720c */ /* 0x004fe20003f05270 */
[----:B------:R-:W-:-:S12]  /*57e0*/  IMAD.MOV.U32 R24, RZ, RZ, RZ ;  /* 0x000000ffff187224 */ /* 0x000fd800078e00ff */
[----:B01-3--:R-:W-:Y:S05]  /*57f0*/  @P0 BRA `(.L_x_66) ;  /* 0x0000000000080947 */ /* 0x00bfea0003800000 */
[----:B------:R-:W-:-:S06]  /*5800*/  IMAD R24, R26, 0x4, R29 ;  /* 0x000000041a187824 */ /* 0x000fcc00078e021d */
[----:B------:R0:W1:Y:S02]  /*5810*/  ATOMS.ADD R24, [R24], R55 ;  /* 0x000000371818738c */ /* 0x0000640000000000 */
.L_x_66:
[----:B------:R-:W-:Y:S05]  /*5820*/  BSYNC.RECONVERGENT B0 ;  /* 0x0000000000007941 */ /* 0x000fea0003800200 */
.L_x_65:
[----:B------:R-:W-:Y:S01]  /*5830*/  BAR.SYNC.DEFER_BLOCKING 0x0 ;  /* 0x0000000000007b1d */ /* 0x000fe20000010000 */
[----:B------:R-:W-:Y:S01]  /*5840*/  IMAD.IADD R26, R40, 0x1, R49 ;  /* 0x00000001281a7824 */ /* 0x000fe200078e0231 */
[----:B------:R-:W-:Y:S01]  /*5850*/  ISETP.NE.AND P0, PT, R50, RZ, PT ;  /* 0x000000ff3200720c */ /* 0x000fe20003f05270 */
[----:B------:R-:W-:Y:S02]  /*5860*/  IMAD.IADD R28, R28, 0x1, R39 ;  /* 0x000000011c1c7824 */ /* 0x000fe400078e0227 */
[----:B------:R-:W-:Y:S01]  /*5870*/  IMAD R40, R44, 0x4, R7 ;  /* 0x000000042c287824 */ /* 0x000fe200078e0207 */
[----:B------:R-:W-:Y:S01]  /*5880*/  BSSY B1, `(.L_x_67) ;  /* 0x000005c000017945 */ /* 0x000fe20003800000 */
[----:B------:R-:W-:Y:S01]  /*5890*/  IMAD.IADD R14, R38, 0x1, R43 ;  /* 0x00000001260e7824 */ /* 0x000fe200078e022b */
[----:B-1----:R-:W1:Y:S01]  /*58a0*/  SHFL.IDX PT, R24, R24, R53, 0x1f ;  /* 0x00001f3518187589 */ /* 0x002e6200000e0000 */
[----:B------:R-:W-:Y:S02]  /*58b0*/  IMAD R39, R46, 0x4, R7 ;  /* 0x000000042e277824 */ /* 0x000fe400078e0207 */
[----:B------:R-:W-:-:S02]  /*58c0*/  IMAD.IADD R60, R37, 0x1, R60 ;  /* 0x00000001253c7824 */ /* 0x000fc400078e023c */
[--C-:B------:R-:W-:Y:S02]  /*58d0*/  IMAD R38, R52, 0x4, R7.reuse ;  /* 0x0000000434267824 */ /* 0x100fe400078e0207 */
[----:B------:R-:W-:Y:S02]  /*58e0*/  IMAD.IADD R32, R33, 0x1, R32 ;  /* 0x0000000121207824 */ /* 0x000fe400078e0220 */
[----:B------:R-:W-:Y:S02]  /*58f0*/  IMAD.IADD R44, R35, 0x1, R36 ;  /* 0x00000001232c7824 */ /* 0x000fe400078e0224 */
[--C-:B------:R-:W-:Y:S02]  /*5900*/  IMAD R37, R56, 0x4, R7.reuse ;  /* 0x0000000438257824 */ /* 0x100fe400078e0207 */
[----:B------:R-:W-:Y:S02]  /*5910*/  IMAD.IADD R30, R31, 0x1, R30 ;  /* 0x000000011f1e7824 */ /* 0x000fe400078e021e */
[--C-:B------:R-:W-:Y:S01]  /*5920*/  IMAD R36, R48, 0x4, R7.reuse ;  /* 0x0000000430247824 */ /* 0x100fe200078e0207 */
[----:B------:R2:W-:Y:S01]  /*5930*/  STS [R40+-0x4], R27 ;  /* 0xfffffc1b28007388 */ /* 0x0005e20000000800 */
[----:B------:R-:W-:-:S02]  /*5940*/  IMAD R35, R58, 0x4, R7 ;  /* 0x000000043a237824 */ /* 0x000fc400078e0207 */
[--C-:B------:R-:W-:Y:S01]  /*5950*/  IMAD R34, R34, 0x4, R7.reuse ;  /* 0x0000000422227824 */ /* 0x100fe200078e0207 */
[----:B------:R-:W-:Y:S01]  /*5960*/  STS [R39+-0x4], R22 ;  /* 0xfffffc1627007388 */ /* 0x000fe20000000800 */
[--C-:B------:R-:W-:Y:S02]  /*5970*/  IMAD R33, R32, 0x4, R7.reuse ;  /* 0x0000000420217824 */ /* 0x100fe400078e0207 */
[----:B------:R-:W-:Y:S01]  /*5980*/  IMAD.IADD R64, R47, 0x1, R64 ;  /* 0x000000012f407824 */ /* 0x000fe200078e0240 */
[----:B------:R-:W-:Y:S01]  /*5990*/  STS [R38+-0x4], R21 ;  /* 0xfffffc1526007388 */ /* 0x000fe20000000800 */
[--C-:B------:R-:W-:Y:S02]  /*59a0*/  IMAD R32, R30, 0x4, R7.reuse ;  /* 0x000000041e207824 */ /* 0x100fe400078e0207 */
[----:B------:R-:W-:Y:S01]  /*59b0*/  IMAD.IADD R62, R51, 0x1, R62 ;  /* 0x00000001333e7824 */ /* 0x000fe200078e023e */
[----:B------:R-:W-:Y:S01]  /*59c0*/  STS [R37+-0x4], R18 ;  /* 0xfffffc1225007388 */ /* 0x000fe20000000800 */
[----:B------:R-:W-:-:S02]  /*59d0*/  IMAD R31, R28, 0x4, R7 ;  /* 0x000000041c1f7824 */ /* 0x000fc400078e0207 */
[--C-:B------:R-:W-:Y:S01]  /*59e0*/  IMAD R30, R14, 0x4, R7.reuse ;  /* 0x000000040e1e7824 */ /* 0x100fe200078e0207 */
[----:B------:R-:W-:Y:S01]  /*59f0*/  STS [R36+-0x4], R23 ;  /* 0xfffffc1724007388 */ /* 0x000fe20000000800 */
[--C-:B------:R-:W-:Y:S02]  /*5a00*/  IMAD R29, R26, 0x4, R7.reuse ;  /* 0x000000041a1d7824 */ /* 0x100fe400078e0207 */
[----:B-1----:R-:W-:Y:S01]  /*5a10*/  IMAD.IADD R24, R55, 0x1, R24 ;  /* 0x0000000137187824 */ /* 0x002fe200078e0218 */
[----:B------:R-:W-:Y:S01]  /*5a20*/  STS [R35+-0x4], R20 ;  /* 0xfffffc1423007388 */ /* 0x000fe20000000800 */
[--C-:B------:R-:W-:Y:S02]  /*5a30*/  IMAD R28, R64, 0x4, R7.reuse ;  /* 0x00000004401c7824 */ /* 0x100fe400078e0207 */
[--C-:B--2---:R-:W-:Y:S01]  /*5a40*/  IMAD R27, R62, 0x4, R7.reuse ;  /* 0x000000043e1b7824 */ /* 0x104fe200078e0207 */
[----:B------:R1:W-:Y:S01]  /*5a50*/  STS [R34+-0x4], R25 ;  /* 0xfffffc1922007388 */ /* 0x0003e20000000800 */
[----:B------:R-:W-:-:S02]  /*5a60*/  IMAD R26, R60, 0x4, R7 ;  /* 0x000000043c1a7824 */ /* 0x000fc400078e0207 */
[--C-:B------:R-:W-:Y:S01]  /*5a70*/  IMAD R24, R24, 0x4, R7.reuse ;  /* 0x0000000418187824 */ /* 0x100fe200078e0207 */
[----:B------:R-:W-:Y:S04]  /*5a80*/  STS [R33+-0x4], R10 ;  /* 0xfffffc0a21007388 */ /* 0x000fe80000000800 */
[----:B------:R-:W-:Y:S01]  /*5a90*/  STS [R32+-0x4], R17 ;  /* 0xfffffc1120007388 */ /* 0x000fe20000000800 */
[----:B-1----:R-:W-:-:S03]  /*5aa0*/  IMAD R25, R44, 0x4, R7 ;  /* 0x000000042c197824 */ /* 0x002fc600078e0207 */
[----:B------:R-:W-:Y:S04]  /*5ab0*/  STS [R31+-0x4], R12 ;  /* 0xfffffc0c1f007388 */ /* 0x000fe80000000800 */
[----:B------:R1:W-:Y:S04]  /*5ac0*/  STS [R30+-0x4], R19 ;  /* 0xfffffc131e007388 */ /* 0x0003e80000000800 */
[----:B------:R2:W-:Y:S04]  /*5ad0*/  STS [R29+-0x4], R16 ;  /* 0xfffffc101d007388 */ /* 0x0005e80000000800 */
[----:B------:R2:W-:Y:S01]  /*5ae0*/  STS [R28+-0x4], R9 ;  /* 0xfffffc091c007388 */ /* 0x0005e20000000800 */
[----:B-1----:R-:W-:-:S03]  /*5af0*/  IMAD R19, R3, 0x8, R7 ;  /* 0x0000000803137824 */ /* 0x002fc600078e0207 */
[----:B------:R2:W-:Y:S04]  /*5b00*/  STS [R27+-0x4], R6 ;  /* 0xfffffc061b007388 */ /* 0x0005e80000000800 */
[----:B------:R2:W-:Y:S04]  /*5b10*/  STS [R26+-0x4], R11 ;  /* 0xfffffc0b1a007388 */ /* 0x0005e80000000800 */
[----:B------:R2:W-:Y:S04]  /*5b20*/  STS [R25+-0x4], R8 ;  /* 0xfffffc0819007388 */ /* 0x0005e80000000800 */
[----:B------:R2:W-:Y:S01]  /*5b30*/  STS [R24+-0x4], R13 ;  /* 0xfffffc0d18007388 */ /* 0x0005e20000000800 */
[----:B------:R-:W-:Y:S05]  /*5b40*/  @P0 BRA `(.L_x_68) ;  /* 0x0000000000bc0947 */ /* 0x000fea0003800000 */
[----:B------:R-:W1:Y:S02]  /*5b50*/  LDCU.64 UR8, c[0x0][0x398] ;  /* 0x00007300ff0877ac */ /* 0x000e640008000a00 */
[----:B-1----:R-:W-:-:S04]  /*5b60*/  LEA R10, P0, R3, UR8, 0x3 ;  /* 0x00000008030a7c11 */ /* 0x002fc8000f8018ff */
[----:B--2---:R-:W-:-:S05]  /*5b70*/  LEA.HI.X R11, R3, UR9, RZ, 0x3, P0 ;  /* 0x00000009030b7c11 */ /* 0x004fca00080f1cff */
[----:B------:R-:W2:Y:S01]  /*5b80*/  LDG.E.64 R8, desc[UR6][R10.64] ;  /* 0x000000060a087981 */ /* 0x000ea2000c1e1b00 */
[----:B------:R-:W-:Y:S02]  /*5b90*/  SHF.R.S32.HI R13, RZ, 0x1f, R15 ;  /* 0x0000001fff0d7819 */ /* 0x000fe4000001140f */
[----:B--2---:R-:W-:-:S05]  /*5ba0*/  IADD3 R8, P0, PT, -R15, R8, RZ ;  /* 0x000000080f087210 */ /* 0x004fca0007f1e1ff */
[----:B------:R-:W-:Y:S01]  /*5bb0*/  IMAD.X R9, R9, 0x1, ~R13, P0 ;  /* 0x0000000109097824 */ /* 0x000fe200000e0e0d */
[----:B------:R-:W-:Y:S01]  /*5bc0*/  ISETP.GE.AND P0, PT, R42, 0x1, PT ;  /* 0x000000012a00780c */ /* 0x000fe20003f06270 */
[----:B------:R-:W-:-:S03]  /*5bd0*/  IMAD.MOV.U32 R13, RZ, RZ, R0 ;  /* 0x000000ffff0d7224 */ /* 0x000fc600078e0000 */
[----:B------:R1:W-:Y:S09]  /*5be0*/  STS.64 [R19+0x6600], R8 ;  /* 0x0066000813007388 */ /* 0x0003f20000000a00 */
[----:B------:R-:W-:Y:S05]  /*5bf0*/  @!P0 BRA `(.L_x_69) ;  /* 0x00000000006c8947 */ /* 0x000fea0003800000 */
[----:B------:R-:W-:Y:S01]  /*5c00*/  BSSY B0, `(.L_x_70) ;  /* 0x0000019000007945 */ /* 0x000fe20003800000 */
[----:B------:R-:W-:Y:S02]  /*5c10*/  IMAD.MOV.U32 R6, RZ, RZ, -0x1 ;  /* 0xffffffffff067424 */ /* 0x000fe400078e00ff */
[----:B------:R-:W-:Y:S02]  /*5c20*/  IMAD.MOV.U32 R10, RZ, RZ, R42 ;  /* 0x000000ffff0a7224 */ /* 0x000fe400078e002a */
[----:B------:R-:W-:-:S07]  /*5c30*/  IMAD.MOV.U32 R13, RZ, RZ, R0 ;  /* 0x000000ffff0d7224 */ /* 0x000fce00078e0000 */
.L_x_74:
[----:B-1----:R-:W1:Y:S01]  /*5c40*/  LDC.64 R8, c[0x0][0x380] ;  /* 0x0000e000ff087b82 */ /* 0x002e620000000a00 */
[----:B------:R-:W-:Y:S01]  /*5c50*/  VIADD R17, R10, 0xffffffff ;  /* 0xffffffff0a117836 */ /* 0x000fe20000000000 */
[----:B------:R-:W-:Y:S03]  /*5c60*/  BSSY B2, `(.L_x_71) ;  /* 0x0000008000027945 */ /* 0x000fe60003800000 */
[----:B------:R-:W-:-:S04]  /*5c70*/  IMAD R11, R17, 0x100, R3 ;  /* 0x00000100110b7824 */ /* 0x000fc800078e0203 */
[----:B-1----:R-:W-:-:S07]  /*5c80*/  IMAD.WIDE R8, R11, 0x4, R8 ;  /* 0x000000040b087825 */ /* 0x002fce00078e0208 */
.L_x_72:
[----:B------:R-:W-:Y:S05]  /*5c90*/  YIELD ;  /* 0x0000000000007946 */ /* 0x000fea0003800000 */
[----:B------:R1:W-:Y:S06]  /*5ca0*/  MEMBAR.SC.CTA ;  /* 0x0000000000007992 */ /* 0x0003ec0000000000 */
[----:B-1----:R-:W2:Y:S02]  /*5cb0*/  LDG.E.STRONG.SYS R11, desc[UR6][R8.64] ;  /* 0x00000006080b7981 */ /* 0x002ea4000c1f5900 */
[----:B--2---:R-:W-:-:S13]  /*5cc0*/  ISETP.NE.AND P0, PT, R11, RZ, PT ;  /* 0x000000ff0b00720c */ /* 0x004fda0003f05270 */
[----:B------:R-:W-:Y:S05]  /*5cd0*/  @!P0 BRA `(.L_x_72) ;  /* 0xfffffffc00ec8947 */ /* 0x000fea000383ffff */
[----:B------:R-:W-:Y:S05]  /*5ce0*/  BSYNC B2 ;  /* 0x0000000000027941 */ /* 0x000fea0003800000 */
.L_x_71:
[----:B------:R-:W-:Y:S01]  /*5cf0*/  BSSY.RECONVERGENT B2, `(.L_x_73) ;  /* 0x0000006000027945 */ /* 0x000fe20003800200 */
[C---:B------:R-:W-:Y:S02]  /*5d00*/  ISETP.GT.AND P0, PT, R11.reuse, -0x1, PT ;  /* 0xffffffff0b00780c */ /* 0x040fe40003f04270 */
[----:B------:R-:W-:Y:S01]  /*5d10*/  LOP3.LUT R8, R11, 0x3fffffff, RZ, 0xc0, !PT ;  /* 0x3fffffff0b087812 */ /* 0x000fe200078ec0ff */
[----:B------:R-:W-:Y:S05]  /*5d20*/  WARPSYNC.EXCLUSIVE R6 ;  /* 0x0000000006007348 */ /* 0x000fea0003a00000 */
[----:B------:R-:W-:-:S05]  /*5d30*/  IMAD.IADD R13, R8, 0x1, R13 ;  /* 0x00000001080d7824 */ /* 0x000fca00078e020d */
[----:B------:R-:W-:-:S07]  /*5d40*/  VOTE.ANY R6, PT, P0 ;  /* 0x0000000000067806 */ /* 0x000fce00000e0100 */
[----:B------:R-:W-:Y:S05]  /*5d50*/  BSYNC.RECONVERGENT B2 ;  /* 0x0000000000027941 */ /* 0x000fea0003800200 */
.L_x_73:
[----:B------:R-:W-:Y:S01]  /*5d60*/  ISETP.GT.U32.AND P1, PT, R10, 0x1, PT ;  /* 0x000000010a00780c */ /* 0x000fe20003f24070 */
[----:B------:R-:W-:-:S12]  /*5d70*/  IMAD.MOV.U32 R10, RZ, RZ, R17 ;  /* 0x000000ffff0a7224 */ /* 0x000fd800078e0011 */
[----:B------:R-:W-:Y:S05]  /*5d80*/  @P0 BRA P1, `(.L_x_74) ;  /* 0xfffffffc00ac0947 */ /* 0x000fea000083ffff */
[----:B------:R-:W-:Y:S05]  /*5d90*/  BSYNC B0 ;  /* 0x0000000000007941 */ /* 0x000fea0003800000 */
.L_x_70:
[----:B------:R2:W3:Y:S02]  /*5da0*/  LDS.64 R8, [R19+0x6600] ;  /* 0x0066000013087984 */ /* 0x0004e40000000a00 */
.L_x_69:
[----:B------:R-:W4:Y:S01]  /*5db0*/  LDC.64 R10, c[0x0][0x380] ;  /* 0x0000e000ff0a7b82 */ /* 0x000f220000000a00 */
[C---:B------:R-:W-:Y:S01]  /*5dc0*/  IMAD.IADD R17, R13.reuse, 0x1, -R0 ;  /* 0x000000010d117824 */ /* 0x040fe200078e0a00 */
[----:B------:R-:W-:Y:S01]  /*5dd0*/  LOP3.LUT R13, R13, 0x80000000, RZ, 0xfc, !PT ;  /* 0x800000000d0d7812 */ /* 0x000fe200078efcff */
[----:B------:R-:W-:-:S03]  /*5de0*/  IMAD R21, R42, 0x100, R3 ;  /* 0x000001002a157824 */ /* 0x000fc600078e0203 */
[----:B-1-3--:R-:W-:-:S04]  /*5df0*/  IADD3 R8, P0, PT, R17, R8, RZ ;  /* 0x0000000811087210 */ /* 0x00afc80007f1e0ff */
[----:B------:R-:W-:-:S05]  /*5e00*/  LEA.HI.X.SX32 R9, R17, R9, 0x1, P0 ;  /* 0x0000000911097211 */ /* 0x000fca00000f0eff */
[----:B------:R1:W-:Y:S01]  /*5e10*/  STS.64 [R19+0x6600], R8 ;  /* 0x0066000813007388 */ /* 0x0003e20000000a00 */
[----:B----4-:R-:W-:-:S05]  /*5e20*/  IMAD.WIDE R10, R21, 0x4, R10 ;  /* 0x00000004150a7825 */ /* 0x010fca00078e020a */
[----:B------:R1:W-:Y:S02]  /*5e30*/  STG.E.STRONG.SYS desc[UR6][R10.64], R13 ;  /* 0x0000000d0a007986 */ /* 0x0003e4000c115906 */
.L_x_68:
[----:B------:R-:W-:Y:S05]  /*5e40*/  BSYNC B1 ;  /* 0x0000000000017941 */ /* 0x000fea0003800000 */
.L_x_67:
[----:B------:R-:W3:Y:S01]  /*5e50*/  LDC R23, c[0x0][0x3c0] ;  /* 0x0000f000ff177b82 */ /* 0x000ee20000000800 */
[----:B--2---:R-:W-:-:S07]  /*5e60*/  VIADD R6, R54, 0x1980 ;  /* 0x0000198036067836 */ /* 0x004fce0000000000 */
[----:B-1----:R-:W1:Y:S01]  /*5e70*/  LDC.64 R10, c[0x0][0x390] ;  /* 0x0000e400ff0a7b82 */ /* 0x002e620000000a00 */
[----:B---3--:R-:W-:Y:S02]  /*5e80*/  ISETP.GE.AND P0, PT, R6, R23, PT ;  /* 0x000000170600720c */ /* 0x008fe40003f06270 */
[----:B-1----:R-:W-:-:S04]  /*5e90*/  ISETP.EQ.U32.AND P1, PT, R10, RZ, PT ;  /* 0x000000ff0a00720c */ /* 0x002fc80003f22070 */
[----:B------:R-:W-:-:S04]  /*5ea0*/  ISETP.EQ.OR.EX P0, PT, R11, RZ, !P0, P1 ;  /* 0x000000ff0b00720c */ /* 0x000fc80004702710 */
[----:B------:R-:W-:-:S13]  /*5eb0*/  ISETP.GT.U32.OR P0, PT, R3, 0xff, P0 ;  /* 0x000000ff0300780c */ /* 0x000fda0000704470 */
[----:B------:R-:W-:Y:S05]  /*5ec0*/  @P0 BRA `(.L_x_75) ;  /* 0x0000000000200947 */ /* 0x000fea0003800000 */
[----:B------:R-:W1:Y:S01]  /*5ed0*/  LDS.64 R8, [R19+0x6600] ;  /* 0x0066000013087984 */ /* 0x000e620000000a00 */
[C---:B------:R-:W-:Y:S02]  /*5ee0*/  LEA R10, P2, R3.reuse, R10, 0x3 ;  /* 0x0000000a030a7211 */ /* 0x040fe400078418ff */
[--C-:B------:R-:W-:Y:S02]  /*5ef0*/  SHF.R.S32.HI R13, RZ, 0x1f, R0.reuse ;  /* 0x0000001fff0d7819 */ /* 0x100fe40000011400 */
[----:B------:R-:W-:Y:S02]  /*5f00*/  LEA.HI.X R11, R3, R11, RZ, 0x3, P2 ;  /* 0x0000000b030b7211 */ /* 0x000fe400010f1cff */
[----:B-1----:R-:W-:Y:S02]  /*5f10*/  IADD3 R8, P0, P1, R8, R15, R0 ;  /* 0x0000000f08087210 */ /* 0x002fe4000791e000 */
[----:B------:R-:W-:-:S04]  /*5f20*/  SHF.R.S32.HI R15, RZ, 0x1f, R15 ;  /* 0x0000001fff0f7819 */ /* 0x000fc8000001140f */
[----:B------:R-:W-:-:S05]  /*5f30*/  IADD3.X R9, PT, PT, R9, R15, R13, P0, P1 ;  /* 0x0000000f09097210 */ /* 0x000fca00007e240d */
[----:B------:R1:W-:Y:S02]  /*5f40*/  STG.E.64 desc[UR6][R10.64], R8 ;  /* 0x000000080a007986 */ /* 0x0003e4000c101b06 */
.L_x_75:
[----:B------:R-:W-:Y:S01]  /*5f50*/  ISETP.GT.AND P0, PT, R6, R23, PT ;  /* 0x000000170600720c */ /* 0x000fe20003f04270 */
[----:B------:R-:W-:Y:S05]  /*5f60*/  WARPSYNC.ALL ;  /* 0x0000000000007948 */ /* 0x000fea0003800000 */
[----:B------:R-:W-:Y:S01]  /*5f70*/  BAR.SYNC.DEFER_BLOCKING 0x0 ;  /* 0x0000000000007b1d */ /* 0x000fe20000010000 */
[----:B------:R-:W-:-:S06]  /*5f80*/  IMAD R22, R3, 0x4, R7 ;  /* 0x0000000403167824 */ /* 0x000fcc00078e0207 */
[----:B------:R-:W-:Y:S05]  /*5f90*/  @P0 BRA `(.L_x_76) ;  /* 0x0000000c003c0947 */ /* 0x000fea0003800000 */
[----:B------:R-:W2:Y:S01]  /*5fa0*/  LDS R0, [R22] ;  /* 0x0000000016007984 */ /* 0x000ea20000000800 */
[----:B------:R-:W2:Y:S01]  /*5fb0*/  LDCU UR5, c[0x0][0x3c4] ;  /* 0x00007880ff0577ac */ /* 0x000ea20008000800 */
[----:B------:R-:W3:Y:S01]  /*5fc0*/  LDCU.64 UR8, c[0x0][0x3a0] ;  /* 0x00007400ff0877ac */ /* 0x000ee20008000a00 */
[----:B--2---:R-:W-:Y:S02]  /*5fd0*/  SHF.R.U32.HI R6, RZ, UR5, R0 ;  /* 0x00000005ff067c19 */ /* 0x004fe40008011600 */
[----:B------:R-:W-:Y:S02]  /*5fe0*/  LOP3.LUT R15, R0, 0x7fffffff, RZ, 0x3c, !PT ;  /* 0x7fffffff000f7812 */ /* 0x000fe400078e3cff */
[----:B------:R-:W-:-:S05]  /*5ff0*/  LOP3.LUT R6, R6, UR4, RZ, 0x30, !PT ;  /* 0x0000000406067c12 */ /* 0x000fca000f8e30ff */
[----:B-1----:R-:W-:-:S06]  /*6000*/  IMAD R8, R6, 0x8, R7 ;  /* 0x0000000806087824 */ /* 0x002fcc00078e0207 */
[----:B------:R-:W1:Y:S02]  /*6010*/  LDS.64 R8, [R8+0x6600] ;  /* 0x0066000008087984 */ /* 0x000e640000000a00 */
[----:B-1----:R-:W-:-:S05]  /*6020*/  IADD3 R6, P1, PT, R8, R3, RZ ;  /* 0x0000000308067210 */ /* 0x002fca0007f3e0ff */
[----:B------:R-:W-:Y:S01]  /*6030*/  IMAD.X R9, RZ, RZ, R9, P1 ;  /* 0x000000ffff097224 */ /* 0x000fe200008e0609 */
[----:B---3--:R-:W-:-:S04]  /*6040*/  LEA R10, P1, R6, UR8, 0x2 ;  /* 0x00000008060a7c11 */ /* 0x008fc8000f8210ff */
[----:B------:R-:W-:-:S05]  /*6050*/  LEA.HI.X R11, R6, UR9, R9, 0x2, P1 ;  /* 0x00000009060b7c11 */ /* 0x000fca00088f1409 */
[----:B------:R-:W-:Y:S01]  /*6060*/  STG.E desc[UR6][R10.64], R15 ;  /* 0x0000000f0a007986 */ /* 0x000fe2000c101906 */
[----:B------:R-:W-:-:S03]  /*6070*/  NOP ;  /* 0x0000000000007918 */ /* 0x000fc60000000000 */
[----:B------:R-:W1:Y:S02]  /*6080*/  LDS R0, [R22+0x600] ;  /* 0x0006000016007984 */ /* 0x000e640000000800 */
[----:B-1----:R-:W-:Y:S02]  /*6090*/  SHF.R.U32.HI R6, RZ, UR5, R0 ;  /* 0x00000005ff067c19 */ /* 0x002fe40008011600 */
[----:B------:R-:W-:Y:S02]  /*60a0*/  LOP3.LUT R15, R0, 0x7fffffff, RZ, 0x3c, !PT ;  /* 0x7fffffff000f7812 */ /* 0x000fe400078e3cff */
[----:B------:R-:W-:-:S05]  /*60b0*/  LOP3.LUT R6, R6, UR4, RZ, 0x30, !PT ;  /* 0x0000000406067c12 */ /* 0x000fca000f8e30ff */
[----:B------:R-:W-:-:S06]  /*60c0*/  IMAD R8, R6, 0x8, R7 ;  /* 0x0000000806087824 */ /* 0x000fcc00078e0207 */
[----:B------:R-:W1:Y:S02]  /*60d0*/  LDS.64 R8, [R8+0x6600] ;  /* 0x0066000008087984 */ /* 0x000e640000000a00 */
[----:B-1----:R-:W-:-:S05]  /*60e0*/  IADD3 R6, P1, PT, R8, R3, RZ ;  /* 0x0000000308067210 */ /* 0x002fca0007f3e0ff */
[----:B------:R-:W-:Y:S01]  /*60f0*/  IMAD.X R9, RZ, RZ, R9, P1 ;  /* 0x000000ffff097224 */ /* 0x000fe200008e0609 */
[----:B------:R-:W-:-:S04]  /*6100*/  LEA R12, P1, R6, UR8, 0x2 ;  /* 0x00000008060c7c11 */ /* 0x000fc8000f8210ff */
        /* <DEDUP_REMOVED lines=163> */
[----:B------:R-:W-:-:S05]  /*6b40*/  IMAD R12, R6, 0x8, R7 ;  /* 0x00000008060c7824 */ /* 0x000fca00078e0207 */
        /* <DEDUP_REMOVED lines=17> */
[----:B------:R1:W-:Y:S01]  /*6c60*/  STG.E desc[UR6][R6.64+0x6000], R9 ;  /* 0x0060000906007986 */ /* 0x0003e2000c101906 */
[----:B------:R-:W-:Y:S01]  /*6c70*/  NOP ;  /* 0x0000000000007918 */ /* 0x000fe20000000000 */
[----:B------:R-:W-:Y:S05]  /*6c80*/  BRA `(.L_x_77) ;  /* 0x00000014000c7947 */ /* 0x000fea0003800000 */
.L_x_76:
[----:B-1----:R-:W-:Y:S01]  /*6c90*/  IMAD R9, R42, -0x1980, R23 ;  /* 0xffffe6802a097824 */ /* 0x002fe200078e0217 */
[----:B------:R-:W-:Y:S01]  /*6ca0*/  BSSY.RECONVERGENT B0, `(.L_x_78) ;  /* 0x000001b000007945 */ /* 0x000fe20003800200 */
[C---:B------:R-:W-:Y:S02]  /*6cb0*/  VIADD R0, R3.reuse, 0x180 ;  /* 0x0000018003007836 */ /* 0x040fe40000000000 */
[C---:B------:R-:W-:Y:S01]  /*6cc0*/  VIADD R6, R3.reuse, 0x300 ;  /* 0x0000030003067836 */ /* 0x040fe20000000000 */
[CC--:B------:R-:W-:Y:S01]  /*6cd0*/  ISETP.GE.AND P1, PT, R3.reuse, R9.reuse, PT ;  /* 0x000000090300720c */ /* 0x0c0fe20003f26270 */
[C---:B------:R-:W-:Y:S01]  /*6ce0*/  VIADD R8, R3.reuse, 0x480 ;  /* 0x0000048003087836 */ /* 0x040fe20000000000 */
[-C--:B------:R-:W-:Y:S01]  /*6cf0*/  ISETP.GE.AND P2, PT, R0, R9.reuse, PT ;  /* 0x000000090000720c */ /* 0x080fe20003f46270 */
[C---:B------:R-:W-:Y:S01]  /*6d00*/  VIADD R0, R3.reuse, 0x600 ;  /* 0x0000060003007836 */ /* 0x040fe20000000000 */
[-C--:B------:R-:W-:Y:S01]  /*6d10*/  ISETP.GE.AND P3, PT, R6, R9.reuse, PT ;  /* 0x000000090600720c */ /* 0x080fe20003f66270 */
[C---:B------:R-:W-:Y:S01]  /*6d20*/  VIADD R6, R3.reuse, 0x780 ;  /* 0x0000078003067836 */ /* 0x040fe20000000000 */
[-C--:B------:R-:W-:Y:S01]  /*6d30*/  ISETP.GE.AND P4, PT, R8, R9.reuse, PT ;  /* 0x000000090800720c */ /* 0x080fe20003f86270 */
[----:B------:R-:W-:Y:S01]  /*6d40*/  VIADD R8, R3, 0x900 ;  /* 0x0000090003087836 */ /* 0x000fe20000000000 */
[----:B------:R-:W-:-:S02]  /*6d50*/  ISETP.GE.AND P5, PT, R0, R9, PT ;  /* 0x000000090000720c */ /* 0x000fc40003fa6270 */
[----:B------:R-:W-:-:S03]  /*6d60*/  ISETP.GE.AND P6, PT, R6, R9, PT ;  /* 0x000000090600720c */ /* 0x000fc60003fc6270 */
[----:B------:R-:W-:Y:S10]  /*6d70*/  @P1 BRA `(.L_x_79) ;  /* 0x0000000000341947 */ /* 0x000ff40003800000 */
[----:B------:R-:W1:Y:S01]  /*6d80*/  LDS R0, [R22] ;  /* 0x0000000016007984 */ /* 0x000e620000000800 */
[----:B------:R-:W1:Y:S01]  /*6d90*/  LDCU UR5, c[0x0][0x3c4] ;  /* 0x00007880ff0577ac */ /* 0x000e620008000800 */
[----:B------:R-:W2:Y:S01]  /*6da0*/  LDCU.64 UR8, c[0x0][0x3a0] ;  /* 0x00007400ff0877ac */ /* 0x000ea20008000a00 */
[----:B-1----:R-:W-:Y:S02]  /*6db0*/  SHF.R.U32.HI R6, RZ, UR5, R0 ;  /* 0x00000005ff067c19 */ /* 0x002fe40008011600 */
[----:B------:R-:W-:Y:S02]  /*6dc0*/  LOP3.LUT R13, R0, 0x7fffffff, RZ, 0x3c, !PT ;  /* 0x7fffffff000d7812 */ /* 0x000fe400078e3cff */
[----:B------:R-:W-:-:S05]  /*6dd0*/  LOP3.LUT R6, R6, UR4, RZ, 0x30, !PT ;  /* 0x0000000406067c12 */ /* 0x000fca000f8e30ff */
[----:B------:R-:W-:-:S05]  /*6de0*/  IMAD R6, R6, 0x8, R7 ;  /* 0x0000000806067824 */ /* 0x000fca00078e0207 */
[----:B------:R-:W1:Y:S02]  /*6df0*/  LDS.64 R10, [R6+0x6600] ;  /* 0x00660000060a7984 */ /* 0x000e640000000a00 */
[----:B-1----:R-:W-:-:S05]  /*6e00*/  IADD3 R12, P1, PT, R10, R3, RZ ;  /* 0x000000030a0c7210 */ /* 0x002fca0007f3e0ff */
[----:B------:R-:W-:Y:S01]  /*6e10*/  IMAD.X R11, RZ, RZ, R11, P1 ;  /* 0x000000ffff0b7224 */ /* 0x000fe200008e060b */
[----:B--2---:R-:W-:-:S04]  /*6e20*/  LEA R10, P1, R12, UR8, 0x2 ;  /* 0x000000080c0a7c11 */ /* 0x004fc8000f8210ff */
[----:B------:R-:W-:-:S05]  /*6e30*/  LEA.HI.X R11, R12, UR9, R11, 0x2, P1 ;  /* 0x000000090c0b7c11 */ /* 0x000fca00088f140b */
[----:B------:R1:W-:Y:S04]  /*6e40*/  STG.E desc[UR6][R10.64], R13 ;  /* 0x0000000d0a007986 */ /* 0x0003e8000c101906 */
.L_x_79:
[----:B------:R-:W-:Y:S05]  /*6e50*/  BSYNC.RECONVERGENT B0 ;  /* 0x0000000000007941 */ /* 0x000fea0003800200 */
.L_x_78:
[----:B------:R-:W-:Y:S01]  /*6e60*/  NOP ;  /* 0x0000000000007918 */ /* 0x000fe20000000000 */
[----:B------:R-:W-:Y:S01]  /*6e70*/  BSSY.RECONVERGENT B0, `(.L_x_80) ;  /* 0x0000011000007945 */ /* 0x000fe20003800200 */
[----:B------:R-:W-:Y:S01]  /*6e80*/  ISETP.GE.AND P1, PT, R8, R9, PT ;  /* 0x000000090800720c */ /* 0x000fe20003f26270 */
[----:B------:R-:W-:Y:S02]  /*6e90*/  VIADD R8, R3, 0xa80 ;  /* 0x00000a8003087836 */ /* 0x000fe40000000000 */
[----:B------:R-:W-:Y:S10]  /*6ea0*/  @P2 BRA `(.L_x_81) ;  /* 0x0000000000342947 */ /* 0x000ff40003800000 */
[----:B------:R-:W2:Y:S01]  /*6eb0*/  LDS R0, [R22+0x600] ;  /* 0x0006000016007984 */ /* 0x000ea20000000800 */
[----:B------:R-:W2:Y:S01]  /*6ec0*/  LDCU UR5, c[0x0][0x3c4] ;  /* 0x00007880ff0577ac */ /* 0x000ea20008000800 */
[----:B------:R-:W3:Y:S01]  /*6ed0*/  LDCU.64 UR8, c[0x0][0x3a0] ;  /* 0x00007400ff0877ac */ /* 0x000ee20008000a00 */
[----:B--2---:R-:W-:Y:S02]  /*6ee0*/  SHF.R.U32.HI R6, RZ, UR5, R0 ;  /* 0x00000005ff067c19 */ /* 0x004fe40008011600 */
[----:B-1----:R-:W-:Y:S02]  /*6ef0*/  LOP3.LUT R13, R0, 0x7fffffff, RZ, 0x3c, !PT ;  /* 0x7fffffff000d7812 */ /* 0x002fe400078e3cff */
[----:B------:R-:W-:-:S05]  /*6f00*/  LOP3.LUT R6, R6, UR4, RZ, 0x30, !PT ;  /* 0x0000000406067c12 */ /* 0x000fca000f8e30ff */
[----:B------:R-:W-:-:S05]  /*6f10*/  IMAD R6, R6, 0x8, R7 ;  /* 0x0000000806067824 */ /* 0x000fca00078e0207 */
[----:B------:R-:W1:Y:S02]  /*6f20*/  LDS.64 R10, [R6+0x6600] ;  /* 0x00660000060a7984 */ /* 0x000e640000000a00 */
[----:B-1----:R-:W-:-:S05]  /*6f30*/  IADD3 R12, P2, PT, R10, R3, RZ ;  /* 0x000000030a0c7210 */ /* 0x002fca0007f5e0ff */
[----:B------:R-:W-:Y:S01]  /*6f40*/  IMAD.X R11, RZ, RZ, R11, P2 ;  /* 0x000000ffff0b7224 */ /* 0x000fe200010e060b */
[----:B---3--:R-:W-:-:S04]  /*6f50*/  LEA R10, P2, R12, UR8, 0x2 ;  /* 0x000000080c0a7c11 */ /* 0x008fc8000f8410ff */
[----:B------:R-:W-:-:S05]  /*6f60*/  LEA.HI.X R11, R12, UR9, R11, 0x2, P2 ;  /* 0x000000090c0b7c11 */ /* 0x000fca00090f140b */
[----:B------:R2:W-:Y:S04]  /*6f70*/  STG.E desc[UR6][R10.64+0x600], R13 ;  /* 0x0006000d0a007986 */ /* 0x0005e8000c101906 */
.L_x_81:
[----:B------:R-:W-:Y:S05]  /*6f80*/  BSYNC.RECONVERGENT B0 ;  /* 0x0000000000007941 */ /* 0x000fea0003800200 */
.L_x_80:
[----:B------:R-:W-:Y:S01]  /*6f90*/  NOP ;  /* 0x0000000000007918 */ /* 0x000fe20000000000 */
[----:B------:R-:W-:Y:S01]  /*6fa0*/  BSSY.RECONVERGENT B0, `(.L_x_82) ;  /* 0x0000011000007945 */ /* 0x000fe20003800200 */
[----:B------:R-:W-:Y:S02]  /*6fb0*/  ISETP.GE.AND P2, PT, R8, R9, PT ;  /* 0x000000090800720c */ /* 0x000fe40003f46270 */
[----:B------:R-:W-:Y:S01]  /*6fc0*/  LOP3.LUT R8, R3, 0xc00, RZ, 0xfc, !PT ;  /* 0x00000c0003087812 */ /* 0x000fe200078efcff */
[----:B------:R-:W-:Y:S10]  /*6fd0*/  @P3 BRA `(.L_x_83) ;  /* 0x0000000000343947 */ /* 0x000ff40003800000 */
[----:B------:R-:W3:Y:S01]  /*6fe0*/  LDS R0, [R22+0xc00] ;  /* 0x000c000016007984 */ /* 0x000ee20000000800 */
[----:B------:R-:W3:Y:S01]  /*6ff0*/  LDCU UR5, c[0x0][0x3c4] ;  /* 0x00007880ff0577ac */ /* 0x000ee20008000800 */
[----:B------:R-:W4:Y:S01]  /*7000*/  LDCU.64 UR8, c[0x0][0x3a0] ;  /* 0x00007400ff0877ac */ /* 0x000f220008000a00 */
[----:B---3--:R-:W-:Y:S02]  /*7010*/  SHF.R.U32.HI R6, RZ, UR5, R0 ;  /* 0x00000005ff067c19 */ /* 0x008fe40008011600 */
[----:B-12---:R-:W-:Y:S02]  /*7020*/  LOP3.LUT R13, R0, 0x7fffffff, RZ, 0x3c, !PT ;  /* 0x7fffffff000d7812 */ /* 0x006fe400078e3cff */
[----:B------:R-:W-:-:S05]  /*7030*/  LOP3.LUT R6, R6, UR4, RZ, 0x30, !PT ;  /* 0x0000000406067c12 */ /* 0x000fca000f8e30ff */
[----:B------:R-:W-:-:S05]  /*7040*/  IMAD R6, R6, 0x8, R7 ;  /* 0x0000000806067824 */ /* 0x000fca00078e0207 */
[----:B------:R-:W1:Y:S02]  /*7050*/  LDS.64 R10, [R6+0x6600] ;  /* 0x00660000060a7984 */ /* 0x000e640000000a00 */
[----:B-1----:R-:W-:-:S05]  /*7060*/  IADD3 R12, P3, PT, R10, R3, RZ ;  /* 0x000000030a0c7210 */ /* 0x002fca0007f7e0ff */
[----:B------:R-:W-:Y:S01]  /*7070*/  IMAD.X R11, RZ, RZ, R11, P3 ;  /* 0x000000ffff0b7224 */ /* 0x000fe200018e060b */
[----:B----4-:R-:W-:-:S04]  /*7080*/  LEA R10, P3, R12, UR8, 0x2 ;  /* 0x000000080c0a7c11 */ /* 0x010fc8000f8610ff */
[----:B------:R-:W-:-:S05]  /*7090*/  LEA.HI.X R11, R12, UR9, R11, 0x2, P3 ;  /* 0x000000090c0b7c11 */ /* 0x000fca00098f140b */
[----:B------:R3:W-:Y:S04]  /*70a0*/  STG.E desc[UR6][R10.64+0xc00], R13 ;  /* 0x000c000d0a007986 */ /* 0x0007e8000c101906 */
.L_x_83:
[----:B------:R-:W-:Y:S05]  /*70b0*/  BSYNC.RECONVERGENT B0 ;  /* 0x0000000000007941 */ /* 0x000fea0003800200 */
.L_x_82:
[----:B------:R-:W-:Y:S01]  /*70c0*/  NOP ;  /* 0x0000000000007918 */ /* 0x000fe20000000000 */
[----:B------:R-:W-:Y:S01]  /*70d0*/  BSSY.RECONVERGENT B0, `(.L_x_84) ;  /* 0x0000011000007945 */ /* 0x000fe20003800200 */
[----:B------:R-:W-:Y:S01]  /*70e0*/  ISETP.GE.AND P3, PT, R8, R9, PT ;  /* 0x000000090800720c */ /* 0x000fe20003f66270 */
[----:B------:R-:W-:Y:S02]  /*70f0*/  VIADD R8, R3, 0xd80 ;  /* 0x00000d8003087836 */ /* 0x000fe40000000000 */
[----:B------:R-:W-:Y:S10]  /*7100*/  @P4 BRA `(.L_x_85) ;  /* 0x0000000000344947 */ /* 0x000ff40003800000 */
[----:B------:R-:W4:Y:S01]  /*7110*/  LDS R0, [R22+0x1200] ;  /* 0x0012000016007984 */ /* 0x000f220000000800 */
[----:B------:R-:W4:Y:S01]  /*7120*/  LDCU UR5, c[0x0][0x3c4] ;  /* 0x00007880ff0577ac */ /* 0x000f220008000800 */
[----:B------:R-:W5:Y:S01]  /*7130*/  LDCU.64 UR8, c[0x0][0x3a0] ;  /* 0x00007400ff0877ac */ /* 0x000f620008000a00 */
[----:B----4-:R-:W-:Y:S02]  /*7140*/  SHF.R.U32.HI R6, RZ, UR5, R0 ;  /* 0x00000005ff067c19 */ /* 0x010fe40008011600 */
[----:B-123--:R-:W-:Y:S02]  /*7150*/  LOP3.LUT R13, R0, 0x7fffffff, RZ, 0x3c, !PT ;  /* 0x7fffffff000d7812 */ /* 0x00efe400078e3cff */
[----:B------:R-:W-:-:S05]  /*7160*/  LOP3.LUT R6, R6, UR4, RZ, 0x30, !PT ;  /* 0x0000000406067c12 */ /* 0x000fca000f8e30ff */
[----:B------:R-:W-:-:S05]  /*7170*/  IMAD R6, R6, 0x8, R7 ;  /* 0x0000000806067824 */ /* 0x000fca00078e0207 */
[----:B------:R-:W1:Y:S02]  /*7180*/  LDS.64 R10, [R6+0x6600] ;  /* 0x00660000060a7984 */ /* 0x000e640000000a00 */
[----:B-1----:R-:W-:-:S05]  /*7190*/  IADD3 R12, P4, PT, R10, R3, RZ ;  /* 0x000000030a0c7210 */ /* 0x002fca0007f9e0ff */
[----:B------:R-:W-:Y:S01]  /*71a0*/  IMAD.X R11, RZ, RZ, R11, P4 ;  /* 0x000000ffff0b7224 */ /* 0x000fe200020e060b */
[----:B-----5:R-:W-:-:S04]  /*71b0*/  LEA R10, P4, R12, UR8, 0x2 ;  /* 0x000000080c0a7c11 */ /* 0x020fc8000f8810ff */
[----:B------:R-:W-:-:S05]  /*71c0*/  LEA.HI.X R11, R12, UR9, R11, 0x2, P4 ;  /* 0x000000090c0b7c11 */ /* 0x000fca000a0f140b */
[----:B------:R4:W-:Y:S04]  /*71d0*/  STG.E desc[UR6][R10.64+0x1200], R13 ;  /* 0x0012000d0a007986 */ /* 0x0009e8000c101906 */
.L_x_85:
[----:B------:R-:W-:Y:S05]  /*71e0*/  BSYNC.RECONVERGENT B0 ;  /* 0x0000000000007941 */ /* 0x000fea0003800200 */
.L_x_84:
[----:B------:R-:W-:Y:S01]  /*71f0*/  NOP ;  /* 0x0000000000007918 */ /* 0x000fe20000000000 */
[----:B------:R-:W-:Y:S01]  /*7200*/  BSSY.RECONVERGENT B0, `(.L_x_86) ;  /* 0x0000011000007945 */ /* 0x000fe20003800200 */
[----:B------:R-:W-:Y:S01]  /*7210*/  ISETP.GE.AND P4, PT, R8, R9, PT ;  /* 0x000000090800720c */ /* 0x000fe20003f86270 */
[----:B------:R-:W-:Y:S02]  /*7220*/  VIADD R8, R3, 0xf00 ;  /* 0x00000f0003087836 */ /* 0x000fe40000000000 */
[----:B------:R-:W-:Y:S10]  /*7230*/  @P5 BRA `(.L_x_87) ;  /* 0x0000000000345947 */ /* 0x000ff40003800000 */
[----:B------:R-:W5:Y:S01]  /*7240*/  LDS R0, [R22+0x1800] ;  /* 0x0018000016007984 */ /* 0x000f620000000800 */
[----:B------:R-:W5:Y:S01]  /*7250*/  LDCU UR5, c[0x0][0x3c4] ;  /* 0x00007880ff0577ac */ /* 0x000f620008000800 */
[----:B------:R-:W0:Y:S01]  /*7260*/  LDCU.64 UR8, c[0x0][0x3a0] ;  /* 0x00007400ff0877ac */ /* 0x000e220008000a00 */
[----:B-----5:R-:W-:Y:S02]  /*7270*/  SHF.R.U32.HI R6, RZ, UR5, R0 ;  /* 0x00000005ff067c19 */ /* 0x020fe40008011600 */
[----:B-1234-:R-:W-:Y:S02]  /*7280*/  LOP3.LUT R13, R0, 0x7fffffff, RZ, 0x3c, !PT ;  /* 0x7fffffff000d7812 */ /* 0x01efe400078e3cff */
[----:B------:R-:W-:-:S05]  /*7290*/  LOP3.LUT R6, R6, UR4, RZ, 0x30, !PT ;  /* 0x0000000406067c12 */ /* 0x000fca000f8e30ff */
[----:B------:R-:W-:-:S05]  /*72a0*/  IMAD R6, R6, 0x8, R7 ;  /* 0x0000000806067824 */ /* 0x000fca00078e0207 */
[----:B------:R-:W1:Y:S02]  /*72b0*/  LDS.64 R10, [R6+0x6600] ;  /* 0x00660000060a7984 */ /* 0x000e640000000a00 */
[----:B-1----:R-:W-:-:S05]  /*72c0*/  IADD3 R12, P5, PT, R10, R3, RZ ;  /* 0x000000030a0c7210 */ /* 0x002fca0007fbe0ff */
[----:B------:R-:W-:Y:S01]  /*72d0*/  IMAD.X R11, RZ, RZ, R11, P5 ;  /* 0x000000ffff0b7224 */ /* 0x000fe200028e060b */
[----:B0-----:R-:W-:-:S04]  /*72e0*/  LEA R10, P5, R12, UR8, 0x2 ;  /* 0x000000080c0a7c11 */ /* 0x001fc8000f8a10ff */
[----:B------:R-:W-:-:S05]  /*72f0*/  LEA.HI.X R11, R12, UR9, R11, 0x2, P5 ;  /* 0x000000090c0b7c11 */ /* 0x000fca000a8f140b */
[----:B------:R0:W-:Y:S04]  /*7300*/  STG.E desc[UR6][R10.64+0x1800], R13 ;  /* 0x0018000d0a007986 */ /* 0x0001e8000c101906 */
.L_x_87:
[----:B------:R-:W-:Y:S05]  /*7310*/  BSYNC.RECONVERGENT B0 ;  /* 0x0000000000007941 */ /* 0x000fea0003800200 */
.L_x_86:
        /* <DEDUP_REMOVED lines=9> */
[----:B01234-:R-:W-:Y:S02]  /*73b0*/  LOP3.LUT R13, R0, 0x7fffffff, RZ, 0x3c, !PT ;  /* 0x7fffffff000d7812 */ /* 0x01ffe400078e3cff */
[----:B------:R-:W-:-:S05]  /*73c0*/  LOP3.LUT R6, R6, UR4, RZ, 0x30, !PT ;  /* 0x0000000406067c12 */ /* 0x000fca000f8e30ff */
[----:B------:R-:W-:-:S05]  /*73d0*/  IMAD R6, R6, 0x8, R7 ;  /* 0x0000000806067824 */ /* 0x000fca00078e0207 */
[----:B------:R-:W0:Y:S02]  /*73e0*/  LDS.64 R10, [R6+0x6600] ;  /* 0x00660000060a7984 */ /* 0x000e240000000a00 */
[----:B0-----:R-:W-:-:S05]  /*73f0*/  IADD3 R12, P6, PT, R10, R3, RZ ;  /* 0x000000030a0c7210 */ /* 0x001fca0007fde0ff */
[----:B------:R-:W-:Y:S01]  /*7400*/  IMAD.X R11, RZ, RZ, R11, P6 ;  /* 0x000000ffff0b7224 */ /* 0x000fe200030e060b */
[----:B------:R-:W-:-:S04]  /*7410*/  LEA R10, P6, R12, UR8, 0x2 ;  /* 0x000000080c0a7c11 */ /* 0x000fc8000f8c10ff */
[----:B------:R-:W-:-:S05]  /*7420*/  LEA.HI.X R11, R12, UR9, R11, 0x2, P6 ;  /* 0x000000090c0b7c11 */ /* 0x000fca000b0f140b */
[----:B------:R0:W-:Y:S04]  /*7430*/  STG.E desc[UR6][R10.64+0x1e00], R13 ;  /* 0x001e000d0a007986 */ /* 0x0001e8000c101906 */
.L_x_89:
[----:B------:R-:W-:Y:S05]  /*7440*/  BSYNC.RECONVERGENT B0 ;  /* 0x0000000000007941 */ /* 0x000fea0003800200 */
.L_x_88:
        /* <DEDUP_REMOVED lines=18> */
.L_x_91:
[----:B------:R-:W-:Y:S05]  /*7570*/  BSYNC.RECONVERGENT B0 ;  /* 0x0000000000007941 */ /* 0x000fea0003800200 */
.L_x_90:
        /* <DEDUP_REMOVED lines=18> */
.L_x_93:
[----:B------:R-:W-:Y:S05]  /*76a0*/  BSYNC.RECONVERGENT B0 ;  /* 0x0000000000007941 */ /* 0x000fea0003800200 */
.L_x_92:
        /* <DEDUP_REMOVED lines=18> */
.L_x_95:
[----:B------:R-:W-:Y:S05]  /*77d0*/  BSYNC.RECONVERGENT B0 ;  /* 0x0000000000007941 */ /* 0x000fea0003800200 */
.L_x_94:
        /* <DEDUP_REMOVED lines=18> */
.L_x_97:
[----:B------:R-:W-:Y:S05]  /*7900*/  BSYNC.RECONVERGENT B0 ;  /* 0x0000000000007941 */ /* 0x000fea0003800200 */
.L_x_96:
[----:B------:R-:W-:Y:S01]  /*7910*/  NOP ;  /* 0x0000000000007918 */ /* 0x000fe20000000000 */
[----:B------:R-:W-:Y:S01]  /*7920*/  BSSY.RECONVERGENT B0, `(.L_x_98) ;  /* 0x0000011000007945 */ /* 0x000fe20003800200 */
[----:B------:R-:W-:Y:S02]  /*7930*/  ISETP.GE.AND P4, PT, R8, R9, PT ;  /* 0x000000090800720c */ /* 0x000fe40003f86270 */
[----:B------:R-:W-:Y:S01]  /*7940*/  LOP3.LUT R8, R3, 0x1800, RZ, 0xfc, !PT ;  /* 0x0000180003087812 */ /* 0x000fe200078efcff */
        /* <DEDUP_REMOVED lines=14> */
.L_x_99:
[----:B------:R-:W-:Y:S05]  /*7a30*/  BSYNC.RECONVERGENT B0 ;  /* 0x0000000000007941 */ /* 0x000fea0003800200 */
.L_x_98:
[----:B------:R-:W-:Y:S01]  /*7a40*/  NOP ;  /* 0x0000000000007918 */ /* 0x000fe20000000000 */
[----:B------:R-:W-:Y:S01]  /*7a50*/  BSSY.RECONVERGENT B0, `(.L_x_100) ;  /* 0x0000010000007945 */ /* 0x000fe20003800200 */
[----:B------:R-:W-:-:S03]  /*7a60*/  ISETP.GE.AND P5, PT, R8, R9, PT ;  /* 0x000000090800720c */ /* 0x000fc60003fa6270 */
        /* <DEDUP_REMOVED lines=14> */
.L_x_101:
[----:B------:R-:W-:Y:S05]  /*7b50*/  BSYNC.RECONVERGENT B0 ;  /* 0x0000000000007941 */ /* 0x000fea0003800200 */
.L_x_100:
[----:B------:R-:W-:Y:S01]  /*7b60*/  NOP ;  /* 0x0000000000007918 */ /* 0x000fe20000000000 */
[----:B------:R-:W-:Y:S04]  /*7b70*/  BSSY.RECONVERGENT B0, `(.L_x_102) ;  /* 0x000000f000007945 */ /* 0x000fe80003800200 */
[----:B------:R-:W-:Y:S05]  /*7b80*/  @P1 BRA `(.L_x_103) ;  /* 0x0000000000341947 */ /* 0x000fea0003800000 */
        /* <DEDUP_REMOVED lines=13> */
.L_x_103:
[----:B------:R-:W-:Y:S05]  /*7c60*/  BSYNC.RECONVERGENT B0 ;  /* 0x0000000000007941 */ /* 0x000fea0003800200 */
.L_x_102:
        /* <DEDUP_REMOVED lines=16> */
.L_x_105:
[----:B------:R-:W-:Y:S05]  /*7d70*/  BSYNC.RECONVERGENT B0 ;  /* 0x0000000000007941 */ /* 0x000fea0003800200 */
.L_x_104:
        /* <DEDUP_REMOVED lines=16> */
.L_x_107:
[----:B------:R-:W-:Y:S05]  /*7e80*/  BSYNC.RECONVERGENT B0 ;  /* 0x0000000000007941 */ /* 0x000fea0003800200 */
.L_x_106:
        /* <DEDUP_REMOVED lines=16> */
.L_x_109:
[----:B------:R-:W-:Y:S05]  /*7f90*/  BSYNC.RECONVERGENT B0 ;  /* 0x0000000000007941 */ /* 0x000fea0003800200 */
.L_x_108:
[----:B------:R-:W-:Y:S01]  /*7fa0*/  NOP ;  /* 0x0000000000007918 */ /* 0x000fe20000000000 */
[----:B------:R-:W-:Y:S04]  /*7fb0*/  BSSY.RECONVERGENT B0, `(.L_x_110) ;  /* 0x000000f000007945 */ /* 0x000fe80003800200 */
[----:B------:R-:W-:Y:S05]  /*7fc0*/  @P5 BRA `(.L_x_111) ;  /* 0x0000000000345947 */ /* 0x000fea0003800000 */
[----:B------:R-:W5:Y:S01]  /*7fd0*/  LDS R0, [R22+0x6000] ;  /* 0x0060000016007984 */ /* 0x000f620000000800 */
[----:B------:R-:W5:Y:S01]  /*7fe0*/  LDCU UR5, c[0x0][0x3c4] ;  /* 0x00007880ff0577ac */ /* 0x000f620008000800 */
[----:B------:R-:W1:Y:S01]  /*7ff0*/  LDCU.64 UR8, c[0x0][0x3a0] ;  /* 0x00007400ff0877ac */ /* 0x000e620008000a00 */
[----:B-----5:R-:W-:-:S04]  /*8000*/  SHF.R.U32.HI R6, RZ, UR5, R0 ;  /* 0x00000005ff067c19 */ /* 0x020fc80008011600 */
[----:B------:R-:W-:-:S05]  /*8010*/  LOP3.LUT R6, R6, UR4, RZ, 0x30, !PT ;  /* 0x0000000406067c12 */ /* 0x000fca000f8e30ff */
[----:B0-----:R-:W-:-:S05]  /*8020*/  IMAD R8, R6, 0x8, R7 ;  /* 0x0000000806087824 */ /* 0x001fca00078e0207 */
[----:B------:R-:W0:Y:S02]  /*8030*/  LDS.64 R6, [R8+0x6600] ;  /* 0x0066000008067984 */ /* 0x000e240000000a00 */
[----:B0-----:R-:W-:-:S05]  /*8040*/  IADD3 R9, P1, PT, R6, R3, RZ ;  /* 0x0000000306097210 */ /* 0x001fca0007f3e0ff */
[----:B-1234-:R-:W-:Y:S01]  /*8050*/  IMAD.X R10, RZ, RZ, R7, P1 ;  /* 0x000000ffff0a7224 */ /* 0x01efe200008e0607 */
[----:B------:R-:W-:-:S04]  /*8060*/  LEA R6, P1, R9, UR8, 0x2 ;  /* 0x0000000809067c11 */ /* 0x000fc8000f8210ff */
[----:B------:R-:W-:Y:S02]  /*8070*/  LEA.HI.X R7, R9, UR9, R10, 0x2, P1 ;  /* 0x0000000909077c11 */ /* 0x000fe400088f140a */
[----:B------:R-:W-:-:S05]  /*8080*/  LOP3.LUT R9, R0, 0x7fffffff, RZ, 0x3c, !PT ;  /* 0x7fffffff00097812 */ /* 0x000fca00078e3cff */
[----:B------:R0:W-:Y:S02]  /*8090*/  STG.E desc[UR6][R6.64+0x6000], R9 ;  /* 0x0060000906007986 */ /* 0x0001e4000c101906 */
.L_x_111:
[----:B------:R-:W-:Y:S05]  /*80a0*/  BSYNC.RECONVERGENT B0 ;  /* 0x0000000000007941 */ /* 0x000fea0003800200 */
.L_x_110:
[----:B------:R-:W-:Y:S01]  /*80b0*/  NOP ;  /* 0x0000000000007918 */ /* 0x000fe20000000000 */
.L_x_77:
[----:B------:R-:W5:Y:S01]  /*80c0*/  LDS R0, [R22] ;  /* 0x0000000016007984 */ /* 0x000f620000000800 */
[----:B------:R-:W5:Y:S03]  /*80d0*/  LDCU UR5, c[0x0][0x3c4] ;  /* 0x00007880ff0577ac */ /* 0x000f660008000800 */
[----:B01----:R-:W0:Y:S04]  /*80e0*/  LDS R6, [R22+0x600] ;  /* 0x0006000016067984 */ /* 0x003e280000000800 */
[----:B------:R-:W1:Y:S04]  /*80f0*/  LDS R7, [R22+0xc00] ;  /* 0x000c000016077984 */ /* 0x000e680000000800 */
[----:B------:R-:W1:Y:S04]  /*8100*/  LDS R8, [R22+0x1200] ;  /* 0x0012000016087984 */ /* 0x000e680000000800 */
[----:B------:R-:W1:Y:S04]  /*8110*/  LDS R9, [R22+0x1800] ;  /* 0x0018000016097984 */ /* 0x000e680000000800 */
[----:B--234-:R-:W2:Y:S04]  /*8120*/  LDS R10, [R22+0x1e00] ;  /* 0x001e0000160a7984 */ /* 0x01cea80000000800 */
[----:B------:R-:W3:Y:S04]  /*8130*/  LDS R11, [R22+0x2400] ;  /* 0x00240000160b7984 */ /* 0x000ee80000000800 */
[----:B------:R-:W4:Y:S04]  /*8140*/  LDS R12, [R22+0x2a00] ;  /* 0x002a0000160c7984 */ /* 0x000f280000000800 */
[----:B------:R-:W4:Y:S04]  /*8150*/  LDS R13, [R22+0x3000] ;  /* 0x00300000160d7984 */ /* 0x000f280000000800 */
[----:B------:R-:W4:Y:S04]  /*8160*/  LDS R14, [R22+0x3600] ;  /* 0x00360000160e7984 */ /* 0x000f280000000800 */
[----:B------:R-:W4:Y:S01]  /*8170*/  LDS R15, [R22+0x3c00] ;  /* 0x003c0000160f7984 */ /* 0x000f220000000800 */
[----:B-----5:R-:W-:-:S03]  /*8180*/  SHF.R.U32.HI R0, RZ, UR5, R0 ;  /* 0x00000005ff007c19 */ /* 0x020fc60008011600 */
[----:B------:R-:W5:Y:S01]  /*8190*/  LDS R16, [R22+0x4200] ;  /* 0x0042000016107984 */ /* 0x000f620000000800 */
[----:B0-----:R-:W-:-:S03]  /*81a0*/  SHF.R.U32.HI R6, RZ, UR5, R6 ;  /* 0x00000005ff067c19 */ /* 0x001fc60008011606 */
[----:B------:R-:W0:Y:S01]  /*81b0*/  LDS R17, [R22+0x4800] ;  /* 0x0048000016117984 */ /* 0x000e220000000800 */
[----:B-1----:R-:W-:-:S03]  /*81c0*/  SHF.R.U32.HI R7, RZ, UR5, R7 ;  /* 0x00000005ff077c19 */ /* 0x002fc60008011607 */
[----:B------:R-:W1:Y:S01]  /*81d0*/  LDS R18, [R22+0x4e00] ;  /* 0x004e000016127984 */ /* 0x000e620000000800 */
[----:B------:R-:W-:-:S03]  /*81e0*/  SHF.R.U32.HI R8, RZ, UR5, R8 ;  /* 0x00000005ff087c19 */ /* 0x000fc60008011608 */
[----:B------:R-:W1:Y:S01]  /*81f0*/  LDS R19, [R22+0x5400] ;  /* 0x0054000016137984 */ /* 0x000e620000000800 */
[----:B------:R-:W-:-:S03]  /*8200*/  SHF.R.U32.HI R9, RZ, UR5, R9 ;  /* 0x00000005ff097c19 */ /* 0x000fc60008011609 */
[----:B------:R-:W1:Y:S01]  /*8210*/  LDS R20, [R22+0x5a00] ;  /* 0x005a000016147984 */ /* 0x000e620000000800 */
[----:B--2---:R-:W-:-:S03]  /*8220*/  SHF.R.U32.HI R10, RZ, UR5, R10 ;  /* 0x00000005ff0a7c19 */ /* 0x004fc6000801160a */
[----:B------:R-:W2:Y:S01]  /*8230*/  LDS R21, [R22+0x6000] ;  /* 0x0060000016157984 */ /* 0x000ea20000000800 */
[----:B---3--:R-:W-:Y:S02]  /*8240*/  SHF.R.U32.HI R11, RZ, UR5, R11 ;  /* 0x00000005ff0b7c19 */ /* 0x008fe4000801160b */
[----:B----4-:R-:W-:Y:S02]  /*8250*/  SHF.R.U32.HI R12, RZ, UR5, R12 ;  /* 0x00000005ff0c7c19 */ /* 0x010fe4000801160c */
[----:B------:R-:W-:Y:S02]  /*8260*/  SHF.R.U32.HI R13, RZ, UR5, R13 ;  /* 0x00000005ff0d7c19 */ /* 0x000fe4000801160d */
[----:B------:R-:W-:Y:S02]  /*8270*/  SHF.R.U32.HI R43, RZ, UR5, R14 ;  /* 0x00000005ff2b7c19 */ /* 0x000fe4000801160e */
[----:B------:R-:W-:Y:S02]  /*8280*/  LOP3.LUT R14, R12, UR4, RZ, 0x30, !PT ;  /* 0x000000040c0e7c12 */ /* 0x000fe4000f8e30ff */
[----:B------:R-:W-:-:S02]  /*8290*/  SHF.R.U32.HI R44, RZ, UR5, R15 ;  /* 0x00000005ff2c7c19 */ /* 0x000fc4000801160f */
[----:B------:R-:W-:Y:S02]  /*82a0*/  LOP3.LUT R15, R11, UR4, RZ, 0x30, !PT ;  /* 0x000000040b0f7c12 */ /* 0x000fe4000f8e30ff */
[----:B-----5:R-:W-:Y:S02]  /*82b0*/  SHF.R.U32.HI R45, RZ, UR5, R16 ;  /* 0x00000005ff2d7c19 */ /* 0x020fe40008011610 */
[----:B------:R-:W-:Y:S02]  /*82c0*/  LOP3.LUT R16, R10, UR4, RZ, 0x30, !PT ;  /* 0x000000040a107c12 */ /* 0x000fe4000f8e30ff */
[----:B0-----:R-:W-:Y:S02]  /*82d0*/  SHF.R.U32.HI R46, RZ, UR5, R17 ;  /* 0x00000005ff2e7c19 */ /* 0x001fe40008011611 */
[----:B------:R-:W-:Y:S02]  /*82e0*/  LOP3.LUT R17, R9, UR4, RZ, 0x30, !PT ;  /* 0x0000000409117c12 */ /* 0x000fe4000f8e30ff */
[----:B-1----:R-:W-:-:S02]  /*82f0*/  SHF.R.U32.HI R47, RZ, UR5, R18 ;  /* 0x00000005ff2f7c19 */ /* 0x002fc40008011612 */
[----:B------:R-:W-:Y:S02]  /*8300*/  LOP3.LUT R18, R8, UR4, RZ, 0x30, !PT ;  /* 0x0000000408127c12 */ /* 0x000fe4000f8e30ff */
[----:B------:R-:W-:Y:S02]  /*8310*/  SHF.R.U32.HI R48, RZ, UR5, R19 ;  /* 0x00000005ff307c19 */ /* 0x000fe40008011613 */
[----:B------:R-:W-:Y:S02]  /*8320*/  LOP3.LUT R19, R7, UR4, RZ, 0x30, !PT ;  /* 0x0000000407137c12 */ /* 0x000fe4000f8e30ff */
[----:B------:R-:W-:Y:S02]  /*8330*/  SHF.R.U32.HI R49, RZ, UR5, R20 ;  /* 0x00000005ff317c19 */ /* 0x000fe40008011614 */
[----:B------:R-:W-:Y:S02]  /*8340*/  LOP3.LUT R20, R6, UR4, RZ, 0x30, !PT ;  /* 0x0000000406147c12 */ /* 0x000fe4000f8e30ff */
[----:B--2---:R-:W-:-:S02]  /*8350*/  SHF.R.U32.HI R50, RZ, UR5, R21 ;  /* 0x00000005ff327c19 */ /* 0x004fc40008011615 */
[----:B------:R-:W-:Y:S02]  /*8360*/  LOP3.LUT R21, R0, UR4, RZ, 0x30, !PT ;  /* 0x0000000400157c12 */ /* 0x000fe4000f8e30ff */
[----:B------:R-:W-:Y:S02]  /*8370*/  LOP3.LUT R13, R13, UR4, RZ, 0x30, !PT ;  /* 0x000000040d0d7c12 */ /* 0x000fe4000f8e30ff */
[----:B------:R-:W-:Y:S02]  /*8380*/  LOP3.LUT R12, R43, UR4, RZ, 0x30, !PT ;  /* 0x000000042b0c7c12 */ /* 0x000fe4000f8e30ff */
[----:B------:R-:W-:Y:S02]  /*8390*/  LOP3.LUT R11, R44, UR4, RZ, 0x30, !PT ;  /* 0x000000042c0b7c12 */ /* 0x000fe4000f8e30ff */
[----:B------:R-:W-:Y:S02]  /*83a0*/  LOP3.LUT R10, R45, UR4, RZ, 0x30, !PT ;  /* 0x000000042d0a7c12 */ /* 0x000fe4000f8e30ff */
[----:B------:R-:W-:-:S02]  /*83b0*/  LOP3.LUT R9, R46, UR4, RZ, 0x30, !PT ;  /* 0x000000042e097c12 */ /* 0x000fc4000f8e30ff */
[----:B------:R-:W-:Y:S02]  /*83c0*/  LOP3.LUT R8, R47, UR4, RZ, 0x30, !PT ;  /* 0x000000042f087c12 */ /* 0x000fe4000f8e30ff */
[----:B------:R-:W-:Y:S02]  /*83d0*/  LOP3.LUT R7, R48, UR4, RZ, 0x30, !PT ;  /* 0x0000000430077c12 */ /* 0x000fe4000f8e30ff */
[----:B------:R-:W-:Y:S02]  /*83e0*/  LOP3.LUT R6, R49, UR4, RZ, 0x30, !PT ;  /* 0x0000000431067c12 */ /* 0x000fe4000f8e30ff */
[----:B------:R-:W-:Y:S01]  /*83f0*/  LOP3.LUT R0, R50, UR4, RZ, 0x30, !PT ;  /* 0x0000000432007c12 */ /* 0x000fe2000f8e30ff */
[----:B------:R-:W-:Y:S06]  /*8400*/  @P0 BRA `(.L_x_112) ;  /* 0x0000000000640947 */ /* 0x000fec0003800000 */
[----:B------:R-:W0:Y:S01]  /*8410*/  LDCU.64 UR4, c[0x0][0x3b8] ;  /* 0x00007700ff0477ac */ /* 0x000e220008000a00 */
[----:B------:R-:W-:Y:S01]  /*8420*/  IMAD R5, R42, 0x1980, RZ ;  /* 0x000019802a057824 */ /* 0x000fe200078e02ff */
[----:B------:R-:W-:-:S04]  /*8430*/  LOP3.LUT R2, R41, 0x1f, R3, 0xf8, !PT ;  /* 0x0000001f29027812 */ /* 0x000fc800078ef803 */
[----:B------:R-:W-:-:S04]  /*8440*/  IADD3 R3, P1, PT, R5, R2, RZ ;  /* 0x0000000205037210 */ /* 0x000fc80007f3e0ff */
[----:B------:R-:W-:Y:S02]  /*8450*/  LEA.HI.X.SX32 R4, R5, RZ, 0x1, P1 ;  /* 0x000000ff05047211 */ /* 0x000fe400008f0eff */
[----:B0-----:R-:W-:-:S04]  /*8460*/  LEA R2, P1, R3, UR4, 0x2 ;  /* 0x0000000403027c11 */ /* 0x001fc8000f8210ff */
        /* <DEDUP_REMOVED lines=19> */
.L_x_112:
[----:B------:R-:W-:Y:S01]  /*85a0*/  IMAD.IADD R60, R23, 0x1, -R54 ;  /* 0x00000001173c7824 */ /* 0x000fe200078e0a36 */
[----:B------:R-:W0:Y:S01]  /*85b0*/  LDCU.64 UR4, c[0x0][0x3b8] ;  /* 0x00007700ff0477ac */ /* 0x000e220008000a00 */
[----:B------:R-:W-:-:S03]  /*85c0*/  VIADD R3, R57, 0x20 ;  /* 0x0000002039037836 */ /* 0x000fc60000000000 */
[-C--:B------:R-:W-:Y:S02]  /*85d0*/  ISETP.GE.AND P2, PT, R57, R60.reuse, PT ;  /* 0x0000003c3900720c */ /* 0x080fe40003f46270 */
[----:B------:R-:W-:Y:S01]  /*85e0*/  ISETP.GE.AND P1, PT, R3, R60, PT ;  /* 0x0000003c0300720c */ /* 0x000fe20003f26270 */
[----:B------:R-:W-:-:S05]  /*85f0*/  VIADD R3, R57, 0x40 ;  /* 0x0000004039037836 */ /* 0x000fca0000000000 */
[----:B------:R-:W-:Y:S01]  /*8600*/  ISETP.GE.AND P5, PT, R3, R60, PT ;  /* 0x0000003c0300720c */ /* 0x000fe20003fa6270 */
[----:B------:R-:W-:-:S05]  /*8610*/  VIADD R3, R57, 0x60 ;  /* 0x0000006039037836 */ /* 0x000fca0000000000 */
[----:B------:R-:W-:Y:S01]  /*8620*/  ISETP.GE.AND P4, PT, R3, R60, PT ;  /* 0x0000003c0300720c */ /* 0x000fe20003f86270 */
[----:B------:R-:W-:Y:S01]  /*8630*/  VIADD R3, R57, 0x80 ;  /* 0x0000008039037836 */ /* 0x000fe20000000000 */
[----:B0-----:R-:W-:Y:S01]  /*8640*/  IADD3 R2, P6, PT, R5, UR4, RZ ;  /* 0x0000000405027c10 */ /* 0x001fe2000ffde0ff */
[----:B------:R-:W-:-:S03]  /*8650*/  VIADD R5, R57, 0xa0 ;  /* 0x000000a039057836 */ /* 0x000fc60000000000 */
[-C--:B------:R-:W-:Y:S02]  /*8660*/  ISETP.GE.AND P3, PT, R3, R60.reuse, PT ;  /* 0x0000003c0300720c */ /* 0x080fe40003f66270 */
[----:B------:R-:W-:Y:S02]  /*8670*/  IADD3.X R3, PT, PT, R4, UR5, RZ, P6, !PT ;  /* 0x0000000504037c10 */ /* 0x000fe4000b7fe4ff */
[-C--:B------:R-:W-:Y:S01]  /*8680*/  ISETP.GE.AND P6, PT, R5, R60.reuse, PT ;  /* 0x0000003c0500720c */ /* 0x080fe20003fc6270 */
[----:B------:R-:W-:Y:S02]  /*8690*/  VIADD R5, R57, 0xc0 ;  /* 0x000000c039057836 */ /* 0x000fe40000000000 */
[----:B------:R-:W5:Y:S03]  /*86a0*/  @!P2 LDG.E R41, desc[UR6][R2.64] ;  /* 0x000000060229a981 */ /* 0x000f66000c1e1900 */
[-C--:B------:R-:W-:Y:S01]  /*86b0*/  ISETP.GE.AND P2, PT, R5, R60.reuse, PT ;  /* 0x0000003c0500720c */ /* 0x080fe20003f46270 */
[----:B------:R-:W-:Y:S01]  /*86c0*/  VIADD R5, R57, 0xe0 ;  /* 0x000000e039057836 */ /* 0x000fe20000000000 */
[----:B------:R-:W5:Y:S04]  /*86d0*/  @!P1 LDG.E R44, desc[UR6][R2.64+0x80] ;  /* 0x00008006022c9981 */ /* 0x000f68000c1e1900 */
[----:B------:R-:W-:Y:S01]  /*86e0*/  ISETP.GE.AND P1, PT, R5, R60, PT ;  /* 0x0000003c0500720c */ /* 0x000fe20003f26270 */
[----:B------:R-:W-:Y:S01]  /*86f0*/  VIADD R59, R57, 0x100 ;  /* 0x00000100393b7836 */ /* 0x000fe20000000000 */
[----:B------:R-:W5:Y:S04]  /*8700*/  @!P5 LDG.E R43, desc[UR6][R2.64+0x100] ;  /* 0x00010006022bd981 */ /* 0x000f68000c1e1900 */
[----:B------:R-:W5:Y:S04]  /*8710*/  @!P4 LDG.E R46, desc[UR6][R2.64+0x180] ;  /* 0x00018006022ec981 */ /* 0x000f68000c1e1900 */
[----:B------:R-:W5:Y:S03]  /*8720*/  @!P2 LDG.E R47, desc[UR6][R2.64+0x300] ;  /* 0x00030006022fa981 */ /* 0x000f66000c1e1900 */
[C---:B------:R-:W-:Y:S01]  /*8730*/  @!P1 IADD3 R5, P2, PT, R54.reuse, R57, RZ ;  /* 0x0000003936059210 */ /* 0x040fe20007f5e0ff */
[----:B------:R-:W5:Y:S03]  /*8740*/  @!P3 LDG.E R45, desc[UR6][R2.64+0x200] ;  /* 0x00020006022db981 */ /* 0x000f66000c1e1900 */
[----:B------:R-:W-:Y:S01]  /*8750*/  @!P1 LEA.HI.X.SX32 R62, R54, RZ, 0x1, P2 ;  /* 0x000000ff363e9211 */ /* 0x000fe200010f0eff */
[----:B------:R0:W5:Y:S01]  /*8760*/  @!P6 LDG.E R48, desc[UR6][R2.64+0x280] ;  /* 0x000280060230e981 */ /* 0x000162000c1e1900 */
[----:B------:R-:W-:-:S04]  /*8770*/  @!P1 LEA R4, P2, R5, UR4, 0x2 ;  /* 0x0000000405049c11 */ /* 0x000fc8000f8410ff */
[----:B------:R-:W-:-:S05]  /*8780*/  @!P1 LEA.HI.X R5, R5, UR5, R62, 0x2, P2 ;  /* 0x0000000505059c11 */ /* 0x000fca00090f143e */
[----:B------:R1:W5:Y:S01]  /*8790*/  @!P1 LDG.E R50, desc[UR6][R4.64+0x380] ;  /* 0x0003800604329981 */ /* 0x000362000c1e1900 */
[----:B------:R-:W-:-:S13]  /*87a0*/  ISETP.GE.AND P1, PT, R59, R60, PT ;  /* 0x0000003c3b00720c */ /* 0x000fda0003f26270 */
[----:B------:R-:W-:-:S04]  /*87b0*/  @!P1 IADD3 R59, P2, PT, R54, R57, RZ ;  /* 0x00000039363b9210 */ /* 0x000fc80007f5e0ff */
[----:B------:R-:W-:Y:S02]  /*87c0*/  @!P1 LEA.HI.X.SX32 R62, R54, RZ, 0x1, P2 ;  /* 0x000000ff363e9211 */ /* 0x000fe400010f0eff */
[----:B0-----:R-:W-:-:S04]  /*87d0*/  @!P1 LEA R2, P2, R59, UR4, 0x2 ;  /* 0x000000043b029c11 */ /* 0x001fc8000f8410ff */
[----:B------:R-:W-:Y:S01]  /*87e0*/  @!P1 LEA.HI.X R3, R59, UR5, R62, 0x2, P2 ;  /* 0x000000053b039c11 */ /* 0x000fe200090f143e */
[----:B------:R-:W-:-:S04]  /*87f0*/  VIADD R59, R57, 0x120 ;  /* 0x00000120393b7836 */ /* 0x000fc80000000000 */
[----:B------:R0:W5:Y:S01]  /*8800*/  @!P1 LDG.E R49, desc[UR6][R2.64+0x400] ;  /* 0x0004000602319981 */ /* 0x000162000c1e1900 */
[----:B------:R-:W-:-:S13]  /*8810*/  ISETP.GE.AND P1, PT, R59, R60, PT ;  /* 0x0000003c3b00720c */ /* 0x000fda0003f26270 */
[----:B------:R-:W-:-:S04]  /*8820*/  @!P1 IADD3 R59, P2, PT, R54, R57, RZ ;  /* 0x00000039363b9210 */ /* 0x000fc80007f5e0ff */
[----:B------:R-:W-:Y:S02]  /*8830*/  @!P1 LEA.HI.X.SX32 R62, R54, RZ, 0x1, P2 ;  /* 0x000000ff363e9211 */ /* 0x000fe400010f0eff */
[----:B-1----:R-:W-:-:S04]  /*8840*/  @!P1 LEA R4, P2, R59, UR4, 0x2 ;  /* 0x000000043b049c11 */ /* 0x002fc8000f8410ff */
[----:B------:R-:W-:Y:S01]  /*8850*/  @!P1 LEA.HI.X R5, R59, UR5, R62, 0x2, P2 ;  /* 0x000000053b059c11 */ /* 0x000fe200090f143e */
[----:B------:R-:W-:-:S04]  /*8860*/  VIADD R59, R57, 0x140 ;  /* 0x00000140393b7836 */ /* 0x000fc80000000000 */
        /* <DEDUP_REMOVED lines=9> */
[----:B------:R-:W-:-:S05]  /*8900*/  @!P1 IMAD R62, R42, 0x1980, RZ ;  /* 0x000019802a3e9824 */ /* 0x000fca00078e02ff */
[----:B-1----:R-:W-:-:S04]  /*8910*/  @!P1 IADD3 R5, P2, PT, R62, R57, RZ ;  /* 0x000000393e059210 */ /* 0x002fc80007f5e0ff */
[----:B------:R-:W-:Y:S02]  /*8920*/  @!P1 LEA.HI.X.SX32 R62, R62, RZ, 0x1, P2 ;  /* 0x000000ff3e3e9211 */ /* 0x000fe400010f0eff */
[----:B------:R-:W-:Y:S01]  /*8930*/  @!P1 LEA R4, P2, R5, UR4, 0x2 ;  /* 0x0000000405049c11 */ /* 0x000fe2000f8410ff */
[----:B------:R-:W-:-:S03]  /*8940*/  VIADD R59, R57, 0x180 ;  /* 0x00000180393b7836 */ /* 0x000fc60000000000 */
[----:B------:R-:W-:-:S05]  /*8950*/  @!P1 LEA.HI.X R5, R5, UR5, R62, 0x2, P2 ;  /* 0x0000000505059c11 */ /* 0x000fca00090f143e */
[----:B------:R1:W5:Y:S01]  /*8960*/  @!P1 LDG.E R56, desc[UR6][R4.64+0x580] ;  /* 0x0005800604389981 */ /* 0x000362000c1e1900 */
[----:B------:R-:W-:-:S13]  /*8970*/  ISETP.GE.AND P1, PT, R59, R60, PT ;  /* 0x0000003c3b00720c */ /* 0x000fda0003f26270 */
[----:B0-----:R-:W-:-:S05]  /*8980*/  @!P1 IMAD R2, R42, 0x1980, RZ ;  /* 0x000019802a029824 */ /* 0x001fca00078e02ff */
[----:B------:R-:W-:-:S04]  /*8990*/  @!P1 IADD3 R3, P2, PT, R2, R57, RZ ;  /* 0x0000003902039210 */ /* 0x000fc80007f5e0ff */
[----:B------:R-:W-:Y:S02]  /*89a0*/  @!P1 LEA.HI.X.SX32 R62, R2, RZ, 0x1, P2 ;  /* 0x000000ff023e9211 */ /* 0x000fe400010f0eff */
[----:B------:R-:W-:Y:S01]  /*89b0*/  @!P1 LEA R2, P2, R3, UR4, 0x2 ;  /* 0x0000000403029c11 */ /* 0x000fe2000f8410ff */
[----:B------:R-:W-:-:S03]  /*89c0*/  VIADD R59, R57, 0x1a0 ;  /* 0x000001a0393b7836 */ /* 0x000fc60000000000 */
[----:B------:R-:W-:-:S05]  /*89d0*/  @!P1 LEA.HI.X R3, R3, UR5, R62, 0x2, P2 ;  /* 0x0000000503039c11 */ /* 0x000fca00090f143e */
[----:B------:R0:W5:Y:S01]  /*89e0*/  @!P1 LDG.E R53, desc[UR6][R2.64+0x600] ;  /* 0x0006000602359981 */ /* 0x000162000c1e1900 */
[----:B------:R-:W-:-:S13]  /*89f0*/  ISETP.GE.AND P1, PT, R59, R60, PT ;  /* 0x0000003c3b00720c */ /* 0x000fda0003f26270 */
[----:B-1----:R-:W-:-:S05]  /*8a00*/  @!P1 IMAD R4, R42, 0x1980, RZ ;  /* 0x000019802a049824 */ /* 0x002fca00078e02ff */
[----:B------:R-:W-:-:S04]  /*8a10*/  @!P1 IADD3 R5, P2, PT, R4, R57, RZ ;  /* 0x0000003904059210 */ /* 0x000fc80007f5e0ff */
[----:B------:R-:W-:Y:S02]  /*8a20*/  @!P1 LEA.HI.X.SX32 R62, R4, RZ, 0x1, P2 ;  /* 0x000000ff043e9211 */ /* 0x000fe400010f0eff */
[----:B------:R-:W-:Y:S01]  /*8a30*/  @!P1 LEA R4, P2, R5, UR4, 0x2 ;  /* 0x0000000405049c11 */ /* 0x000fe2000f8410ff */
[----:B------:R-:W-:-:S03]  /*8a40*/  VIADD R59, R57, 0x1c0 ;  /* 0x000001c0393b7836 */ /* 0x000fc60000000000 */
[----:B------:R-:W-:-:S05]  /*8a50*/  @!P1 LEA.HI.X R5, R5, UR5, R62, 0x2, P2 ;  /* 0x0000000505059c11 */ /* 0x000fca00090f143e */
[----:B------:R1:W5:Y:S01]  /*8a60*/  @!P1 LDG.E R54, desc[UR6][R4.64+0x680] ;  /* 0x0006800604369981 */ /* 0x000362000c1e1900 */
[----:B------:R-:W-:Y:S01]  /*8a70*/  ISETP.GE.AND P1, PT, R59, R60, PT ;  /* 0x0000003c3b00720c */ /* 0x000fe20003f26270 */
[----:B------:R-:W-:-:S05]  /*8a80*/  VIADD R59, R57, 0x200 ;  /* 0x00000200393b7836 */ /* 0x000fca0000000000 */
[----:B------:R-:W-:-:S07]  /*8a90*/  ISETP.GE.AND P3, PT, R59, R60, PT ;  /* 0x0000003c3b00720c */ /* 0x000fce0003f66270 */
[----:B0-----:R-:W-:-:S05]  /*8aa0*/  @!P1 IMAD R2, R42, 0x1980, RZ ;  /* 0x000019802a029824 */ /* 0x001fca00078e02ff */
[C---:B------:R-:W-:Y:S01]  /*8ab0*/  @!P1 IADD3 R3, P2, PT, R2.reuse, R57, RZ ;  /* 0x0000003902039210 */ /* 0x040fe20007f5e0ff */
[----:B------:R-:W0:Y:S03]  /*8ac0*/  @!P3 S2R R59, SR_TID.X ;  /* 0x00000000003bb919 */ /* 0x000e260000002100 */
[----:B------:R-:W-:Y:S02]  /*8ad0*/  @!P1 LEA.HI.X.SX32 R62, R2, RZ, 0x1, P2 ;  /* 0x000000ff023e9211 */ /* 0x000fe400010f0eff */
[----:B------:R-:W-:Y:S01]  /*8ae0*/  @!P1 LEA R2, P2, R3, UR4, 0x2 ;  /* 0x0000000403029c11 */ /* 0x000fe2000f8410ff */
[----:B-1----:R-:W-:-:S03]  /*8af0*/  VIADD R5, R57, 0x1e0 ;  /* 0x000001e039057836 */ /* 0x002fc60000000000 */
[----:B------:R-:W-:-:S05]  /*8b00*/  @!P1 LEA.HI.X R3, R3, UR5, R62, 0x2, P2 ;  /* 0x0000000503039c11 */ /* 0x000fca00090f143e */
[----:B------:R0:W5:Y:S01]  /*8b10*/  @!P1 LDG.E R51, desc[UR6][R2.64+0x700] ;  /* 0x0007000602339981 */ /* 0x000162000c1e1900 */
[----:B------:R-:W-:-:S13]  /*8b20*/  ISETP.GE.AND P1, PT, R5, R60, PT ;  /* 0x0000003c0500720c */ /* 0x000fda0003f26270 */
[----:B------:R-:W-:-:S05]  /*8b30*/  @!P1 IMAD R4, R42, 0x1980, RZ ;  /* 0x000019802a049824 */ /* 0x000fca00078e02ff */
[C---:B------:R-:W-:Y:S02]  /*8b40*/  @!P1 IADD3 R5, P2, PT, R4.reuse, R57, RZ ;  /* 0x0000003904059210 */ /* 0x040fe40007f5e0ff */
[----:B0-----:R-:W-:Y:S02]  /*8b50*/  @!P3 LOP3.LUT R2, R59, 0x3e0, RZ, 0xc0, !PT ;  /* 0x000003e03b02b812 */ /* 0x001fe400078ec0ff */
[----:B------:R-:W-:Y:S02]  /*8b60*/  @!P1 LEA.HI.X.SX32 R60, R4, RZ, 0x1, P2 ;  /* 0x000000ff043c9211 */ /* 0x000fe400010f0eff */
[----:B------:R-:W-:Y:S02]  /*8b70*/  @!P1 LEA R4, P2, R5, UR4, 0x2 ;  /* 0x0000000405049c11 */ /* 0x000fe4000f8410ff */
[----:B------:R-:W-:Y:S01]  /*8b80*/  @!P3 LOP3.LUT R59, R59, 0x1f, RZ, 0xc0, !PT ;  /* 0x0000001f3b3bb812 */ /* 0x000fe200078ec0ff */
[----:B------:R-:W-:Y:S01]  /*8b90*/  @!P3 IMAD R3, R42, 0x1980, RZ ;  /* 0x000019802a03b824 */ /* 0x000fe200078e02ff */
[----:B------:R-:W-:-:S03]  /*8ba0*/  @!P1 LEA.HI.X R5, R5, UR5, R60, 0x2, P2 ;  /* 0x0000000505059c11 */ /* 0x000fc600090f143c */
[----:B------:R-:W-:Y:S02]  /*8bb0*/  @!P3 IMAD R2, R2, 0x11, R59 ;  /* 0x000000110202b824 */ /* 0x000fe400078e023b */
[----:B------:R1:W5:Y:S03]  /*8bc0*/  @!P1 LDG.E R58, desc[UR6][R4.64+0x780] ;  /* 0x00078006043a9981 */ /* 0x000366000c1e1900 */
[----:B------:R-:W-:-:S04]  /*8bd0*/  @!P3 IADD3 R59, P1, PT, R3, R2, RZ ;  /* 0x00000002033bb210 */ /* 0x000fc80007f3e0ff */
[----:B------:R-:W-:Y:S02]  /*8be0*/  @!P3 LEA.HI.X.SX32 R60, R3, RZ, 0x1, P1 ;  /* 0x000000ff033cb211 */ /* 0x000fe400008f0eff */
[----:B------:R-:W-:-:S04]  /*8bf0*/  @!P3 LEA R2, P1, R59, UR4, 0x2 ;  /* 0x000000043b02bc11 */ /* 0x000fc8000f8210ff */
[----:B------:R-:W-:-:S05]  /*8c00*/  @!P3 LEA.HI.X R3, R59, UR5, R60, 0x2, P1 ;  /* 0x000000053b03bc11 */ /* 0x000fca00088f143c */
[----:B------:R1:W5:Y:S04]  /*8c10*/  @!P3 LDG.E R57, desc[UR6][R2.64+0x800] ;  /* 0x000800060239b981 */ /* 0x000368000c1e1900 */
.L_x_113:
[----:B------:R-:W-:Y:S08]  /*8c20*/  BAR.SYNC.DEFER_BLOCKING 0x0 ;  /* 0x0000000000007b1d */ /* 0x000ff00000010000 */
[----:B------:R-:W2:Y:S01]  /*8c30*/  S2UR UR5, SR_CgaCtaId ;  /* 0x00000000000579c3 */ /* 0x000ea20000008800 */
[----:B------:R-:W-:Y:S01]  /*8c40*/  UMOV UR4, 0x400 ;  /* 0x0000040000047882 */ /* 0x000fe20000000000 */
[----:B01----:R-:W0:Y:S01]  /*8c50*/  S2R R2, SR_TID.X ;  /* 0x0000000000027919 */ /* 0x003e220000002100 */
[----:B-----5:R1:W-:Y:S04]  /*8c60*/  STS [R40+-0x4], R41 ;  /* 0xfffffc2928007388 */ /* 0x0203e80000000800 */
[----:B------:R1:W-:Y:S01]  /*8c70*/  STS [R39+-0x4], R44 ;  /* 0xfffffc2c27007388 */ /* 0x0003e20000000800 */
[----:B--2---:R-:W-:-:S03]  /*8c80*/  ULEA UR4, UR5, UR4, 0x18 ;  /* 0x0000000405047291 */ /* 0x004fc6000f8ec0ff */
[----:B------:R1:W-:Y:S04]  /*8c90*/  STS [R38+-0x4], R43 ;  /* 0xfffffc2b26007388 */ /* 0x0003e80000000800 */
        /* <DEDUP_REMOVED lines=13> */
[----:B------:R1:W-:Y:S01]  /*8d70*/  STS [R24+-0x4], R57 ;  /* 0xfffffc3918007388 */ /* 0x0003e20000000800 */
[----:B------:R-:W-:Y:S06]  /*8d80*/  BAR.SYNC.DEFER_BLOCKING 0x0 ;  /* 0x0000000000007b1d */ /* 0x000fec0000010000 */
[----:B0-----:R-:W-:Y:S05]  /*8d90*/  @P0 BRA `(.L_x_114) ;  /* 0x00000008006c0947 */ /* 0x001fea0003800000 */
[----:B------:R-:W-:Y:S01]  /*8da0*/  LEA R21, R21, UR4, 0x3 ;  /* 0x0000000415157c11 */ /* 0x000fe2000f8e18ff */
[----:B------:R-:W-:Y:S01]  /*8db0*/  LDS R3, [R22] ;  /* 0x0000000016037984 */ /* 0x000fe20000000800 */
[----:B------:R-:W0:Y:S01]  /*8dc0*/  LDCU.64 UR8, c[0x0][0x3b0] ;  /* 0x00007600ff0877ac */ /* 0x000e220008000a00 */
[----:B-1----:R-:W-:Y:S02]  /*8dd0*/  LEA R26, R20, UR4, 0x3 ;  /* 0x00000004141a7c11 */ /* 0x002fe4000f8e18ff */
[----:B------:R-:W1:Y:S01]  /*8de0*/  LDS.64 R4, [R21+0x6600] ;  /* 0x0066000015047984 */ /* 0x000e620000000a00 */
[----:B------:R-:W-:Y:S02]  /*8df0*/  LEA R19, R19, UR4, 0x3 ;  /* 0x0000000413137c11 */ /* 0x000fe4000f8e18ff */
[----:B------:R-:W-:Y:S02]  /*8e00*/  LEA R17, R17, UR4, 0x3 ;  /* 0x0000000411117c11 */ /* 0x000fe4000f8e18ff */
[----:B------:R-:W-:-:S02]  /*8e10*/  LEA R15, R15, UR4, 0x3 ;  /* 0x000000040f0f7c11 */ /* 0x000fc4000f8e18ff */
[----:B------:R-:W-:Y:S02]  /*8e20*/  LEA R13, R13, UR4, 0x3 ;  /* 0x000000040d0d7c11 */ /* 0x000fe4000f8e18ff */
[----:B------:R-:W-:Y:S02]  /*8e30*/  LEA R11, R11, UR4, 0x3 ;  /* 0x000000040b0b7c11 */ /* 0x000fe4000f8e18ff */
[----:B------:R-:W-:Y:S02]  /*8e40*/  LEA R9, R9, UR4, 0x3 ;  /* 0x0000000409097c11 */ /* 0x000fe4000f8e18ff */
[----:B------:R-:W-:Y:S02]  /*8e50*/  LEA R7, R7, UR4, 0x3 ;  /* 0x0000000407077c11 */ /* 0x000fe4000f8e18ff */
[----:B-1----:R-:W-:-:S05]  /*8e60*/  IADD3 R4, P0, PT, R4, R2, RZ ;  /* 0x0000000204047210 */ /* 0x002fca0007f1e0ff */
[----:B------:R-:W-:Y:S01]  /*8e70*/  IMAD.X R5, RZ, RZ, R5, P0 ;  /* 0x000000ffff057224 */ /* 0x000fe200000e0605 */
[----:B0-----:R-:W-:-:S04]  /*8e80*/  LEA R24, P0, R4, UR8, 0x2 ;  /* 0x0000000804187c11 */ /* 0x001fc8000f8010ff */
[----:B------:R-:W-:-:S05]  /*8e90*/  LEA.HI.X R25, R4, UR9, R5, 0x2, P0 ;  /* 0x0000000904197c11 */ /* 0x000fca00080f1405 */
[----:B------:R-:W-:Y:S01]  /*8ea0*/  STG.E desc[UR6][R24.64], R3 ;  /* 0x0000000318007986 */ /* 0x000fe2000c101906 */
[----:B------:R-:W-:-:S03]  /*8eb0*/  NOP ;  /* 0x0000000000007918 */ /* 0x000fc60000000000 */
[----:B------:R0:W1:Y:S04]  /*8ec0*/  LDS.64 R4, [R26+0x6600] ;  /* 0x006600001a047984 */ /* 0x0000680000000a00 */
[----:B------:R-:W2:Y:S01]  /*8ed0*/  LDS R23, [R22+0x600] ;  /* 0x0006000016177984 */ /* 0x000ea20000000800 */
[----:B0-----:R-:W-:Y:S02]  /*8ee0*/  LEA R26, R18, UR4, 0x3 ;  /* 0x00000004121a7c11 */ /* 0x001fe4000f8e18ff */
[----:B-1----:R-:W-:-:S05]  /*8ef0*/  IADD3 R4, P0, PT, R4, R2, RZ ;  /* 0x0000000204047210 */ /* 0x002fca0007f1e0ff */
[----:B------:R-:W-:Y:S01]  /*8f00*/  IMAD.X R5, RZ, RZ, R5, P0 ;  /* 0x000000ffff057224 */ /* 0x000fe200000e0605 */
[----:B------:R-:W-:-:S04]  /*8f10*/  LEA R20, P0, R4, UR8, 0x2 ;  /* 0x0000000804147c11 */ /* 0x000fc8000f8010ff */
[----:B------:R-:W-:-:S05]  /*8f20*/  LEA.HI.X R21, R4, UR9, R5, 0x2, P0 ;  /* 0x0000000904157c11 */ /* 0x000fca00080f1405 */
[----:B--2---:R-:W-:Y:S01]  /*8f30*/  STG.E desc[UR6][R20.64+0x600], R23 ;  /* 0x0006001714007986 */ /* 0x004fe2000c101906 */
[----:B------:R-:W-:-:S03]  /*8f40*/  NOP ;  /* 0x0000000000007918 */ /* 0x000fc60000000000 */
[----:B------:R-:W0:Y:S04]  /*8f50*/  LDS.64 R4, [R19+0x6600] ;  /* 0x0066000013047984 */ /* 0x000e280000000a00 */
[----:B------:R-:W1:Y:S01]  /*8f60*/  LDS R3, [R22+0xc00] ;  /* 0x000c000016037984 */ /* 0x000e620000000800 */
[----:B0-----:R-:W-:-:S05]  /*8f70*/  IADD3 R4, P0, PT, R4, R2, RZ ;  /* 0x0000000204047210 */ /* 0x001fca0007f1e0ff */
[----:B------:R-:W-:Y:S01]  /*8f80*/  IMAD.X R5, RZ, RZ, R5, P0 ;  /* 0x000000ffff057224 */ /* 0x000fe200000e0605 */
[----:B------:R-:W-:-:S04]  /*8f90*/  LEA R24, P0, R4, UR8, 0x2 ;  /* 0x0000000804187c11 */ /* 0x000fc8000f8010ff */
[----:B------:R-:W-:-:S05]  /*8fa0*/  LEA.HI.X R25, R4, UR9, R5, 0x2, P0 ;  /* 0x0000000904197c11 */ /* 0x000fca00080f1405 */
[----:B-1----:R0:W-:Y:S01]  /*8fb0*/  STG.E desc[UR6][R24.64+0xc00], R3 ;  /* 0x000c000318007986 */ /* 0x0021e2000c101906 */
[----:B------:R-:W-:-:S03]  /*8fc0*/  NOP ;  /* 0x0000000000007918 */ /* 0x000fc60000000000 */
[----:B------:R-:W1:Y:S04]  /*8fd0*/  LDS.64 R4, [R26+0x6600] ;  /* 0x006600001a047984 */ /* 0x000e680000000a00 */
        /* <DEDUP_REMOVED lines=99> */
[----:B-1----:R-:W-:Y:S01]  /*9610*/  STG.E desc[UR6][R10.64+0x5400], R3 ;  /* 0x005400030a007986 */ /* 0x002fe2000c101906 */
[----:B------:R-:W-:-:S03]  /*9620*/  NOP ;  /* 0x0000000000007918 */ /* 0x000fc60000000000 */
[----:B------:R-:W0:Y:S04]  /*9630*/  LDS.64 R4, [R12+0x6600] ;  /* 0x006600000c047984 */ /* 0x000e280000000a00 */
[----:B------:R-:W1:Y:S01]  /*9640*/  LDS R9, [R22+0x5a00] ;  /* 0x005a000016097984 */ /* 0x000e620000000800 */
[----:B0-----:R-:W-:-:S05]  /*9650*/  IADD3 R4, P0, PT, R4, R2, RZ ;  /* 0x0000000204047210 */ /* 0x001fca0007f1e0ff */
[----:B------:R-:W-:Y:S01]  /*9660*/  IMAD.X R5, RZ, RZ, R5, P0 ;  /* 0x000000ffff057224 */ /* 0x000fe200000e0605 */
[----:B------:R-:W-:-:S04]  /*9670*/  LEA R6, P0, R4, UR8, 0x2 ;  /* 0x0000000804067c11 */ /* 0x000fc8000f8010ff */
[----:B------:R-:W-:Y:S02]  /*9680*/  LEA.HI.X R7, R4, UR9, R5, 0x2, P0 ;  /* 0x0000000904077c11 */ /* 0x000fe400080f1405 */
[----:B------:R-:W-:-:S03]  /*9690*/  LEA R4, R0, UR4, 0x3 ;  /* 0x0000000400047c11 */ /* 0x000fc6000f8e18ff */
[----:B-1----:R-:W-:Y:S01]  /*96a0*/  STG.E desc[UR6][R6.64+0x5a00], R9 ;  /* 0x005a000906007986 */ /* 0x002fe2000c101906 */
        /* <DEDUP_REMOVED lines=8> */
[----:B------:R-:W-:Y:S01]  /*9730*/  NOP ;  /* 0x0000000000007918 */ /* 0x000fe20000000000 */
[----:B------:R-:W-:Y:S05]  /*9740*/  EXIT ;  /* 0x000000000000794d */ /* 0x000fea0003800000 */
.L_x_114:
[----:B------:R-:W-:Y:S01]  /*9750*/  LEA R21, R21, UR4, 0x3 ;  /* 0x0000000415157c11 */ /* 0x000fe2000f8e18ff */
[----:B------:R-:W-:Y:S01]  /*9760*/  IMAD R23, R42, -0x1980, R23 ;  /* 0xffffe6802a177824 */ /* 0x000fe200078e0217 */
[----:B-1----:R-:W-:Y:S01]  /*9770*/  LEA R26, R20, UR4, 0x3 ;  /* 0x00000004141a7c11 */ /* 0x002fe2000f8e18ff */
[C---:B------:R-:W-:Y:S01]  /*9780*/  VIADD R20, R2.reuse, 0x180 ;  /* 0x0000018002147836 */ /* 0x040fe20000000000 */
[----:B------:R-:W-:Y:S01]  /*9790*/  LEA R19, R19, UR4, 0x3 ;  /* 0x0000000413137c11 */ /* 0x000fe2000f8e18ff */
[----:B------:R-:W0:Y:S01]  /*97a0*/  LDS.64 R4, [R21+0x6600] ;  /* 0x0066000015047984 */ /* 0x000e220000000a00 */
[----:B------:R-:W-:Y:S02]  /*97b0*/  ISETP.GE.AND P1, PT, R2, R23, PT ;  /* 0x000000170200720c */ /* 0x000fe40003f26270 */
[----:B------:R-:W-:Y:S02]  /*97c0*/  LEA R17, R17, UR4, 0x3 ;  /* 0x0000000411117c11 */ /* 0x000fe4000f8e18ff */
[----:B------:R-:W-:-:S02]  /*97d0*/  LEA R15, R15, UR4, 0x3 ;  /* 0x000000040f0f7c11 */ /* 0x000fc4000f8e18ff */
[----:B------:R-:W-:Y:S02]  /*97e0*/  LEA R13, R13, UR4, 0x3 ;  /* 0x000000040d0d7c11 */ /* 0x000fe4000f8e18ff */
[----:B------:R-:W-:Y:S02]  /*97f0*/  LEA R11, R11, UR4, 0x3 ;  /* 0x000000040b0b7c11 */ /* 0x000fe4000f8e18ff */
[----:B------:R-:W-:Y:S02]  /*9800*/  LEA R9, R9, UR4, 0x3 ;  /* 0x0000000409097c11 */ /* 0x000fe4000f8e18ff */
[----:B------:R-:W-:Y:S01]  /*9810*/  LEA R7, R7, UR4, 0x3 ;  /* 0x0000000407077c11 */ /* 0x000fe2000f8e18ff */
[----:B------:R-:W1:Y:S01]  /*9820*/  @!P1 LDS R3, [R22] ;  /* 0x0000000016039984 */ /* 0x000e620000000800 */
[----:B------:R-:W2:Y:S01]  /*9830*/  @!P1 LDC.64 R24, c[0x0][0x3b0] ;  /* 0x0000ec00ff189b82 */ /* 0x000ea20000000a00 */
[----:B0-----:R-:W-:-:S05]  /*9840*/  @!P1 IADD3 R4, P0, PT, R4, R2, RZ ;  /* 0x0000000204049210 */ /* 0x001fca0007f1e0ff */
[----:B------:R-:W-:Y:S01]  /*9850*/  @!P1 IMAD.X R5, RZ, RZ, R5, P0 ;  /* 0x000000ffff059224 */ /* 0x000fe200000e0605 */
[----:B--2---:R-:W-:-:S04]  /*9860*/  @!P1 LEA R24, P0, R4, R24, 0x2 ;  /* 0x0000001804189211 */ /* 0x004fc800078010ff */
[----:B------:R-:W-:-:S05]  /*9870*/  @!P1 LEA.HI.X R25, R4, R25, R5, 0x2, P0 ;  /* 0x0000001904199211 */ /* 0x000fca00000f1405 */
[----:B-1----:R0:W-:Y:S01]  /*9880*/  @!P1 STG.E desc[UR6][R24.64], R3 ;  /* 0x0000000318009986 */ /* 0x0021e2000c101906 */
[----:B------:R-:W-:-:S03]  /*9890*/  NOP ;  /* 0x0000000000007918 */ /* 0x000fc60000000000 */
[----:B------:R1:W2:Y:S01]  /*98a0*/  LDS.64 R4, [R26+0x6600] ;  /* 0x006600001a047984 */ /* 0x0002a20000000a00 */
[----:B------:R-:W-:Y:S01]  /*98b0*/  ISETP.GE.AND P1, PT, R20, R23, PT ;  /* 0x000000171400720c */ /* 0x000fe20003f26270 */
[----:B0-----:R-:W-:Y:S01]  /*98c0*/  VIADD R24, R2, 0x300 ;  /* 0x0000030002187836 */ /* 0x001fe20000000000 */
[----:B-1----:R-:W-:Y:S01]  /*98d0*/  LEA R26, R18, UR4, 0x3 ;  /* 0x00000004121a7c11 */ /* 0x002fe2000f8e18ff */
[----:B------:R-:W-:-:S10]  /*98e0*/  VIADD R18, R2, 0x480 ;  /* 0x0000048002127836 */ /* 0x000fd40000000000 */
[----:B------:R-:W0:Y:S01]  /*98f0*/  @!P1 LDS R27, [R22+0x600] ;  /* 0x00060000161b9984 */ /* 0x000e220000000800 */
[----:B------:R-:W1:Y:S01]  /*9900*/  @!P1 LDC.64 R20, c[0x0][0x3b0] ;  /* 0x0000ec00ff149b82 */ /* 0x000e620000000a00 */
[----:B--2---:R-:W-:-:S05]  /*9910*/  @!P1 IADD3 R4, P0, PT, R4, R2, RZ ;  /* 0x0000000204049210 */ /* 0x004fca0007f1e0ff */
[----:B------:R-:W-:Y:S01]  /*9920*/  @!P1 IMAD.X R5, RZ, RZ, R5, P0 ;  /* 0x000000ffff059224 */ /* 0x000fe200000e0605 */
[----:B-1----:R-:W-:-:S04]  /*9930*/  @!P1 LEA R20, P0, R4, R20, 0x2 ;  /* 0x0000001404149211 */ /* 0x002fc800078010ff */
[----:B------:R-:W-:-:S05]  /*9940*/  @!P1 LEA.HI.X R21, R4, R21, R5, 0x2, P0 ;  /* 0x0000001504159211 */ /* 0x000fca00000f1405 */
[----:B0-----:R0:W-:Y:S01]  /*9950*/  @!P1 STG.E desc[UR6][R20.64+0x600], R27 ;  /* 0x0006001b14009986 */ /* 0x0011e2000c101906 */
[----:B------:R-:W-:-:S03]  /*9960*/  NOP ;  /* 0x0000000000007918 */ /* 0x000fc60000000000 */
[----:B------:R-:W1:Y:S01]  /*9970*/  LDS.64 R4, [R19+0x6600] ;  /* 0x0066000013047984 */ /* 0x000e620000000a00 */
[----:B------:R-:W-:Y:S01]  /*9980*/  ISETP.GE.AND P1, PT, R24, R23, PT ;  /* 0x000000171800720c */ /* 0x000fe20003f26270 */
[----:B0-----:R-:W-:-:S12]  /*9990*/  VIADD R20, R2, 0x600 ;  /* 0x0000060002147836 */ /* 0x001fd80000000000 */
[----:B------:R-:W0:Y:S01]  /*99a0*/  @!P1 LDS R3, [R22+0xc00] ;  /* 0x000c000016039984 */ /* 0x000e220000000800 */
[----:B------:R-:W2:Y:S01]  /*99b0*/  @!P1 LDC.64 R24, c[0x0][0x3b0] ;  /* 0x0000ec00ff189b82 */ /* 0x000ea20000000a00 */
[----:B-1----:R-:W-:-:S05]  /*99c0*/  @!P1 IADD3 R4, P0, PT, R4, R2, RZ ;  /* 0x0000000204049210 */ /* 0x002fca0007f1e0ff */
[----:B------:R-:W-:Y:S01]  /*99d0*/  @!P1 IMAD.X R5, RZ, RZ, R5, P0 ;  /* 0x000000ffff059224 */ /* 0x000fe200000e0605 */
[----:B--2---:R-:W-:-:S04]  /*99e0*/  @!P1 LEA R24, P0, R4, R24, 0x2 ;  /* 0x0000001804189211 */ /* 0x004fc800078010ff */
[----:B------:R-:W-:-:S05]  /*99f0*/  @!P1 LEA.HI.X R25, R4, R25, R5, 0x2, P0 ;  /* 0x0000001904199211 */ /* 0x000fca00000f1405 */
[----:B0-----:R0:W-:Y:S01]  /*9a00*/  @!P1 STG.E desc[UR6][R24.64+0xc00], R3 ;  /* 0x000c000318009986 */ /* 0x0011e2000c101906 */
[----:B------:R-:W-:-:S03]  /*9a10*/  NOP ;  /* 0x0000000000007918 */ /* 0x000fc60000000000 */
[----:B------:R-:W1:Y:S01]  /*9a20*/  LDS.64 R4, [R26+0x6600] ;  /* 0x006600001a047984 */ /* 0x000e620000000a00 */
[----:B------:R-:W-:Y:S02]  /*9a30*/  ISETP.GE.AND P1, PT, R18, R23, PT ;  /* 0x000000171200720c */ /* 0x000fe40003f26270 */
[----:B0-----:R-:W-:Y:S01]  /*9a40*/  LEA R24, R16, UR4, 0x3 ;  /* 0x0000000410187c11 */ /* 0x001fe2000f8e18ff */
[----:B------:R-:W-:-:S10]  /*9a50*/  VIADD R16, R2, 0x780 ;  /* 0x0000078002107836 */ /* 0x000fd40000000000 */
        /* <DEDUP_REMOVED lines=33> */
[----:B0-----:R-:W-:-:S11]  /*9c70*/  LOP3.LUT R16, R2, 0xc00, RZ, 0xfc, !PT ;  /* 0x00000c0002107812 */ /* 0x001fd600078efcff */
        /* <DEDUP_REMOVED lines=87> */
[----:B0-----:R-:W-:Y:S01]  /*a1f0*/  @!P1 STG.E desc[UR6][R8.64+0x4e00], R15 ;  /* 0x004e000f08009986 */ /* 0x001fe2000c101906 */
[----:B------:R-:W-:-:S03]  /*a200*/  NOP ;  /* 0x0000000000007918 */ /* 0x000fc60000000000 */
[----:B------:R-:W0:Y:S01]  /*a210*/  LDS.64 R4, [R7+0x6600] ;  /* 0x0066000007047984 */ /* 0x000e220000000a00 */
[----:B------:R-:W-:-:S13]  /*a220*/  ISETP.GE.AND P1, PT, R10, R23, PT ;  /* 0x000000170a00720c */ /* 0x000fda0003f26270 */
[----:B------:R-:W1:Y:S01]  /*a230*/  @!P1 LDS R3, [R22+0x5400] ;  /* 0x0054000016039984 */ /* 0x000e620000000800 */
[----:B------:R-:W2:Y:S01]  /*a240*/  @!P1 LDC.64 R10, c[0x0][0x3b0] ;  /* 0x0000ec00ff0a9b82 */ /* 0x000ea20000000a00 */
[----:B0-----:R-:W-:-:S05]  /*a250*/  @!P1 IADD3 R4, P0, PT, R4, R2, RZ ;  /* 0x0000000204049210 */ /* 0x001fca0007f1e0ff */
[----:B------:R-:W-:Y:S01]  /*a260*/  @!P1 IMAD.X R5, RZ, RZ, R5, P0 ;  /* 0x000000ffff059224 */ /* 0x000fe200000e0605 */
[----:B--2---:R-:W-:-:S04]  /*a270*/  @!P1 LEA R10, P0, R4, R10, 0x2 ;  /* 0x0000000a040a9211 */ /* 0x004fc800078010ff */
[----:B------:R-:W-:-:S05]  /*a280*/  @!P1 LEA.HI.X R11, R4, R11, R5, 0x2, P0 ;  /* 0x0000000b040b9211 */ /* 0x000fca00000f1405 */
[----:B-1----:R-:W-:Y:S01]  /*a290*/  @!P1 STG.E desc[UR6][R10.64+0x5400], R3 ;  /* 0x005400030a009986 */ /* 0x002fe2000c101906 */
        /* <DEDUP_REMOVED lines=8> */
[----:B------:R-:W-:Y:S02]  /*a320*/  @!P1 LEA.HI.X R7, R4, R7, R5, 0x2, P0 ;  /* 0x0000000704079211 */ /* 0x000fe400000f1405 */
[----:B------:R-:W-:Y:S02]  /*a330*/  LEA R5, R0, UR4, 0x3 ;  /* 0x0000000400057c11 */ /* 0x000fe4000f8e18ff */
[----:B------:R-:W-:Y:S01]  /*a340*/  LOP3.LUT R0, R2, 0x1800, RZ, 0xfc, !PT ;  /* 0x0000180002007812 */ /* 0x000fe200078efcff */
[----:B-1----:R-:W-:Y:S01]  /*a350*/  @!P1 STG.E desc[UR6][R6.64+0x5a00], R9 ;  /* 0x005a000906009986 */ /* 0x002fe2000c101906 */
[----:B------:R-:W-:-:S03]  /*a360*/  NOP ;  /* 0x0000000000007918 */ /* 0x000fc60000000000 */
[----:B------:R-:W0:Y:S01]  /*a370*/  LDS.64 R4, [R5+0x6600] ;  /* 0x0066000005047984 */ /* 0x000e220000000a00 */
[----:B------:R-:W-:-:S13]  /*a380*/  ISETP.GE.AND P1, PT, R0, R23, PT ;  /* 0x000000170000720c */ /* 0x000fda0003f26270 */
[----:B------:R-:W1:Y:S01]  /*a390*/  @!P1 LDS R11, [R22+0x6000] ;  /* 0x00600000160b9984 */ /* 0x000e620000000800 */
[----:B------:R-:W2:Y:S01]  /*a3a0*/  @!P1 LDC.64 R12, c[0x0][0x3b0] ;  /* 0x0000ec00ff0c9b82 */ /* 0x000ea20000000a00 */
[----:B0-----:R-:W-:-:S05]  /*a3b0*/  IADD3 R0, P0, PT, R4, R2, RZ ;  /* 0x0000000204007210 */ /* 0x001fca0007f1e0ff */
[----:B------:R-:W-:Y:S01]  /*a3c0*/  IMAD.X R4, RZ, RZ, R5, P0 ;  /* 0x000000ffff047224 */ /* 0x000fe200000e0605 */
[----:B--2---:R-:W-:-:S04]  /*a3d0*/  @!P1 LEA R2, P0, R0, R12, 0x2 ;  /* 0x0000000c00029211 */ /* 0x004fc800078010ff */
[----:B------:R-:W-:-:S05]  /*a3e0*/  @!P1 LEA.HI.X R3, R0, R13, R4, 0x2, P0 ;  /* 0x0000000d00039211 */ /* 0x000fca00000f1404 */
[----:B-1----:R-:W-:Y:S01]  /*a3f0*/  @!P1 STG.E desc[UR6][R2.64+0x6000], R11 ;  /* 0x0060000b02009986 */ /* 0x002fe2000c101906 */
[----:B------:R-:W-:Y:S01]  /*a400*/  NOP ;  /* 0x0000000000007918 */ /* 0x000fe20000000000 */
[----:B------:R-:W-:Y:S05]  /*a410*/  EXIT ;  /* 0x000000000000794d */ /* 0x000fea0003800000 */
.L_x_30:
[----:B------:R-:W-:Y:S02]  /*a420*/  IMAD.MOV.U32 R58, RZ, RZ, R39 ;  /* 0x000000ffff3a7224 */ /* 0x000fe400078e0027 */
[----:B------:R-:W-:Y:S02]  /*a430*/  IMAD.MOV.U32 R49, RZ, RZ, 0x1 ;  /* 0x00000001ff317424 */ /* 0x000fe400078e00ff */
[----:B------:R-:W-:Y:S02]  /*a440*/  IMAD.MOV.U32 R60, RZ, RZ, RZ ;  /* 0x000000ffff3c7224 */ /* 0x000fe400078e00ff */
[----:B------:R-:W-:-:S07]  /*a450*/  IMAD.MOV.U32 R47, RZ, RZ, -0x1 ;  /* 0xffffffffff2f7424 */ /* 0x000fce00078e00ff */
[----:B------:R-:W-:Y:S05]  /*a460*/  WARPSYNC.COLLECTIVE R47, `(.L_x_115) ;  /* 0x000000002f087348 */ /* 0x000fea0003c00000 */
[----:B------:R0:W1:Y:S02]  /*a470*/  SHFL.UP P0, R46, R58, R49, R60 ;  /* 0x040000313a2e7389 */ /* 0x000064000000003c */
[----:B01----:R-:W-:Y:S05]  /*a480*/  ENDCOLLECTIVE ;  /* 0x000000000000791b */ /* 0x003fea0003800000 */
.L_x_115:
[----:B------:R-:W-:Y:S02]  /*a490*/  IMAD.MOV.U32 R49, RZ, RZ, 0x2 ;  /* 0x00000002ff317424 */ /* 0x000fe400078e00ff */
[----:B------:R-:W-:-:S04]  /*a4a0*/  IMAD.MOV.U32 R40, RZ, RZ, R46 ;  /* 0x000000ffff287224 */ /* 0x000fc800078e002e */
[----:B------:R-:W-:-:S04]  /*a4b0*/  @P0 IMAD.IADD R40, R39, 0x1, R40 ;  /* 0x0000000127280824 */ /* 0x000fc800078e0228 */
[----:B------:R-:W-:-:S07]  /*a4c0*/  IMAD.MOV.U32 R58, RZ, RZ, R40 ;  /* 0x000000ffff3a7224 */ /* 0x000fce00078e0028 */
[----:B------:R-:W-:Y:S05]  /*a4d0*/  WARPSYNC.COLLECTIVE R47, `(.L_x_116) ;  /* 0x000000002f087348 */ /* 0x000fea0003c00000 */
[----:B------:R0:W1:Y:S02]  /*a4e0*/  SHFL.UP P0, R46, R58, R49, R60 ;  /* 0x040000313a2e7389 */ /* 0x000064000000003c */
[----:B01----:R-:W-:Y:S05]  /*a4f0*/  ENDCOLLECTIVE ;  /* 0x000000000000791b */ /* 0x003fea0003800000 */
.L_x_116:
[----:B------:R-:W-:Y:S02]  /*a500*/  IMAD.MOV.U32 R49, RZ, RZ, 0x4 ;  /* 0x00000004ff317424 */ /* 0x000fe400078e00ff */
[----:B------:R-:W-:-:S04]  /*a510*/  IMAD.MOV.U32 R43, RZ, RZ, R46 ;  /* 0x000000ffff2b7224 */ /* 0x000fc800078e002e */
[----:B------:R-:W-:-:S04]  /*a520*/  @P0 IMAD.IADD R43, R40, 0x1, R43 ;  /* 0x00000001282b0824 */ /* 0x000fc800078e022b */
[----:B------:R-:W-:-:S07]  /*a530*/  IMAD.MOV.U32 R58, RZ, RZ, R43 ;  /* 0x000000ffff3a7224 */ /* 0x000fce00078e002b */
[----:B------:R-:W-:Y:S05]  /*a540*/  WARPSYNC.COLLECTIVE R47, `(.L_x_117) ;  /* 0x000000002f087348 */ /* 0x000fea0003c00000 */
[----:B------:R0:W1:Y:S02]  /*a550*/  SHFL.UP P0, R46, R58, R49, R60 ;  /* 0x040000313a2e7389 */ /* 0x000064000000003c */
[----:B01----:R-:W-:Y:S05]  /*a560*/  ENDCOLLECTIVE ;  /* 0x000000000000791b */ /* 0x003fea0003800000 */
.L_x_117:
[----:B------:R-:W-:Y:S02]  /*a570*/  IMAD.MOV.U32 R49, RZ, RZ, 0x8 ;  /* 0x00000008ff317424 */ /* 0x000fe400078e00ff */
[----:B------:R-:W-:-:S04]  /*a580*/  IMAD.MOV.U32 R44, RZ, RZ, R46 ;  /* 0x000000ffff2c7224 */ /* 0x000fc800078e002e */
[----:B------:R-:W-:-:S04]  /*a590*/  @P0 IMAD.IADD R44, R43, 0x1, R44 ;  /* 0x000000012b2c0824 */ /* 0x000fc800078e022c */
[----:B------:R-:W-:-:S07]  /*a5a0*/  IMAD.MOV.U32 R58, RZ, RZ, R44 ;  /* 0x000000ffff3a7224 */ /* 0x000fce00078e002c */
[----:B------:R-:W-:Y:S05]  /*a5b0*/  WARPSYNC.COLLECTIVE R47, `(.L_x_118) ;  /* 0x000000002f087348 */ /* 0x000fea0003c00000 */
[----:B------:R0:W1:Y:S02]  /*a5c0*/  SHFL.UP P0, R46, R58, R49, R60 ;  /* 0x040000313a2e7389 */ /* 0x000064000000003c */
[----:B01----:R-:W-:Y:S05]  /*a5d0*/  ENDCOLLECTIVE ;  /* 0x000000000000791b */ /* 0x003fea0003800000 */
.L_x_118:
[----:B------:R-:W-:Y:S02]  /*a5e0*/  IMAD.MOV.U32 R49, RZ, RZ, 0x10 ;  /* 0x00000010ff317424 */ /* 0x000fe400078e00ff */
[----:B------:R-:W-:-:S04]  /*a5f0*/  IMAD.MOV.U32 R45, RZ, RZ, R46 ;  /* 0x000000ffff2d7224 */ /* 0x000fc800078e002e */
[----:B------:R-:W-:-:S04]  /*a600*/  @P0 IMAD.IADD R45, R44, 0x1, R45 ;  /* 0x000000012c2d0824 */ /* 0x000fc800078e022d */
[----:B------:R-:W-:-:S07]  /*a610*/  IMAD.MOV.U32 R58, RZ, RZ, R45 ;  /* 0x000000ffff3a7224 */ /* 0x000fce00078e002d */
[----:B------:R-:W-:Y:S05]  /*a620*/  WARPSYNC.COLLECTIVE R47, `(.L_x_119) ;  /* 0x000000002f087348 */ /* 0x000fea0003c00000 */
[----:B------:R0:W1:Y:S02]  /*a630*/  SHFL.UP P0, R46, R58, R49, R60 ;  /* 0x040000313a2e7389 */ /* 0x000064000000003c */
[----:B01----:R-:W-:Y:S05]  /*a640*/  ENDCOLLECTIVE ;  /* 0x000000000000791b */ /* 0x003fea0003800000 */
.L_x_119:
[----:B------:R-:W-:Y:S05]  /*a650*/  BRA `(.L_x_120) ;  /* 0xffffff8400407947 */ /* 0x000fea000383ffff */
.L_x_121:
[----:B------:R-:W-:-:S00]  /*a660*/  BRA `(.L_x_121) ;  /* 0xfffffffc00fc7947 */ /* 0x000fc0000383ffff */
[----:B------:R-:W-:-:S00]  /*a670*/  NOP ;  /* 0x0000000000007918 */ /* 0x000fc00000000000 */
        /* <DEDUP_REMOVED lines=8> */
.L_x_453:


//--------------------- .text._ZN3cub18CUB_300001_SM_10006detail10radix_sort33DeviceRadixSortExclusiveSumKernelINS1_5radix10policy_hubIiiyE10Policy1000EyEEvPT0_ --------------------------
	.section	.text._ZN3cub18CUB_300001_SM_10006detail10radix_sort33DeviceRadixSortExclusiveSumKernelINS1_5radix10policy_hubIiiyE10Policy1000EyEEvPT0_,"ax",@progbits
	.align	128
        .global         _ZN3cub18CUB_300001_SM_10006detail10radix_sort33DeviceRadixSortExclusiveSumKernelINS1_5radix10policy_hubIiiyE10Policy1000EyEEvPT0_
        .type           _ZN3cub18CUB_300001_SM_10006detail10radix_sort33DeviceRadixSortExclusiveSumKernelINS1_5radix10policy_hubIiiyE10Policy1000EyEEvPT0_,@function
        .size           _ZN3cub18CUB_300001_SM_10006detail10radix_sort33DeviceRadixSortExclusiveSumKernelINS1_5radix10policy_hubIiiyE10Policy1000EyEEvPT0_,(.L_x_454 - _ZN3cub18CUB_300001_SM_10006detail10radix_sort33DeviceRadixSortExclusiveSumKernelINS1_5radix10policy_hubIiiyE10Policy1000EyEEvPT0_)
        .other          _ZN3cub18CUB_300001_SM_10006detail10radix_sort33DeviceRadixSortExclusiveSumKernelINS1_5radix10policy_hubIiiyE10Policy1000EyEEvPT0_,@"STO_CUDA_ENTRY STV_DEFAULT"
_ZN3cub18CUB_300001_SM_10006detail10radix_sort33DeviceRadixSortExclusiveSumKernelINS1_5radix10policy_hubIiiyE10Policy1000EyEEvPT0_:
.text._ZN3cub18CUB_300001_SM_10006detail10radix_sort33DeviceRadixSortExclusiveSumKernelINS1_5radix10policy_hubIiiyE10Policy1000EyEEvPT0_:
[----:B------:R-:W-:Y:S01]  /*0000*/  LDC R1, c[0x0][0x37c] ;  /* 0x0000df00ff017b82 */ /* 0x000fe20000000800 */
[----:B------:R-:W0:Y:S07]  /*0010*/  S2R R18, SR_TID.X ;  /* 0x0000000000127919 */ /* 0x000e2e0000002100 */
[----:B------:R-:W1:Y:S01]  /*0020*/  LDC.64 R16, c[0x0][0x380] ;  /* 0x0000e000ff107b82 */ /* 0x000e620000000a00 */
[----:B------:R-:W2:Y:S01]  /*0030*/  LDCU.64 UR4, c[0x0][0x358] ;  /* 0x00006b00ff0477ac */ /* 0x000ea20008000a00 */
[----:B------:R-:W3:Y:S01]  /*0040*/  S2R R5, SR_CTAID.X ;  /* 0x0000000000057919 */ /* 0x000ee20000002500 */
[----:B0-----:R-:W-:Y:S01]  /*0050*/  ISETP.GT.U32.AND P1, PT, R18, 0xff, PT ;  /* 0x000000ff1200780c */ /* 0x001fe20003f24070 */
[----:B---3--:R-:W-:-:S04]  /*0060*/  IMAD R5, R5, 0x100, R18 ;  /* 0x0000010005057824 */ /* 0x008fc800078e0212 */
[----:B-1----:R-:W-:-:S08]  /*0070*/  IMAD.WIDE R16, R5, 0x8, R16 ;  /* 0x0000000805107825 */ /* 0x002fd000078e0210 */
[----:B--2---:R-:W2:Y:S01]  /*0080*/  @!P1 LDG.E.64 R2, desc[UR4][R16.64] ;  /* 0x0000000410029981 */ /* 0x004ea2000c1e1b00 */
[----:B------:R-:W-:Y:S02]  /*0090*/  MOV R0, 0x400 ;  /* 0x0000040000007802 */ /* 0x000fe40000000f00 */
[C---:B------:R-:W-:Y:S01]  /*00a0*/  ISETP.GT.U32.AND P0, PT, R18.reuse, 0x1f, PT ;  /* 0x0000001f1200780c */ /* 0x040fe20003f04070 */
[----:B------:R-:W0:Y:S02]  /*00b0*/  S2R R5, SR_CgaCtaId ;  /* 0x0000000000057919 */ /* 0x000e240000008800 */
[----:B0-----:R-:W-:Y:S02]  /*00c0*/  LEA R5, R5, R0, 0x18 ;  /* 0x0000000005057211 */ /* 0x001fe400078ec0ff */
[----:B------:R-:W-:-:S05]  /*00d0*/  LEA.HI R0, R18, R18, RZ, 0x1d ;  /* 0x0000001212007211 */ /* 0x000fca00078fe8ff */
[----:B------:R-:W-:-:S05]  /*00e0*/  IMAD R0, R0, 0x8, R5 ;  /* 0x0000000800007824 */ /* 0x000fca00078e0205 */
[----:B--2---:R0:W-:Y:S01]  /*00f0*/  STS.64 [R0+0x10], R2 ;  /* 0x0000100200007388 */ /* 0x0041e20000000a00 */
[----:B------:R-:W-:Y:S06]  /*0100*/  BAR.SYNC.DEFER_BLOCKING 0x0 ;  /* 0x0000000000007b1d */ /* 0x000fec0000010000 */
[----:B------:R-:W-:Y:S05]  /*0110*/  @P0 BRA `(.L_x_122) ;  /* 0x0000000400240947 */ /* 0x000fea0003800000 */
[----:B------:R-:W-:Y:S01]  /*0120*/  IMAD R18, R18, 0x48, R5 ;  /* 0x0000004812127824 */ /* 0x000fe200078e0205 */
[----:B------:R-:W-:-:S04]  /*0130*/  UMOV UR6, 0xffffffff ;  /* 0xffffffff00067882 */ /* 0x000fc80000000000 */
[----:B------:R-:W-:Y:S04]  /*0140*/  LDS.64 R14, [R18+0x10] ;  /* 0x00001000120e7984 */ /* 0x000fe80000000a00 */
[----:B------:R-:W-:Y:S04]  /*0150*/  LDS.64 R12, [R18+0x18] ;  /* 0x00001800120c7984 */ /* 0x000fe80000000a00 */
[----:B------:R-:W1:Y:S04]  /*0160*/  LDS.64 R10, [R18+0x20] ;  /* 0x00002000120a7984 */ /* 0x000e680000000a00 */
[----:B------:R-:W-:Y:S04]  /*0170*/  LDS.64 R8, [R18+0x28] ;  /* 0x0000280012087984 */ /* 0x000fe80000000a00 */
[----:B------:R-:W2:Y:S04]  /*0180*/  LDS.64 R6, [R18+0x30] ;  /* 0x0000300012067984 */ /* 0x000ea80000000a00 */
[----:B------:R-:W-:Y:S04]  /*0190*/  LDS.64 R4, [R18+0x38] ;  /* 0x0000380012047984 */ /* 0x000fe80000000a00 */
[----:B0-----:R-:W0:Y:S04]  /*01a0*/  LDS.64 R2, [R18+0x40] ;  /* 0x0000400012027984 */ /* 0x001e280000000a00 */
[----:B------:R-:W3:Y:S01]  /*01b0*/  LDS.64 R20, [R18+0x48] ;  /* 0x0000480012147984 */ /* 0x000ee20000000a00 */
[----:B-1----:R-:W-:-:S04]  /*01c0*/  IADD3 R19, P3, P4, R10, R12, R14 ;  /* 0x0000000c0a137210 */ /* 0x002fc80007c7e00e */
[----:B------:R-:W-:Y:S02]  /*01d0*/  IADD3.X R23, PT, PT, R11, R13, R15, P3, P4 ;  /* 0x0000000d0b177210 */ /* 0x000fe40001fe840f */
[----:B--2---:R-:W-:-:S04]  /*01e0*/  IADD3 R19, P0, P2, R6, R19, R8 ;  /* 0x0000001306137210 */ /* 0x004fc80007a1e008 */
[----:B------:R-:W-:Y:S02]  /*01f0*/  IADD3.X R23, PT, PT, R7, R23, R9, P0, P2 ;  /* 0x0000001707177210 */ /* 0x000fe400007e4409 */
[----:B0-----:R-:W-:-:S04]  /*0200*/  IADD3 R19, P3, P4, R2, R19, R4 ;  /* 0x0000001302137210 */ /* 0x001fc80007c7e004 */
[----:B---3--:R-:W-:Y:S02]  /*0210*/  IADD3 R20, P0, PT, R20, R19, RZ ;  /* 0x0000001314147210 */ /* 0x008fe40007f1e0ff */
[----:B------:R-:W-:-:S05]  /*0220*/  IADD3.X R19, PT, PT, R3, R23, R5, P3, P4 ;  /* 0x0000001703137210 */ /* 0x000fca0001fe8405 */
[----:B------:R-:W-:Y:S01]  /*0230*/  IMAD.X R19, R21, 0x1, R19, P0 ;  /* 0x0000000115137824 */ /* 0x000fe200000e0613 */
[----:B------:R-:W-:Y:S06]  /*0240*/  BRA.DIV UR6, `(.L_x_123) ;  /* 0x0000000206f07947 */ /* 0x000fec000b800000 */
[----:B------:R-:W0:Y:S04]  /*0250*/  SHFL.UP PT, R27, R20, 0x1, RZ ;  /* 0x04200000141b7989 */ /* 0x000e2800000e00ff */
[----:B------:R-:W1:Y:S01]  /*0260*/  SHFL.UP P0, R25, R19, 0x1, RZ ;  /* 0x0420000013197989 */ /* 0x000e6200000000ff */
[----:B0-----:R-:W-:-:S04]  /*0270*/  IADD3 R22, P2, PT, R27, R20, RZ ;  /* 0x000000141b167210 */ /* 0x001fc80007f5e0ff */
[----:B-1----:R-:W-:Y:S01]  /*0280*/  SEL R27, R22, R27, P0 ;  /* 0x0000001b161b7207 */ /* 0x002fe20000000000 */
[----:B------:R-:W-:-:S04]  /*0290*/  IMAD.X R26, R25, 0x1, R19, P2 ;  /* 0x00000001191a7824 */ /* 0x000fc800010e0613 */
[----:B------:R-:W0:Y:S01]  /*02a0*/  SHFL.UP PT, R28, R27, 0x2, RZ ;  /* 0x044000001b1c7989 */ /* 0x000e2200000e00ff */
[----:B------:R-:W-:-:S05]  /*02b0*/  SEL R26, R26, R25, P0 ;  /* 0x000000191a1a7207 */ /* 0x000fca0000000000 */
[----:B------:R-:W1:Y:S01]  /*02c0*/  SHFL.UP P0, R25, R26, 0x2, RZ ;  /* 0x044000001a197989 */ /* 0x000e6200000000ff */
[----:B0-----:R-:W-:-:S05]  /*02d0*/  IADD3 R21, P2, PT, R28, R27, RZ ;  /* 0x0000001b1c157210 */ /* 0x001fca0007f5e0ff */
[----:B-1----:R-:W-:Y:S01]  /*02e0*/  IMAD.X R22, R25, 0x1, R26, P2 ;  /* 0x0000000119167824 */ /* 0x002fe200010e061a */
[----:B------:R-:W-:-:S04]  /*02f0*/  SEL R28, R21, R28, P0 ;  /* 0x0000001c151c7207 */ /* 0x000fc80000000000 */
[----:B------:R-:W-:Y:S01]  /*0300*/  SEL R29, R22, R25, P0 ;  /* 0x00000019161d7207 */ /* 0x000fe20000000000 */
        /* <DEDUP_REMOVED lines=12> */
[----:B------:R0:W1:Y:S04]  /*03d0*/  SHFL.UP PT, R28, R27, 0x10, RZ ;  /* 0x060000001b1c7989 */ /* 0x00006800000e00ff */
[----:B------:R0:W2:Y:S02]  /*03e0*/  SHFL.UP P0, R25, R26, 0x10, RZ ;  /* 0x060000001a197989 */ /* 0x0000a400000000ff */
.L_x_134:
[----:B-1----:R-:W-:-:S04]  /*03f0*/  IADD3 R21, P2, PT, R28, R27, RZ ;  /* 0x0000001b1c157210 */ /* 0x002fc80007f5e0ff */
[----:B--2---:R-:W-:Y:S01]  /*0400*/  SEL R21, R21, R28, P0 ;  /* 0x0000001c15157207 */ /* 0x004fe20000000000 */
[----:B------:R-:W-:-:S05]  /*0410*/  IMAD.X R22, R25, 0x1, R26, P2 ;  /* 0x0000000119167824 */ /* 0x000fca00010e061a */
[----:B------:R-:W-:Y:S02]  /*0420*/  SEL R22, R22, R25, P0 ;  /* 0x0000001916167207 */ /* 0x000fe40000000000 */
[----:B------:R-:W-:-:S05]  /*0430*/  IADD3 R20, P0, PT, R21, -R20, RZ ;  /* 0x8000001415147210 */ /* 0x000fca0007f1e0ff */
[----:B------:R-:W-:Y:S01]  /*0440*/  IMAD.X R21, R22, 0x1, ~R19, P0 ;  /* 0x0000000116157824 */ /* 0x000fe200000e0e13 */
[----:B------:R-:W-:-:S04]  /*0450*/  IADD3 R14, P0, PT, R14, R20, RZ ;  /* 0x000000140e0e7210 */ /* 0x000fc80007f1e0ff */
[----:B------:R1:W-:Y:S01]  /*0460*/  STS.64 [R18+0x10], R20 ;  /* 0x0000101412007388 */ /* 0x0003e20000000a00 */
[----:B------:R-:W-:Y:S01]  /*0470*/  IMAD.X R15, R15, 0x1, R21, P0 ;  /* 0x000000010f0f7824 */ /* 0x000fe200000e0615 */
        /* <DEDUP_REMOVED lines=17> */
[----:B------:R-:W-:-:S05]  /*0590*/  IMAD.X R3, R3, 0x1, R5, P0 ;  /* 0x0000000103037824 */ /* 0x000fca00000e0605 */
[----:B------:R1:W-:Y:S03]  /*05a0*/  STS.64 [R18+0x48], R2 ;  /* 0x0000480212007388 */ /* 0x0003e60000000a00 */
.L_x_122:
[----:B------:R-:W-:Y:S05]  /*05b0*/  WARPSYNC.ALL ;  /* 0x0000000000007948 */ /* 0x000fea0003800000 */
[----:B------:R-:W-:Y:S06]  /*05c0*/  BAR.SYNC.DEFER_BLOCKING 0x0 ;  /* 0x0000000000007b1d */ /* 0x000fec0000010000 */
[----:B------:R-:W-:Y:S05]  /*05d0*/  @P1 EXIT ;  /* 0x000000000000194d */ /* 0x000fea0003800000 */
[----:B01----:R-:W0:Y:S04]  /*05e0*/  LDS.64 R2, [R0+0x10] ;  /* 0x0000100000027984 */ /* 0x003e280000000a00 */
[----:B0-----:R-:W-:Y:S01]  /*05f0*/  STG.E.64 desc[UR4][R16.64], R2 ;  /* 0x0000000210007986 */ /* 0x001fe2000c101b04 */
[----:B------:R-:W-:Y:S05]  /*0600*/  EXIT ;  /* 0x000000000000794d */ /* 0x000fea0003800000 */
.L_x_123:
[----:B------:R-:W-:Y:S02]  /*0610*/  IMAD.MOV.U32 R24, RZ, RZ, R20 ;  /* 0x000000ffff187224 */ /* 0x000fe400078e0014 */
[----:B------:R-:W-:Y:S02]  /*0620*/  IMAD.MOV.U32 R23, RZ, RZ, 0x1 ;  /* 0x00000001ff177424 */ /* 0x000fe400078e00ff */
[----:B------:R-:W-:Y:S02]  /*0630*/  IMAD.MOV.U32 R22, RZ, RZ, RZ ;  /* 0x000000ffff167224 */ /* 0x000fe400078e00ff */
[----:B------:R-:W-:-:S07]  /*0640*/  IMAD.MOV.U32 R21, RZ, RZ, -0x1 ;  /* 0xffffffffff157424 */ /* 0x000fce00078e00ff */
[----:B------:R-:W-:Y:S05]  /*0650*/  WARPSYNC.COLLECTIVE R21, `(.L_x_124) ;  /* 0x0000000015087348 */ /* 0x000fea0003c00000 */
[----:B------:R0:W1:Y:S02]  /*0660*/  SHFL.UP P0, R25, R24, R23, R22 ;  /* 0x0400001718197389 */ /* 0x0000640000000016 */
[----:B01----:R-:W-:Y:S05]  /*0670*/  ENDCOLLECTIVE ;  /* 0x000000000000791b */ /* 0x003fea0003800000 */
.L_x_124:
[----:B------:R-:W-:Y:S02]  /*0680*/  IMAD.MOV.U32 R24, RZ, RZ, R19 ;  /* 0x000000ffff187224 */ /* 0x000fe400078e0013 */
[----:B------:R-:W-:-:S07]  /*0690*/  IMAD.MOV.U32 R27, RZ, RZ, R25 ;  /* 0x000000ffff1b7224 */ /* 0x000fce00078e0019 */
[----:B------:R-:W-:Y:S05]  /*06a0*/  WARPSYNC.COLLECTIVE R21, `(.L_x_125) ;  /* 0x0000000015087348 */ /* 0x000fea0003c00000 */
[----:B------:R0:W1:Y:S02]  /*06b0*/  SHFL.UP P0, R25, R24, R23, R22 ;  /* 0x0400001718197389 */ /* 0x0000640000000016 */
[----:B01----:R-:W-:Y:S05]  /*06c0*/  ENDCOLLECTIVE ;  /* 0x000000000000791b */ /* 0x003fea0003800000 */
.L_x_125:
[----:B------:R-:W-:Y:S01]  /*06d0*/  IADD3 R26, P2, PT, R27, R20, RZ ;  /* 0x000000141b1a7210 */ /* 0x000fe20007f5e0ff */
[----:B------:R-:W-:-:S03]  /*06e0*/  IMAD.MOV.U32 R23, RZ, RZ, 0x2 ;  /* 0x00000002ff177424 */ /* 0x000fc600078e00ff */
[----:B------:R-:W-:Y:S01]  /*06f0*/  SEL R27, R26, R27, P0 ;  /* 0x0000001b1a1b7207 */ /* 0x000fe20000000000 */
[----:B------:R-:W-:-:S04]  /*0700*/  IMAD.X R26, R25, 0x1, R19, P2 ;  /* 0x00000001191a7824 */ /* 0x000fc800010e0613 */
[----:B------:R-:W-:Y:S01]  /*0710*/  IMAD.MOV.U32 R24, RZ, RZ, R27 ;  /* 0x000000ffff187224 */ /* 0x000fe200078e001b */
[----:B------:R-:W-:-:S07]  /*0720*/  SEL R26, R26, R25, P0 ;  /* 0x000000191a1a7207 */ /* 0x000fce0000000000 */
[----:B------:R-:W-:Y:S05]  /*0730*/  WARPSYNC.COLLECTIVE R21, `(.L_x_126) ;  /* 0x0000000015087348 */ /* 0x000fea0003c00000 */
[----:B------:R0:W1:Y:S02]  /*0740*/  SHFL.UP P0, R25, R24, R23, R22 ;  /* 0x0400001718197389 */ /* 0x0000640000000016 */
[----:B01----:R-:W-:Y:S05]  /*0750*/  ENDCOLLECTIVE ;  /* 0x000000000000791b */ /* 0x003fea0003800000 */
.L_x_126:
[----:B------:R-:W-:Y:S02]  /*0760*/  IMAD.MOV.U32 R24, RZ, RZ, R26 ;  /* 0x000000ffff187224 */ /* 0x000fe400078e001a */
[----:B------:R-:W-:-:S07]  /*0770*/  IMAD.MOV.U32 R28, RZ, RZ, R25 ;  /* 0x000000ffff1c7224 */ /* 0x000fce00078e0019 */
[----:B------:R-:W-:Y:S05]  /*0780*/  WARPSYNC.COLLECTIVE R21, `(.L_x_127) ;  /* 0x0000000015087348 */ /* 0x000fea0003c00000 */
[----:B------:R0:W1:Y:S02]  /*0790*/  SHFL.UP P0, R25, R24, R23, R22 ;  /* 0x0400001718197389 */ /* 0x0000640000000016 */
[----:B01----:R-:W-:Y:S05]  /*07a0*/  ENDCOLLECTIVE ;  /* 0x000000000000791b */ /* 0x003fea0003800000 */
.L_x_127:
        /* <DEDUP_REMOVED lines=9> */
.L_x_128:
[----:B------:R-:W-:Y:S02]  /*0840*/  IMAD.MOV.U32 R24, RZ, RZ, R29 ;  /* 0x000000ffff187224 */ /* 0x000fe400078e001d */
[----:B------:R-:W-:-:S07]  /*0850*/  IMAD.MOV.U32 R27, RZ, RZ, R25 ;  /* 0x000000ffff1b7224 */ /* 0x000fce00078e0019 */
[----:B------:R-:W-:Y:S05]  /*0860*/  WARPSYNC.COLLECTIVE R21, `(.L_x_129) ;  /* 0x0000000015087348 */ /* 0x000fea0003c00000 */
[----:B------:R0:W1:Y:S02]  /*0870*/  SHFL.UP P0, R25, R24, R23, R22 ;  /* 0x0400001718197389 */ /* 0x0000640000000016 */
[----:B01----:R-:W-:Y:S05]  /*0880*/  ENDCOLLECTIVE ;  /* 0x000000000000791b */ /* 0x003fea0003800000 */
.L_x_129:
        /* <DEDUP_REMOVED lines=9> */
.L_x_130:
[----:B------:R-:W-:Y:S02]  /*0920*/  IMAD.MOV.U32 R24, RZ, RZ, R29 ;  /* 0x000000ffff187224 */ /* 0x000fe400078e001d */
[----:B------:R-:W-:-:S07]  /*0930*/  IMAD.MOV.U32 R27, RZ, RZ, R25 ;  /* 0x000000ffff1b7224 */ /* 0x000fce00078e0019 */
[----:B------:R-:W-:Y:S05]  /*0940*/  WARPSYNC.COLLECTIVE R21, `(.L_x_131) ;  /* 0x0000000015087348 */ /* 0x000fea0003c00000 */
[----:B------:R0:W1:Y:S02]  /*0950*/  SHFL.UP P0, R25, R24, R23, R22 ;  /* 0x0400001718197389 */ /* 0x0000640000000016 */
[----:B01----:R-:W-:Y:S05]  /*0960*/  ENDCOLLECTIVE ;  /* 0x000000000000791b */ /* 0x003fea0003800000 */
.L_x_131:
        /* <DEDUP_REMOVED lines=9> */
.L_x_132:
[----:B------:R-:W-:Y:S02]  /*0a00*/  IMAD.MOV.U32 R24, RZ, RZ, R26 ;  /* 0x000000ffff187224 */ /* 0x000fe400078e001a */
[----:B------:R-:W-:-:S07]  /*0a10*/  IMAD.MOV.U32 R28, RZ, RZ, R25 ;  /* 0x000000ffff1c7224 */ /* 0x000fce00078e0019 */
[----:B------:R-:W-:Y:S05]  /*0a20*/  WARPSYNC.COLLECTIVE R21, `(.L_x_133) ;  /* 0x0000000015087348 */ /* 0x000fea0003c00000 */
[----:B------:R0:W1:Y:S02]  /*0a30*/  SHFL.UP P0, R25, R24, R23, R22 ;  /* 0x0400001718197389 */ /* 0x0000640000000016 */
[----:B01----:R-:W-:Y:S05]  /*0a40*/  ENDCOLLECTIVE ;  /* 0x000000000000791b */ /* 0x003fea0003800000 */
.L_x_133:
[----:B------:R-:W-:Y:S05]  /*0a50*/  BRA `(.L_x_134) ;  /* 0xfffffff800647947 */ /* 0x000fea000383ffff */
.L_x_135:
        /* <DEDUP_REMOVED lines=10> */
.L_x_454:


//--------------------- .text._ZN3cub18CUB_300001_SM_10006detail10radix_sort30DeviceRadixSortHistogramKernelINS1_5radix10policy_hubIiiyE10Policy1000ELNS0_9SortOrderE1EiyNS1_21identity_decomposer_tEEEvPT2_PKT1_SA_iiT3_ --------------------------
	.section	.text._ZN3cub18CUB_300001_SM_10006detail10radix_sort30DeviceRadixSortHistogramKernelINS1_5radix10policy_hubIiiyE10Policy1000ELNS0_9SortOrderE1EiyNS1_21identity_decomposer_tEEEvPT2_PKT1_SA_iiT3_,"ax",@progbits
	.align	128
        .global         _ZN3cub18CUB_300001_SM_10006detail10radix_sort30DeviceRadixSortHistogramKernelINS1_5radix10policy_hubIiiyE10Policy1000ELNS0_9SortOrderE1EiyNS1_21identity_decomposer_tEEEvPT2_PKT1_SA_iiT3_
        .type           _ZN3cub18CUB_300001_SM_10006detail10radix_sort30DeviceRadixSortHistogramKernelINS1_5radix10policy_hubIiiyE10Policy1000ELNS0_9SortOrderE1EiyNS1_21identity_decomposer_tEEEvPT2_PKT1_SA_iiT3_,@function
        .size           _ZN3cub18CUB_300001_SM_10006detail10radix_sort30DeviceRadixSortHistogramKernelINS1_5radix10policy_hubIiiyE10Policy1000ELNS0_9SortOrderE1EiyNS1_21identity_decomposer_tEEEvPT2_PKT1_SA_iiT3_,(.L_x_455 - _ZN3cub18CUB_300001_SM_10006detail10radix_sort30DeviceRadixSortHistogramKernelINS1_5radix10policy_hubIiiyE10Policy1000ELNS0_9SortOrderE1EiyNS1_21identity_decomposer_tEEEvPT2_PKT1_SA_iiT3_)
        .other          _ZN3cub18CUB_300001_SM_10006detail10radix_sort30DeviceRadixSortHistogramKernelINS1_5radix10policy_hubIiiyE10Policy1000ELNS0_9SortOrderE1EiyNS1_21identity_decomposer_tEEEvPT2_PKT1_SA_iiT3_,@"STO_CUDA_ENTRY STV_DEFAULT"
_ZN3cub18CUB_300001_SM_10006detail10radix_sort30DeviceRadixSortHistogramKernelINS1_5radix10policy_hubIiiyE10Policy1000ELNS0_9SortOrderE1EiyNS1_21identity_decomposer_tEEEvPT2_PKT1_SA_iiT3_:
.text._ZN3cub18CUB_300001_SM_10006detail10radix_sort30DeviceRadixSortHistogramKernelINS1_5radix10policy_hubIiiyE10Policy1000ELNS0_9SortOrderE1EiyNS1_21identity_decomposer_tEEEvPT2_PKT1_SA_iiT3_:
[----:B------:R-:W-:Y:S01]  /*0000*/  LDC R1, c[0x0][0x37c] ;  /* 0x0000df00ff017b82 */ /* 0x000fe20000000800 */
[----:B------:R-:W0:Y:S02]  /*0010*/  LDCU.64 UR14, c[0x0][0x390] ;  /* 0x00007200ff0e77ac */ /* 0x000e240008000a00 */
[----:B0-----:R-:W-:-:S04]  /*0020*/  ISETP.NE.U32.AND P0, PT, RZ, UR14, PT ;  /* 0x0000000eff007c0c */ /* 0x001fc8000bf05070 */
[----:B------:R-:W-:-:S13]  /*0030*/  ISETP.NE.AND.EX P0, PT, RZ, UR15, PT, P0 ;  /* 0x0000000fff007c0c */ /* 0x000fda000bf05300 */
[----:B------:R-:W-:Y:S05]  /*0040*/  @!P0 EXIT ;  /* 0x000000000000894d */ /* 0x000fea0003800000 */
[----:B------:R-:W-:Y:S01]  /*0050*/  UIADD3 UR11, UP0, UPT, UR14, -0x1, URZ ;  /* 0xffffffff0e0b7890 */ /* 0x000fe2000ff1e0ff */
[----:B------:R-:W0:Y:S01]  /*0060*/  S2R R4, SR_TID.X ;  /* 0x0000000000047919 */ /* 0x000e220000002100 */
[----:B------:R-:W1:Y:S01]  /*0070*/  LDCU.64 UR4, c[0x0][0x398] ;  /* 0x00007300ff0477ac */ /* 0x000e620008000a00 */
[----:B------:R-:W2:Y:S01]  /*0080*/  S2UR UR7, SR_CgaCtaId ;  /* 0x00000000000779c3 */ /* 0x000ea20000008800 */
[----:B------:R-:W-:Y:S01]  /*0090*/  UIADD3.X UR12, UPT, UPT, UR15, -0x1, URZ, UP0, !UPT ;  /* 0xffffffff0f0c7890 */ /* 0x000fe200087fe4ff */
[----:B------:R-:W-:Y:S01]  /*00a0*/  UMOV UR6, 0x400 ;  /* 0x0000040000067882 */ /* 0x000fe20000000000 */
[----:B------:R-:W3:Y:S05]  /*00b0*/  LDCU.64 UR20, c[0x0][0x358] ;  /* 0x00006b00ff1477ac */ /* 0x000eea0008000a00 */
[----:B------:R-:W4:Y:S01]  /*00c0*/  S2UR UR8, SR_CTAID.X ;  /* 0x00000000000879c3 */ /* 0x000f220000002500 */
[----:B------:R-:W-:Y:S01]  /*00d0*/  USHF.R.U64 UR11, UR11, 0x1e, UR12 ;  /* 0x0000001e0b0b7899 */ /* 0x000fe2000800120c */
[----:B------:R-:W0:Y:S03]  /*00e0*/  LDCU UR28, c[0x0][0x370] ;  /* 0x00006e00ff1c77ac */ /* 0x000e260008000800 */
[----:B------:R-:W-:-:S02]  /*00f0*/  UIADD3 UR11, UP0, UPT, UR11, 0x1, URZ ;  /* 0x000000010b0b7890 */ /* 0x000fc4000ff1e0ff */
[----:B-1----:R-:W-:Y:S02]  /*0100*/  UIADD3 UR4, UPT, UPT, UR5, 0x7, -UR4 ;  /* 0x0000000705047890 */ /* 0x002fe4000fffe804 */
[----:B------:R-:W-:Y:S02]  /*0110*/  ULEA.HI.X UR12, UR12, URZ, URZ, 0x2, UP0 ;  /* 0x000000ff0c0c7291 */ /* 0x000fe400080f14ff */
[----:B------:R-:W-:Y:S02]  /*0120*/  UISETP.LT.U32.AND UP0, UPT, UR11, UR14, UPT ;  /* 0x0000000e0b00728c */ /* 0x000fe4000bf01070 */
[----:B------:R-:W-:Y:S02]  /*0130*/  USHF.R.S32.HI UR5, URZ, 0x1f, UR4 ;  /* 0x0000001fff057899 */ /* 0x000fe40008011404 */
[----:B------:R-:W-:Y:S02]  /*0140*/  UISETP.LT.U32.AND.EX UP0, UPT, UR12, UR15, UPT, UP0 ;  /* 0x0000000f0c00728c */ /* 0x000fe4000bf01100 */
[----:B------:R-:W-:-:S02]  /*0150*/  ULEA.HI UR5, UR5, UR4, URZ, 0x3 ;  /* 0x0000000405057291 */ /* 0x000fc4000f8f18ff */
[----:B------:R-:W-:Y:S01]  /*0160*/  USEL UR11, UR11, UR14, UP0 ;  /* 0x0000000e0b0b7287 */ /* 0x000fe20008000000 */
[C---:B0-----:R-:W-:Y:S01]  /*0170*/  VIADD R21, R4.reuse, 0x780 ;  /* 0x0000078004157836 */ /* 0x041fe20000000000 */
[----:B------:R-:W-:Y:S02]  /*0180*/  USEL UR12, UR12, UR15, UP0 ;  /* 0x0000000f0c0c7287 */ /* 0x000fe40008000000 */
[----:B------:R-:W-:Y:S02]  /*0190*/  UISETP.GE.AND UP0, UPT, UR4, 0x8, UPT ;  /* 0x000000080400788c */ /* 0x000fe4000bf06270 */
[----:B--2---:R-:W-:Y:S02]  /*01a0*/  ULEA UR6, UR7, UR6, 0x18 ;  /* 0x0000000607067291 */ /* 0x004fe4000f8ec0ff */
[----:B------:R-:W-:Y:S02]  /*01b0*/  USHF.R.S32.HI UR5, URZ, 0x3, UR5 ;  /* 0x00000003ff057899 */ /* 0x000fe40008011405 */
[----:B------:R-:W-:Y:S01]  /*01c0*/  PLOP3.LUT P0, PT, PT, PT, UP0, 0x80, 0x8 ;  /* 0x000000000008781c */ /* 0x000fe20003f0f008 */
[----:B----4-:R-:W-:Y:S01]  /*01d0*/  USHF.L.U32 UR8, UR8, 0xb, URZ ;  /* 0x0000000b08087899 */ /* 0x010fe200080006ff */
[C---:B------:R-:W-:Y:S01]  /*01e0*/  LEA R0, R4.reuse, UR6, 0x2 ;  /* 0x0000000604007c11 */ /* 0x040fe2000f8e10ff */
[----:B------:R-:W-:Y:S01]  /*01f0*/  UIADD3 UR22, UPT, UPT, UR5, -0x1, URZ ;  /* 0xffffffff05167890 */ /* 0x000fe2000fffe0ff */
[----:B------:R-:W-:Y:S01]  /*0200*/  ISETP.GT.U32.OR P0, PT, R4, 0xff, !P0 ;  /* 0x000000ff0400780c */ /* 0x000fe20004704470 */
[----:B------:R-:W-:-:S02]  /*0210*/  ULOP3.LUT UR23, UR5, 0xf, URZ, 0xc0, !UPT ;  /* 0x0000000f05177892 */ /* 0x000fc4000f8ec0ff */
[----:B------:R-:W-:Y:S01]  /*0220*/  ULOP3.LUT UR24, UR5, 0x7, URZ, 0xc0, !UPT ;  /* 0x0000000705187892 */ /* 0x000fe2000f8ec0ff */
[----:B------:R-:W-:Y:S01]  /*0230*/  P2R R20, PR, RZ, 0x1 ;  /* 0x00000001ff147803 */ /* 0x000fe20000000000 */
[----:B------:R-:W-:Y:S02]  /*0240*/  ULOP3.LUT UR25, UR5, 0x3, URZ, 0xc0, !UPT ;  /* 0x0000000305197892 */ /* 0x000fe4000f8ec0ff */
[----:B------:R-:W-:Y:S02]  /*0250*/  ULOP3.LUT UR26, UR5, 0xffffff0, URZ, 0xc0, !UPT ;  /* 0x0ffffff0051a7892 */ /* 0x000fe4000f8ec0ff */
[----:B------:R-:W-:Y:S02]  /*0260*/  ULOP3.LUT UR27, UR5, 0xffffff8, URZ, 0xc0, !UPT ;  /* 0x0ffffff8051b7892 */ /* 0x000fe4000f8ec0ff */
[----:B------:R-:W-:Y:S01]  /*0270*/  ULOP3.LUT UR9, UR5, 0x1, URZ, 0xc0, !UPT ;  /* 0x0000000105097892 */ /* 0x000fe2000f8ec0ff */
[----:B------:R-:W-:Y:S01]  /*0280*/  UMOV UR6, URZ ;  /* 0x000000ff00067c82 */ /* 0x000fe20008000000 */
[----:B---3--:R-:W-:-:S10]  /*0290*/  UMOV UR7, URZ ;  /* 0x000000ff00077c82 */ /* 0x008fd40008000000 */
.L_x_219:
[----:B------:R-:W-:Y:S01]  /*02a0*/  ISETP.NE.AND P0, PT, R20, RZ, PT ;  /* 0x000000ff1400720c */ /* 0x000fe20003f05270 */
[----:B------:R-:W-:-:S12]  /*02b0*/  BSSY.RECONVERGENT B0, `(.L_x_136) ;  /* 0x000007c000007945 */ /* 0x000fd80003800200 */
[----:B012345:R-:W-:Y:S05]  /*02c0*/  @P0 BRA `(.L_x_137) ;  /* 0x0000000400e80947 */ /* 0x03ffea0003800000 */
[----:B------:R-:W-:Y:S02]  /*02d0*/  IMAD.U32 R2, RZ, RZ, UR22 ;  /* 0x00000016ff027e24 */ /* 0x000fe4000f8e00ff */
[----:B------:R-:W-:-:S03]  /*02e0*/  IMAD.MOV.U32 R3, RZ, RZ, RZ ;  /* 0x000000ffff037224 */ /* 0x000fc600078e00ff */
[----:B------:R-:W-:-:S13]  /*02f0*/  ISETP.GE.U32.AND P1, PT, R2, 0xf, PT ;  /* 0x0000000f0200780c */ /* 0x000fda0003f26070 */
[----:B------:R-:W-:Y:S05]  /*0300*/  @!P1 BRA `(.L_x_138) ;  /* 0x00000000005c9947 */ /* 0x000fea0003800000 */
[----:B------:R-:W-:Y:S01]  /*0310*/  VIADD R2, R0, 0x2000 ;  /* 0x0000200000027836 */ /* 0x000fe20000000000 */
[----:B------:R-:W-:-:S12]  /*0320*/  UIADD3 UR4, UPT, UPT, -UR26, URZ, URZ ;  /* 0x000000ff1a047290 */ /* 0x000fd8000fffe1ff */
.L_x_139:
[----:B------:R-:W-:Y:S01]  /*0330*/  UIADD3 UR4, UPT, UPT, UR4, 0x10, URZ ;  /* 0x0000001004047890 */ /* 0x000fe2000fffe0ff */
[----:B------:R-:W-:Y:S03]  /*0340*/  STS [R2+-0x2000], RZ ;  /* 0xffe000ff02007388 */ /* 0x000fe60000000800 */
[----:B------:R-:W-:Y:S01]  /*0350*/  UISETP.NE.AND UP0, UPT, UR4, URZ, UPT ;  /* 0x000000ff0400728c */ /* 0x000fe2000bf05270 */
        /* <DEDUP_REMOVED lines=16> */
[----:B------:R-:W-:Y:S06]  /*0460*/  BRA.U UP0, `(.L_x_139) ;  /* 0xfffffffd00b07547 */ /* 0x000fec000b83ffff */
[----:B------:R-:W-:-:S07]  /*0470*/  IMAD.U32 R3, RZ, RZ, UR26 ;  /* 0x0000001aff037e24 */ /* 0x000fce000f8e00ff */
.L_x_138:
[----:B------:R-:W-:Y:S01]  /*0480*/  ISETP.NE.AND P0, PT, RZ, UR23, PT ;  /* 0x00000017ff007c0c */ /* 0x000fe2000bf05270 */
[----:B------:R-:W-:Y:S01]  /*0490*/  IMAD.U32 R6, RZ, RZ, UR24 ;  /* 0x00000018ff067e24 */ /* 0x000fe2000f8e00ff */
[----:B------:R-:W-:-:S03]  /*04a0*/  MOV R2, UR23 ;  /* 0x0000001700027c02 */ /* 0x000fc60008000f00 */
[----:B------:R-:W-:Y:S02]  /*04b0*/  VIADD R6, R6, 0xffffffff ;  /* 0xffffffff06067836 */ /* 0x000fe40000000000 */
[----:B------:R-:W-:-:S06]  /*04c0*/  VIADD R2, R2, 0xffffffff ;  /* 0xffffffff02027836 */ /* 0x000fcc0000000000 */
[----:B------:R-:W-:Y:S05]  /*04d0*/  @!P0 BRA `(.L_x_140) ;  /* 0x00000000007c8947 */ /* 0x000fea0003800000 */
[----:B------:R-:W-:Y:S01]  /*04e0*/  ISETP.GE.U32.AND P2, PT, R2, 0x7, PT ;  /* 0x000000070200780c */ /* 0x000fe20003f46070 */
[----:B------:R-:W-:-:S12]  /*04f0*/  UISETP.NE.AND UP0, UPT, UR24, URZ, UPT ;  /* 0x000000ff1800728c */ /* 0x000fd8000bf05270 */
[----:B------:R-:W-:Y:S05]  /*0500*/  @!P2 BRA `(.L_x_141) ;  /* 0x000000000028a947 */ /* 0x000fea0003800000 */
        /* <DEDUP_REMOVED lines=10> */
.L_x_141:
[----:B------:R-:W-:Y:S05]  /*05b0*/  BRA.U !UP0, `(.L_x_140) ;  /* 0x0000000108447547 */ /* 0x000fea000b800000 */
[----:B------:R-:W-:Y:S01]  /*05c0*/  ISETP.GE.U32.AND P2, PT, R6, 0x3, PT ;  /* 0x000000030600780c */ /* 0x000fe20003f46070 */
[----:B------:R-:W-:-:S12]  /*05d0*/  UISETP.NE.AND UP0, UPT, UR25, URZ, UPT ;  /* 0x000000ff1900728c */ /* 0x000fd8000bf05270 */
[C---:B0-----:R-:W-:Y:S02]  /*05e0*/  @P2 IMAD R5, R3.reuse, 0x400, R0 ;  /* 0x0000040003052824 */ /* 0x041fe400078e0200 */
[----:B------:R-:W-:-:S03]  /*05f0*/  @P2 VIADD R3, R3, 0x4 ;  /* 0x0000000403032836 */ /* 0x000fc60000000000 */
[----:B------:R1:W-:Y:S04]  /*0600*/  @P2 STS [R5], RZ ;  /* 0x000000ff05002388 */ /* 0x0003e80000000800 */
[----:B------:R1:W-:Y:S04]  /*0610*/  @P2 STS [R5+0x400], RZ ;  /* 0x000400ff05002388 */ /* 0x0003e80000000800 */
[----:B------:R1:W-:Y:S04]  /*0620*/  @P2 STS [R5+0x800], RZ ;  /* 0x000800ff05002388 */ /* 0x0003e80000000800 */
[----:B------:R1:W-:Y:S01]  /*0630*/  @P2 STS [R5+0xc00], RZ ;  /* 0x000c00ff05002388 */ /* 0x0003e20000000800 */
[----:B------:R-:W-:Y:S05]  /*0640*/  BRA.U !UP0, `(.L_x_140) ;  /* 0x0000000108207547 */ /* 0x000fea000b800000 */
[----:B------:R-:W-:Y:S01]  /*0650*/  IMAD R3, R3, 0x400, R0 ;  /* 0x0000040003037824 */ /* 0x000fe200078e0200 */
[----:B------:R-:W-:-:S04]  /*0660*/  UISETP.NE.AND UP0, UPT, UR25, 0x1, UPT ;  /* 0x000000011900788c */ /* 0x000fc8000bf05270 */
[----:B------:R2:W-:Y:S05]  /*0670*/  STS [R3], RZ ;  /* 0x000000ff03007388 */ /* 0x0005ea0000000800 */
[----:B------:R-:W-:Y:S05]  /*0680*/  BRA.U !UP0, `(.L_x_140) ;  /* 0x0000000108107547 */ /* 0x000fea000b800000 */
[----:B------:R-:W-:Y:S01]  /*0690*/  UISETP.NE.AND UP0, UPT, UR25, 0x2, UPT ;  /* 0x000000021900788c */ /* 0x000fe2000bf05270 */
[----:B------:R3:W-:Y:S05]  /*06a0*/  STS [R3+0x400], RZ ;  /* 0x000400ff03007388 */ /* 0x0007ea0000000800 */
[----:B------:R-:W-:-:S13]  /*06b0*/  PLOP3.LUT P2, PT, PT, PT, UP0, 0x80, 0x8 ;  /* 0x000000000008781c */ /* 0x000fda0003f4f008 */
[----:B------:R3:W-:Y:S02]  /*06c0*/  @P2 STS [R3+0x800], RZ ;  /* 0x000800ff03002388 */ /* 0x0007e40000000800 */
.L_x_140:
[----:B------:R-:W-:-:S13]  /*06d0*/  ISETP.GT.U32.AND P2, PT, R4, 0x7f, PT ;  /* 0x0000007f0400780c */ /* 0x000fda0003f44070 */
[----:B------:R-:W-:Y:S05]  /*06e0*/  @P2 BRA `(.L_x_137) ;  /* 0x0000000000e02947 */ /* 0x000fea0003800000 */
[----:B--23--:R-:W-:Y:S01]  /*06f0*/  HFMA2 R3, -RZ, RZ, 0, 0 ;  /* 0x00000000ff037431 */ /* 0x00cfe200000001ff */
[----:B------:R-:W-:Y:S06]  /*0700*/  @!P1 BRA `(.L_x_142) ;  /* 0x0000000000589947 */ /* 0x000fec0003800000 */
[----:B------:R-:W-:-:S07]  /*0710*/  IMAD.MOV.U32 R3, RZ, RZ, RZ ;  /* 0x000000ffff037224 */ /* 0x000fce00078e00ff */
.L_x_143:
[C---:B012---:R-:W-:Y:S02]  /*0720*/  IMAD R5, R3.reuse, 0x400, R0 ;  /* 0x0000040003057824 */ /* 0x047fe400078e0200 */
[----:B------:R-:W-:-:S03]  /*0730*/  VIADD R3, R3, 0x10 ;  /* 0x0000001003037836 */ /* 0x000fc60000000000 */
[----:B------:R2:W-:Y:S02]  /*0740*/  STS [R5+0x200], RZ ;  /* 0x000200ff05007388 */ /* 0x0005e40000000800 */
[----:B------:R-:W-:Y:S02]  /*0750*/  ISETP.NE.AND P1, PT, R3, UR26, PT ;  /* 0x0000001a03007c0c */ /* 0x000fe4000bf25270 */
[----:B------:R2:W-:Y:S04]  /*0760*/  STS [R5+0x600], RZ ;  /* 0x000600ff05007388 */ /* 0x0005e80000000800 */
        /* <DEDUP_REMOVED lines=13> */
[----:B------:R2:W-:Y:S01]  /*0840*/  STS [R5+0x3e00], RZ ;  /* 0x003e00ff05007388 */ /* 0x0005e20000000800 */
[----:B------:R-:W-:Y:S05]  /*0850*/  @P1 BRA `(.L_x_143) ;  /* 0xfffffffc00b01947 */ /* 0x000fea000383ffff */
[----:B------:R-:W-:-:S07]  /*0860*/  IMAD.U32 R3, RZ, RZ, UR26 ;  /* 0x0000001aff037e24 */ /* 0x000fce000f8e00ff */
.L_x_142:
[----:B------:R-:W-:Y:S05]  /*0870*/  @!P0 BRA `(.L_x_137) ;  /* 0x00000000007c8947 */ /* 0x000fea0003800000 */
[----:B------:R-:W-:Y:S01]  /*0880*/  ISETP.GE.U32.AND P0, PT, R2, 0x7, PT ;  /* 0x000000070200780c */ /* 0x000fe20003f06070 */
[----:B------:R-:W-:-:S12]  /*0890*/  UISETP.NE.AND UP0, UPT, UR24, URZ, UPT ;  /* 0x000000ff1800728c */ /* 0x000fd8000bf05270 */
[----:B------:R-:W-:Y:S05]  /*08a0*/  @!P0 BRA `(.L_x_144) ;  /* 0x0000000000288947 */ /* 0x000fea0003800000 */
[C---:B------:R-:W-:Y:S02]  /*08b0*/  IMAD R2, R3.reuse, 0x400, R0 ;  /* 0x0000040003027824 */ /* 0x040fe400078e0200 */
[----:B------:R-:W-:-:S03]  /*08c0*/  VIADD R3, R3, 0x8 ;  /* 0x0000000803037836 */ /* 0x000fc60000000000 */
[----:B------:R3:W-:Y:S04]  /*08d0*/  STS [R2+0x200], RZ ;  /* 0x000200ff02007388 */ /* 0x0007e80000000800 */
[----:B------:R3:W-:Y:S04]  /*08e0*/  STS [R2+0x600], RZ ;  /* 0x000600ff02007388 */ /* 0x0007e80000000800 */
[----:B------:R3:W-:Y:S04]  /*08f0*/  STS [R2+0xa00], RZ ;  /* 0x000a00ff02007388 */ /* 0x0007e80000000800 */
[----:B------:R3:W-:Y:S04]  /*0900*/  STS [R2+0xe00], RZ ;  /* 0x000e00ff02007388 */ /* 0x0007e80000000800 */
[----:B------:R3:W-:Y:S04]  /*0910*/  STS [R2+0x1200], RZ ;  /* 0x001200ff02007388 */ /* 0x0007e80000000800 */
[----:B------:R3:W-:Y:S04]  /*0920*/  STS [R2+0x1600], RZ ;  /* 0x001600ff02007388 */ /* 0x0007e80000000800 */
[----:B------:R3:W-:Y:S04]  /*0930*/  STS [R2+0x1a00], RZ ;  /* 0x001a00ff02007388 */ /* 0x0007e80000000800 */
[----:B------:R3:W-:Y:S02]  /*0940*/  STS [R2+0x1e00], RZ ;  /* 0x001e00ff02007388 */ /* 0x0007e40000000800 */
.L_x_144:
[----:B------:R-:W-:Y:S05]  /*0950*/  BRA.U !UP0, `(.L_x_137) ;  /* 0x0000000108447547 */ /* 0x000fea000b800000 */
[----:B------:R-:W-:Y:S01]  /*0960*/  ISETP.GE.U32.AND P0, PT, R6, 0x3, PT ;  /* 0x000000030600780c */ /* 0x000fe20003f06070 */
[----:B------:R-:W-:-:S12]  /*0970*/  UISETP.NE.AND UP0, UPT, UR25, URZ, UPT ;  /* 0x000000ff1900728c */ /* 0x000fd8000bf05270 */
[C---:B---3--:R-:W-:Y:S01]  /*0980*/  @P0 IMAD R2, R3.reuse, 0x400, R0 ;  /* 0x0000040003020824 */ /* 0x048fe200078e0200 */
[----:B------:R-:W-:-:S04]  /*0990*/  @P0 IADD3 R3, PT, PT, R3, 0x4, RZ ;  /* 0x0000000403030810 */ /* 0x000fc80007ffe0ff */
[----:B------:R4:W-:Y:S04]  /*09a0*/  @P0 STS [R2+0x200], RZ ;  /* 0x000200ff02000388 */ /* 0x0009e80000000800 */
[----:B------:R4:W-:Y:S04]  /*09b0*/  @P0 STS [R2+0x600], RZ ;  /* 0x000600ff02000388 */ /* 0x0009e80000000800 */
[----:B------:R4:W-:Y:S04]  /*09c0*/  @P0 STS [R2+0xa00], RZ ;  /* 0x000a00ff02000388 */ /* 0x0009e80000000800 */
[----:B------:R4:W-:Y:S01]  /*09d0*/  @P0 STS [R2+0xe00], RZ ;  /* 0x000e00ff02000388 */ /* 0x0009e20000000800 */
[----:B------:R-:W-:Y:S05]  /*09e0*/  BRA.U !UP0, `(.L_x_137) ;  /* 0x0000000108207547 */ /* 0x000fea000b800000 */
[----:B------:R-:W-:Y:S01]  /*09f0*/  IMAD R3, R3, 0x400, R0 ;  /* 0x0000040003037824 */ /* 0x000fe200078e0200 */
[----:B------:R-:W-:-:S04]  /*0a00*/  UISETP.NE.AND UP0, UPT, UR25, 0x1, UPT ;  /* 0x000000011900788c */ /* 0x000fc8000bf05270 */
[----:B------:R3:W-:Y:S05]  /*0a10*/  STS [R3+0x200], RZ ;  /* 0x000200ff03007388 */ /* 0x0007ea0000000800 */
[----:B------:R-:W-:Y:S05]  /*0a20*/  BRA.U !UP0, `(.L_x_137) ;  /* 0x0000000108107547 */ /* 0x000fea000b800000 */
[----:B------:R-:W-:Y:S01]  /*0a30*/  UISETP.NE.AND UP0, UPT, UR25, 0x2, UPT ;  /* 0x000000021900788c */ /* 0x000fe2000bf05270 */
[----:B------:R0:W-:Y:S05]  /*0a40*/  STS [R3+0x600], RZ ;  /* 0x000600ff03007388 */ /* 0x0001ea0000000800 */
[----:B------:R-:W-:-:S13]  /*0a50*/  PLOP3.LUT P0, PT, PT, PT, UP0, 0x80, 0x8 ;  /* 0x000000000008781c */ /* 0x000fda0003f0f008 */
[----:B------:R0:W-:Y:S02]  /*0a60*/  @P0 STS [R3+0xa00], RZ ;  /* 0x000a00ff03000388 */ /* 0x0001e40000000800 */
.L_x_137:
[----:B------:R-:W-:Y:S05]  /*0a70*/  BSYNC.RECONVERGENT B0 ;  /* 0x0000000000007941 */ /* 0x000fea0003800200 */
.L_x_136:
[----:B------:R-:W5:Y:S01]  /*0a80*/  LDCU.64 UR14, c[0x0][0x390] ;  /* 0x00007200ff0e77ac */ /* 0x000f620008000a00 */
[----:B------:R-:W-:Y:S02]  /*0a90*/  USHF.L.U32 UR4, UR6, 0x1e, URZ ;  /* 0x0000001e06047899 */ /* 0x000fe400080006ff */
[----:B------:R-:W-:Y:S02]  /*0aa0*/  USHF.L.U64.HI UR5, UR6, 0x1e, UR7 ;  /* 0x0000001e06057899 */ /* 0x000fe40008010207 */
[----:B-----5:R-:W-:-:S04]  /*0ab0*/  UIADD3 UR4, UP0, UPT, -UR4, UR14, URZ ;  /* 0x0000000e04047290 */ /* 0x020fc8000ff1e1ff */
[----:B------:R-:W-:Y:S02]  /*0ac0*/  UIADD3.X UR5, UPT, UPT, ~UR5, UR15, URZ, UP0, !UPT ;  /* 0x0000000f05057290 */ /* 0x000fe400087fe5ff */
[----:B------:R-:W-:-:S04]  /*0ad0*/  UISETP.LT.U32.AND UP0, UPT, UR4, 0x40000000, UPT ;  /* 0x400000000400788c */ /* 0x000fc8000bf01070 */
[----:B------:R-:W-:-:S04]  /*0ae0*/  UISETP.LT.U32.AND.EX UP0, UPT, UR5, URZ, UPT, UP0 ;  /* 0x000000ff0500728c */ /* 0x000fc8000bf01100 */
[----:B------:R-:W-:Y:S02]  /*0af0*/  USEL UR13, UR4, 0x40000000, UP0 ;  /* 0x40000000040d7887 */ /* 0x000fe40008000000 */
[----:B------:R-:W-:Y:S02]  /*0b00*/  USEL UR14, UR5, URZ, UP0 ;  /* 0x000000ff050e7287 */ /* 0x000fe40008000000 */
[----:B------:R-:W-:-:S04]  /*0b10*/  UISETP.GT.U32.AND UP0, UPT, UR13, UR8, UPT ;  /* 0x000000080d00728c */ /* 0x000fc8000bf04070 */
[----:B------:R-:W-:Y:S01]  /*0b20*/  UISETP.GT.U32.AND.EX UP0, UPT, UR14, URZ, UPT, UP0 ;  /* 0x000000ff0e00728c */ /* 0x000fe2000bf04100 */
[----:B------:R-:W-:Y:S08]  /*0b30*/  BAR.SYNC.DEFER_BLOCKING 0x0 ;  /* 0x0000000000007b1d */ /* 0x000ff00000010000 */
[----:B------:R-:W-:Y:S06]  /*0b40*/  BAR.SYNC.DEFER_BLOCKING 0x0 ;  /* 0x0000000000007b1d */ /* 0x000fec0000010000 */
[----:B------:R-:W-:Y:S05]  /*0b50*/  BRA.U !UP0, `(.L_x_145) ;  /* 0x0000000d082c7547 */ /* 0x000fea000b800000 */
[----:B------:R-:W-:Y:S01]  /*0b60*/  UMOV UR10, UR8 ;  /* 0x00000008000a7c82 */ /* 0x000fe20008000000 */
[----:B------:R-:W-:-:S05]  /*0b70*/  UMOV UR5, URZ ;  /* 0x000000ff00057c82 */ /* 0x000fca0008000000 */
.L_x_150:
[----:B-----5:R-:W5:Y:S01]  /*0b80*/  LDCU.64 UR18, c[0x0][0x390] ;  /* 0x00007200ff1277ac */ /* 0x020f620008000a00 */
[----:B------:R-:W-:Y:S02]  /*0b90*/  USHF.L.U32 UR15, UR6, 0x1e, URZ ;  /* 0x0000001e060f7899 */ /* 0x000fe400080006ff */
[----:B------:R-:W-:Y:S02]  /*0ba0*/  USHF.L.U64.HI UR16, UR6, 0x1e, UR7 ;  /* 0x0000001e06107899 */ /* 0x000fe40008010207 */
[----:B------:R-:W-:-:S04]  /*0bb0*/  UIADD3 UR15, UP0, UPT, UR10, UR15, URZ ;  /* 0x0000000f0a0f7290 */ /* 0x000fc8000ff1e0ff */
[----:B------:R-:W-:Y:S02]  /*0bc0*/  UIADD3.X UR16, UPT, UPT, UR5, UR16, URZ, UP0, !UPT ;  /* 0x0000001005107290 */ /* 0x000fe400087fe4ff */
[----:B------:R-:W-:Y:S02]  /*0bd0*/  ULEA UR10, UP0, UR28, UR10, 0xb ;  /* 0x0000000a1c0a7291 */ /* 0x000fe4000f8058ff */
[----:B-----5:R-:W-:Y:S02]  /*0be0*/  UIADD3 UR17, UP1, UPT, -UR15, UR18, URZ ;  /* 0x000000120f117290 */ /* 0x020fe4000ff3e1ff */
[----:B------:R-:W-:Y:S02]  /*0bf0*/  UIADD3.X UR5, UPT, UPT, URZ, UR5, URZ, UP0, !UPT ;  /* 0x00000005ff057290 */ /* 0x000fe400087fe4ff */
[----:B------:R-:W-:Y:S02]  /*0c00*/  UIADD3.X UR4, UPT, UPT, ~UR16, UR19, URZ, UP1, !UPT ;  /* 0x0000001310047290 */ /* 0x000fe40008ffe5ff */
[----:B------:R-:W-:-:S02]  /*0c10*/  UISETP.GE.U32.AND UP1, UPT, UR17, 0x800, UPT ;  /* 0x000008001100788c */ /* 0x000fc4000bf26070 */
[----:B------:R-:W-:Y:S02]  /*0c20*/  UISETP.GE.U32.AND UP0, UPT, UR10, UR13, UPT ;  /* 0x0000000d0a00728c */ /* 0x000fe4000bf06070 */
[----:B------:R-:W-:Y:S02]  /*0c30*/  UISETP.GE.U32.AND.EX UP1, UPT, UR4, URZ, UPT, UP1 ;  /* 0x000000ff0400728c */ /* 0x000fe4000bf26110 */
[----:B------:R-:W-:-:S07]  /*0c40*/  UISETP.GE.U32.AND.EX UP0, UPT, UR5, UR14, UPT, UP0 ;  /* 0x0000000e0500728c */ /* 0x000fce000bf06100 */
[----:B0-----:R-:W-:Y:S05]  /*0c50*/  BRA.U !UP1, `(.L_x_146) ;  /* 0x0000000109587547 */ /* 0x001fea000b800000 */
[----:B------:R-:W4:Y:S01]  /*0c60*/  LDCU.64 UR18, c[0x0][0x388] ;  /* 0x00007100ff1277ac */ /* 0x000f220008000a00 */
[----:B0-23--:R-:W-:-:S05]  /*0c70*/  IADD3 R3, P0, PT, R4, UR15, RZ ;  /* 0x0000000f04037c10 */ /* 0x00dfca000ff1e0ff */
[----:B------:R-:W-:Y:S01]  /*0c80*/  IMAD.X R6, RZ, RZ, UR16, P0 ;  /* 0x00000010ff067e24 */ /* 0x000fe200080e06ff */
[----:B----4-:R-:W-:-:S04]  /*0c90*/  LEA R2, P0, R3, UR18, 0x2 ;  /* 0x0000001203027c11 */ /* 0x010fc8000f8010ff */
        /* <DEDUP_REMOVED lines=18> */
.L_x_146:
[----:B------:R-:W4:Y:S01]  /*0dc0*/  LDCU.64 UR18, c[0x0][0x388] ;  /* 0x00007100ff1277ac */ /* 0x000f220008000a00 */
[C---:B012---:R-:W-:Y:S01]  /*0dd0*/  VIADD R5, R4.reuse, 0x100 ;  /* 0x0000010004057836 */ /* 0x047fe20000000000 */
[C---:B---3--:R-:W-:Y:S01]  /*0de0*/  IADD3 R3, P0, PT, R4.reuse, UR15, RZ ;  /* 0x0000000f04037c10 */ /* 0x048fe2000ff1e0ff */
[C---:B----4-:R-:W-:Y:S01]  /*0df0*/  VIADD R2, R4.reuse, 0x80 ;  /* 0x0000008004027836 */ /* 0x050fe20000000000 */
[C---:B------:R-:W-:Y:S01]  /*0e00*/  ISETP.GE.AND P1, PT, R4.reuse, UR17, PT ;  /* 0x0000001104007c0c */ /* 0x040fe2000bf26270 */
[----:B------:R-:W-:Y:S01]  /*0e10*/  VIADD R7, R4, 0x180 ;  /* 0x0000018004077836 */ /* 0x000fe20000000000 */
[----:B------:R-:W-:Y:S01]  /*0e20*/  ISETP.GE.AND P3, PT, R5, UR17, PT ;  /* 0x0000001105007c0c */ /* 0x000fe2000bf66270 */
[----:B------:R-:W-:Y:S01]  /*0e30*/  IMAD.X R6, RZ, RZ, UR16, P0 ;  /* 0x00000010ff067e24 */ /* 0x000fe200080e06ff */
[----:B------:R-:W-:Y:S01]  /*0e40*/  ISETP.GE.AND P2, PT, R2, UR17, PT ;  /* 0x0000001102007c0c */ /* 0x000fe2000bf46270 */
[----:B------:R-:W-:Y:S01]  /*0e50*/  VIADD R5, R4, 0x200 ;  /* 0x0000020004057836 */ /* 0x000fe20000000000 */
[----:B------:R-:W-:Y:S01]  /*0e60*/  ISETP.GE.AND P4, PT, R7, UR17, PT ;  /* 0x0000001107007c0c */ /* 0x000fe2000bf86270 */
[----:B------:R-:W-:-:S03]  /*0e70*/  IMAD.MOV.U32 R12, RZ, RZ, -0x80000000 ;  /* 0x80000000ff0c7424 */ /* 0x000fc600078e00ff */
[----:B------:R-:W-:Y:S01]  /*0e80*/  ISETP.GE.AND P5, PT, R5, UR17, PT ;  /* 0x0000001105007c0c */ /* 0x000fe2000bfa6270 */
[----:B------:R-:W-:Y:S01]  /*0e90*/  VIADD R5, R4, 0x300 ;  /* 0x0000030004057836 */ /* 0x000fe20000000000 */
[----:B------:R-:W-:-:S04]  /*0ea0*/  LEA R2, P0, R3, UR18, 0x2 ;  /* 0x0000001203027c11 */ /* 0x000fc8000f8010ff */
[----:B------:R-:W-:Y:S01]  /*0eb0*/  LEA.HI.X R3, R3, UR19, R6, 0x2, P0 ;  /* 0x0000001303037c11 */ /* 0x000fe200080f1406 */
[----:B------:R-:W-:Y:S01]  /*0ec0*/  IMAD.MOV.U32 R11, RZ, RZ, -0x80000000 ;  /* 0x80000000ff0b7424 */ /* 0x000fe200078e00ff */
[----:B------:R-:W-:-:S03]  /*0ed0*/  IADD3 R6, PT, PT, R4, 0x280, RZ ;  /* 0x0000028004067810 */ /* 0x000fc60007ffe0ff */
[----:B------:R1:W5:Y:S01]  /*0ee0*/  @!P1 LDG.E R12, desc[UR20][R2.64] ;  /* 0x00000014020c9981 */ /* 0x000362000c1e1900 */
[----:B------:R-:W-:Y:S01]  /*0ef0*/  ISETP.GE.AND P1, PT, R5, UR17, PT ;  /* 0x0000001105007c0c */ /* 0x000fe2000bf26270 */
[C---:B------:R-:W-:Y:S02]  /*0f00*/  VIADD R5, R4.reuse, 0x380 ;  /* 0x0000038004057836 */ /* 0x040fe40000000000 */
[----:B------:R-:W-:Y:S01]  /*0f10*/  IMAD.MOV.U32 R9, RZ, RZ, -0x80000000 ;  /* 0x80000000ff097424 */ /* 0x000fe200078e00ff */
[----:B------:R1:W5:Y:S01]  /*0f20*/  @!P2 LDG.E R11, desc[UR20][R2.64+0x200] ;  /* 0x00020014020ba981 */ /* 0x000362000c1e1900 */
[----:B------:R-:W-:Y:S01]  /*0f30*/  HFMA2 R8, -RZ, RZ, -0.0 , 0 ;  /* 0x80000000ff087431 */ /* 0x000fe200000001ff */
[----:B------:R-:W-:Y:S01]  /*0f40*/  ISETP.GE.AND P2, PT, R5, UR17, PT ;  /* 0x0000001105007c0c */ /* 0x000fe2000bf46270 */
[----:B------:R-:W-:Y:S01]  /*0f50*/  VIADD R5, R4, 0x480 ;  /* 0x0000048004057836 */ /* 0x000fe20000000000 */
[----:B------:R-:W-:Y:S01]  /*0f60*/  ISETP.GE.AND P0, PT, R6, UR17, PT ;  /* 0x0000001106007c0c */ /* 0x000fe2000bf06270 */
[----:B------:R-:W-:Y:S01]  /*0f70*/  IMAD.MOV.U32 R10, RZ, RZ, -0x80000000 ;  /* 0x80000000ff0a7424 */ /* 0x000fe200078e00ff */
[----:B------:R1:W5:Y:S01]  /*0f80*/  @!P4 LDG.E R9, desc[UR20][R2.64+0x600] ;  /* 0x000600140209c981 */ /* 0x000362000c1e1900 */
[----:B------:R-:W-:-:S02]  /*0f90*/  LOP3.LUT R6, R4, 0x400, RZ, 0xfc, !PT ;  /* 0x0000040004067812 */ /* 0x000fc400078efcff */
[----:B------:R-:W-:Y:S01]  /*0fa0*/  ISETP.GE.AND P4, PT, R5, UR17, PT ;  /* 0x0000001105007c0c */ /* 0x000fe2000bf86270 */
[----:B------:R-:W-:Y:S01]  /*0fb0*/  VIADD R5, R4, 0x500 ;  /* 0x0000050004057836 */ /* 0x000fe20000000000 */
[----:B------:R1:W5:Y:S01]  /*0fc0*/  @!P3 LDG.E R10, desc[UR20][R2.64+0x400] ;  /* 0x00040014020ab981 */ /* 0x000362000c1e1900 */
[----:B------:R-:W-:Y:S01]  /*0fd0*/  ISETP.GE.AND P3, PT, R6, UR17, PT ;  /* 0x0000001106007c0c */ /* 0x000fe2000bf66270 */
[----:B------:R-:W-:Y:S02]  /*0fe0*/  IMAD.MOV.U32 R6, RZ, RZ, -0x80000000 ;  /* 0x80000000ff067424 */ /* 0x000fe400078e00ff */
[----:B------:R1:W5:Y:S01]  /*0ff0*/  @!P5 LDG.E R8, desc[UR20][R2.64+0x800] ;  /* 0x000800140208d981 */ /* 0x000362000c1e1900 */
[----:B------:R-:W-:Y:S01]  /*1000*/  ISETP.GE.AND P5, PT, R5, UR17, PT ;  /* 0x0000001105007c0c */ /* 0x000fe2000bfa6270 */
[C---:B------:R-:W-:Y:S02]  /*1010*/  VIADD R5, R4.reuse, 0x600 ;  /* 0x0000060004057836 */ /* 0x040fe40000000000 */
[----:B------:R-:W-:Y:S01]  /*1020*/  IMAD.MOV.U32 R7, RZ, RZ, -0x80000000 ;  /* 0x80000000ff077424 */ /* 0x000fe200078e00ff */
[----:B------:R1:W5:Y:S01]  /*1030*/  @!P1 LDG.E R6, desc[UR20][R2.64+0xc00] ;  /* 0x000c001402069981 */ /* 0x000362000c1e1900 */
[----:B------:R-:W-:Y:S01]  /*1040*/  VIADD R13, R4, 0x580 ;  /* 0x00000580040d7836 */ /* 0x000fe20000000000 */
[----:B------:R-:W-:Y:S01]  /*1050*/  ISETP.GE.AND P1, PT, R5, UR17, PT ;  /* 0x0000001105007c0c */ /* 0x000fe2000bf26270 */
[----:B------:R-:W-:-:S02]  /*1060*/  IMAD.MOV.U32 R5, RZ, RZ, -0x80000000 ;  /* 0x80000000ff057424 */ /* 0x000fc400078e00ff */
[----:B------:R-:W-:Y:S01]  /*1070*/  IMAD.MOV.U32 R19, RZ, RZ, -0x80000000 ;  /* 0x80000000ff137424 */ /* 0x000fe200078e00ff */
[----:B------:R1:W5:Y:S01]  /*1080*/  @!P0 LDG.E R7, desc[UR20][R2.64+0xa00] ;  /* 0x000a001402078981 */ /* 0x000362000c1e1900 */
[----:B------:R-:W-:Y:S01]  /*1090*/  IMAD.MOV.U32 R18, RZ, RZ, -0x80000000 ;  /* 0x80000000ff127424 */ /* 0x000fe200078e00ff */
[----:B------:R-:W-:Y:S01]  /*10a0*/  ISETP.GE.AND P0, PT, R13, UR17, PT ;  /* 0x000000110d007c0c */ /* 0x000fe2000bf06270 */
[C---:B------:R-:W-:Y:S01]  /*10b0*/  VIADD R14, R4.reuse, 0x700 ;  /* 0x00000700040e7836 */ /* 0x040fe20000000000 */
[----:B------:R-:W-:Y:S01]  /*10c0*/  IADD3 R13, PT, PT, R4, 0x680, RZ ;  /* 0x00000680040d7810 */ /* 0x000fe20007ffe0ff */
[----:B------:R1:W5:Y:S03]  /*10d0*/  @!P2 LDG.E R5, desc[UR20][R2.64+0xe00] ;  /* 0x000e00140205a981 */ /* 0x000366000c1e1900 */
[----:B------:R-:W-:Y:S01]  /*10e0*/  ISETP.GE.AND P2, PT, R13, UR17, PT ;  /* 0x000000110d007c0c */ /* 0x000fe2000bf46270 */
[----:B------:R1:W5:Y:S01]  /*10f0*/  @!P3 LDG.E R19, desc[UR20][R2.64+0x1000] ;  /* 0x001000140213b981 */ /* 0x000362000c1e1900 */
[----:B------:R-:W-:-:S03]  /*1100*/  ISETP.GE.AND P3, PT, R14, UR17, PT ;  /* 0x000000110e007c0c */ /* 0x000fc6000bf66270 */
[----:B------:R1:W5:Y:S01]  /*1110*/  @!P4 LDG.E R18, desc[UR20][R2.64+0x1200] ;  /* 0x001200140212c981 */ /* 0x000362000c1e1900 */
[----:B------:R-:W-:Y:S01]  /*1120*/  ISETP.GE.AND P4, PT, R21, UR17, PT ;  /* 0x0000001115007c0c */ /* 0x000fe2000bf86270 */
[----:B------:R-:W-:Y:S01]  /*1130*/  IMAD.MOV.U32 R17, RZ, RZ, -0x80000000 ;  /* 0x80000000ff117424 */ /* 0x000fe200078e00ff */
[----:B------:R-:W-:Y:S01]  /*1140*/  MOV R14, 0x80000000 ;  /* 0x80000000000e7802 */ /* 0x000fe20000000f00 */
[----:B------:R-:W-:Y:S02]  /*1150*/  IMAD.MOV.U32 R16, RZ, RZ, -0x80000000 ;  /* 0x80000000ff107424 */ /* 0x000fe400078e00ff */
[----:B------:R-:W-:Y:S02]  /*1160*/  IMAD.MOV.U32 R22, RZ, RZ, -0x80000000 ;  /* 0x80000000ff167424 */ /* 0x000fe400078e00ff */
        /* <DEDUP_REMOVED lines=8> */
.L_x_147:
[----:B01----:R-:W0:Y:S02]  /*11f0*/  LDC.64 R2, c[0x0][0x398] ;  /* 0x0000e600ff027b82 */ /* 0x003e240000000a00 */
[----:B0-----:R-:W-:-:S13]  /*1200*/  ISETP.GT.AND P0, PT, R3, R2, PT ;  /* 0x000000020300720c */ /* 0x001fda0003f04270 */
[----:B------:R-:W-:Y:S05]  /*1210*/  @!P0 BRA `(.L_x_148) ;  /* 0x0000000400788947 */ /* 0x000fea0003800000 */
[----:B------:R-:W0:Y:S01]  /*1220*/  S2UR UR15, SR_CgaCtaId ;  /* 0x00000000000f79c3 */ /* 0x000e220000008800 */
[----:B-----5:R-:W-:Y:S01]  /*1230*/  LOP3.LUT R15, R15, 0x7fffffff, RZ, 0x3c, !PT ;  /* 0x7fffffff0f0f7812 */ /* 0x020fe200078e3cff */
[----:B------:R-:W-:Y:S01]  /*1240*/  UMOV UR4, 0x400 ;  /* 0x0000040000047882 */ /* 0x000fe20000000000 */
[----:B------:R-:W-:Y:S01]  /*1250*/  LOP3.LUT R14, R14, 0x7fffffff, RZ, 0x3c, !PT ;  /* 0x7fffffff0e0e7812 */ /* 0x000fe200078e3cff */
[----:B------:R-:W1:Y:S01]  /*1260*/  LDCU UR16, c[0x0][0x398] ;  /* 0x00007300ff1077ac */ /* 0x000e620008000800 */
[----:B------:R-:W-:Y:S02]  /*1270*/  LOP3.LUT R13, R13, 0x7fffffff, RZ, 0x3c, !PT ;  /* 0x7fffffff0d0d7812 */ /* 0x000fe400078e3cff */
[----:B------:R-:W-:Y:S02]  /*1280*/  LOP3.LUT R2, R22, 0x7fffffff, RZ, 0x3c, !PT ;  /* 0x7fffffff16027812 */ /* 0x000fe400078e3cff */
[----:B------:R-:W-:Y:S02]  /*1290*/  LOP3.LUT R16, R16, 0x7fffffff, RZ, 0x3c, !PT ;  /* 0x7fffffff10107812 */ /* 0x000fe400078e3cff */
[----:B------:R-:W-:-:S02]  /*12a0*/  LOP3.LUT R17, R17, 0x7fffffff, RZ, 0x3c, !PT ;  /* 0x7fffffff11117812 */ /* 0x000fc400078e3cff */
[----:B------:R-:W-:Y:S02]  /*12b0*/  LOP3.LUT R18, R18, 0x7fffffff, RZ, 0x3c, !PT ;  /* 0x7fffffff12127812 */ /* 0x000fe400078e3cff */
[----:B------:R-:W-:Y:S02]  /*12c0*/  LOP3.LUT R19, R19, 0x7fffffff, RZ, 0x3c, !PT ;  /* 0x7fffffff13137812 */ /* 0x000fe400078e3cff */
[----:B------:R-:W-:Y:S02]  /*12d0*/  LOP3.LUT R5, R5, 0x7fffffff, RZ, 0x3c, !PT ;  /* 0x7fffffff05057812 */ /* 0x000fe400078e3cff */
[----:B------:R-:W-:Y:S02]  /*12e0*/  LOP3.LUT R6, R6, 0x7fffffff, RZ, 0x3c, !PT ;  /* 0x7fffffff06067812 */ /* 0x000fe400078e3cff */
[----:B------:R-:W-:Y:S02]  /*12f0*/  LOP3.LUT R7, R7, 0x7fffffff, RZ, 0x3c, !PT ;  /* 0x7fffffff07077812 */ /* 0x000fe400078e3cff */
[----:B------:R-:W-:Y:S01]  /*1300*/  LOP3.LUT R8, R8, 0x7fffffff, RZ, 0x3c, !PT ;  /* 0x7fffffff08087812 */ /* 0x000fe200078e3cff */
[----:B0-----:R-:W-:Y:S01]  /*1310*/  ULEA UR15, UR15, UR4, 0x18 ;  /* 0x000000040f0f7291 */ /* 0x001fe2000f8ec0ff */
[----:B------:R-:W-:-:S02]  /*1320*/  LOP3.LUT R9, R9, 0x7fffffff, RZ, 0x3c, !PT ;  /* 0x7fffffff09097812 */ /* 0x000fc400078e3cff */
[----:B------:R-:W-:Y:S01]  /*1330*/  LOP3.LUT R10, R10, 0x7fffffff, RZ, 0x3c, !PT ;  /* 0x7fffffff0a0a7812 */ /* 0x000fe200078e3cff */
[----:B------:R-:W-:Y:S01]  /*1340*/  UMOV UR4, URZ ;  /* 0x000000ff00047c82 */ /* 0x000fe20008000000 */
[----:B------:R-:W-:Y:S02]  /*1350*/  LOP3.LUT R11, R11, 0x7fffffff, RZ, 0x3c, !PT ;  /* 0x7fffffff0b0b7812 */ /* 0x000fe400078e3cff */
[----:B-1----:R-:W-:-:S07]  /*1360*/  LOP3.LUT R12, R12, 0x7fffffff, RZ, 0x3c, !PT ;  /* 0x7fffffff0c0c7812 */ /* 0x002fce00078e3cff */
.L_x_149:
[----:B------:R-:W-:Y:S01]  /*1370*/  IMAD R22, RZ, RZ, -UR16 ;  /* 0x80000010ff167e24 */ /* 0x000fe2000f8e02ff */
[----:B0-----:R-:W-:Y:S01]  /*1380*/  SHF.R.U32.HI R23, RZ, UR16, R12 ;  /* 0x00000010ff177c19 */ /* 0x001fe2000801160c */
[----:B------:R-:W-:Y:S01]  /*1390*/  IMAD.MOV.U32 R25, RZ, RZ, -0x1 ;  /* 0xffffffffff197424 */ /* 0x000fe200078e00ff */
[----:B------:R-:W-:Y:S01]  /*13a0*/  ULEA UR17, UR4, UR15, 0xa ;  /* 0x0000000f04117291 */ /* 0x000fe2000f8e50ff */
[----:B------:R-:W-:Y:S01]  /*13b0*/  SHF.R.U32.HI R27, RZ, UR16, R10 ;  /* 0x00000010ff1b7c19 */ /* 0x000fe2000801160a */
[----:B------:R-:W-:Y:S01]  /*13c0*/  UIADD3 UR4, UPT, UPT, UR4, 0x1, URZ ;  /* 0x0000000104047890 */ /* 0x000fe2000fffe0ff */
[----:B------:R-:W-:Y:S02]  /*13d0*/  VIADDMNMX R22, R22, R3, 0x8, PT ;  /* 0x0000000816167446 */ /* 0x000fe40003800103 */
[----:B------:R-:W-:Y:S02]  /*13e0*/  SHF.R.U32.HI R29, RZ, UR16, R9 ;  /* 0x00000010ff1d7c19 */ /* 0x000fe40008011609 */
[----:B------:R-:W-:-:S02]  /*13f0*/  SHF.L.U32 R22, R25, R22, RZ ;  /* 0x0000001619167219 */ /* 0x000fc400000006ff */
[----:B------:R-:W-:Y:S02]  /*1400*/  SHF.R.U32.HI R25, RZ, UR16, R11 ;  /* 0x00000010ff197c19 */ /* 0x000fe4000801160b */
[-C--:B------:R-:W-:Y:S02]  /*1410*/  LOP3.LUT R23, R23, R22.reuse, RZ, 0x30, !PT ;  /* 0x0000001617177212 */ /* 0x080fe400078e30ff */
[-C--:B------:R-:W-:Y:S02]  /*1420*/  LOP3.LUT R25, R25, R22.reuse, RZ, 0x30, !PT ;  /* 0x0000001619197212 */ /* 0x080fe400078e30ff */
[----:B------:R-:W-:Y:S02]  /*1430*/  LOP3.LUT R27, R27, R22, RZ, 0x30, !PT ;  /* 0x000000161b1b7212 */ /* 0x000fe400078e30ff */
[----:B------:R-:W-:Y:S02]  /*1440*/  LEA R23, R23, UR17, 0x2 ;  /* 0x0000001117177c11 */ /* 0x000fe4000f8e10ff */
[----:B------:R-:W-:-:S02]  /*1450*/  LEA R25, R25, UR17, 0x2 ;  /* 0x0000001119197c11 */ /* 0x000fc4000f8e10ff */
[----:B------:R-:W-:Y:S01]  /*1460*/  LEA R27, R27, UR17, 0x2 ;  /* 0x000000111b1b7c11 */ /* 0x000fe2000f8e10ff */
[----:B------:R0:W-:Y:S01]  /*1470*/  ATOMS.POPC.INC.32 RZ, [R23+URZ] ;  /* 0x0000000017ff7f8c */ /* 0x0001e2000d8000ff */
[----:B------:R-:W-:Y:S02]  /*1480*/  SHF.R.U32.HI R24, RZ, UR16, R8 ;  /* 0x00000010ff187c19 */ /* 0x000fe40008011608 */
[----:B------:R-:W-:Y:S01]  /*1490*/  SHF.R.U32.HI R26, RZ, UR16, R7 ;  /* 0x00000010ff1a7c19 */ /* 0x000fe20008011607 */
[----:B------:R1:W-:Y:S01]  /*14a0*/  ATOMS.POPC.INC.32 RZ, [R25+URZ] ;  /* 0x0000000019ff7f8c */ /* 0x0003e2000d8000ff */
[-C--:B------:R-:W-:Y:S02]  /*14b0*/  LOP3.LUT R29, R29, R22.reuse, RZ, 0x30, !PT ;  /* 0x000000161d1d7212 */ /* 0x080fe400078e30ff */
[----:B------:R-:W-:Y:S01]  /*14c0*/  LOP3.LUT R24, R24, R22, RZ, 0x30, !PT ;  /* 0x0000001618187212 */ /* 0x000fe200078e30ff */
[----:B------:R2:W-:Y:S01]  /*14d0*/  ATOMS.POPC.INC.32 RZ, [R27+URZ] ;  /* 0x000000001bff7f8c */ /* 0x0005e2000d8000ff */
[----:B0-----:R-:W-:-:S02]  /*14e0*/  SHF.R.U32.HI R23, RZ, UR16, R6 ;  /* 0x00000010ff177c19 */ /* 0x001fc40008011606 */
[-C--:B------:R-:W-:Y:S02]  /*14f0*/  LOP3.LUT R26, R26, R22.reuse, RZ, 0x30, !PT ;  /* 0x000000161a1a7212 */ /* 0x080fe400078e30ff */
[----:B-1----:R-:W-:Y:S02]  /*1500*/  SHF.R.U32.HI R25, RZ, UR16, R5 ;  /* 0x00000010ff197c19 */ /* 0x002fe40008011605 */
[-C--:B------:R-:W-:Y:S02]  /*1510*/  LOP3.LUT R23, R23, R22.reuse, RZ, 0x30, !PT ;  /* 0x0000001617177212 */ /* 0x080fe400078e30ff */
[----:B--2---:R-:W-:Y:S02]  /*1520*/  SHF.R.U32.HI R27, RZ, UR16, R19 ;  /* 0x00000010ff1b7c19 */ /* 0x004fe40008011613 */
[----:B------:R-:W-:Y:S02]  /*1530*/  LEA R29, R29, UR17, 0x2 ;  /* 0x000000111d1d7c11 */ /* 0x000fe4000f8e10ff */
[----:B------:R-:W-:-:S02]  /*1540*/  LOP3.LUT R25, R25, R22, RZ, 0x30, !PT ;  /* 0x0000001619197212 */ /* 0x000fc400078e30ff */
[----:B------:R-:W-:Y:S01]  /*1550*/  LEA R24, R24, UR17, 0x2 ;  /* 0x0000001118187c11 */ /* 0x000fe2000f8e10ff */
[----:B------:R0:W-:Y:S01]  /*1560*/  ATOMS.POPC.INC.32 RZ, [R29+URZ] ;  /* 0x000000001dff7f8c */ /* 0x0001e2000d8000ff */
[----:B------:R-:W-:Y:S02]  /*1570*/  LOP3.LUT R27, R27, R22, RZ, 0x30, !PT ;  /* 0x000000161b1b7212 */ /* 0x000fe400078e30ff */
[----:B------:R-:W-:Y:S01]  /*1580*/  LEA R26, R26, UR17, 0x2 ;  /* 0x000000111a1a7c11 */ /* 0x000fe2000f8e10ff */
[----:B------:R1:W-:Y:S01]  /*1590*/  ATOMS.POPC.INC.32 RZ, [R24+URZ] ;  /* 0x0000000018ff7f8c */ /* 0x0003e2000d8000ff */
[----:B------:R-:W-:Y:S02]  /*15a0*/  LEA R23, R23, UR17, 0x2 ;  /* 0x0000001117177c11 */ /* 0x000fe4000f8e10ff */
[----:B------:R-:W-:Y:S01]  /*15b0*/  LEA R25, R25, UR17, 0x2 ;  /* 0x0000001119197c11 */ /* 0x000fe2000f8e10ff */
[----:B------:R2:W-:Y:S01]  /*15c0*/  ATOMS.POPC.INC.32 RZ, [R26+URZ] ;  /* 0x000000001aff7f8c */ /* 0x0005e2000d8000ff */
[----:B------:R-:W-:-:S02]  /*15d0*/  LEA R27, R27, UR17, 0x2 ;  /* 0x000000111b1b7c11 */ /* 0x000fc4000f8e10ff */
[----:B0-----:R-:W-:Y:S01]  /*15e0*/  SHF.R.U32.HI R29, RZ, UR16, R18 ;  /* 0x00000010ff1d7c19 */ /* 0x001fe20008011612 */
[----:B------:R0:W-:Y:S01]  /*15f0*/  ATOMS.POPC.INC.32 RZ, [R23+URZ] ;  /* 0x0000000017ff7f8c */ /* 0x0001e2000d8000ff */
[----:B-1----:R-:W-:Y:S02]  /*1600*/  SHF.R.U32.HI R24, RZ, UR16, R17 ;  /* 0x00000010ff187c19 */ /* 0x002fe40008011611 */
[----:B------:R-:W-:Y:S01]  /*1610*/  SHF.R.U32.HI R28, RZ, UR16, R15 ;  /* 0x00000010ff1c7c19 */ /* 0x000fe2000801160f */
[----:B------:R1:W-:Y:S01]  /*1620*/  ATOMS.POPC.INC.32 RZ, [R25+URZ] ;  /* 0x0000000019ff7f8c */ /* 0x0003e2000d8000ff */
[----:B--2---:R-:W-:Y:S02]  /*1630*/  SHF.R.U32.HI R26, RZ, UR16, R16 ;  /* 0x00000010ff1a7c19 */ /* 0x004fe40008011610 */
[----:B------:R-:W-:Y:S01]  /*1640*/  LOP3.LUT R29, R29, R22, RZ, 0x30, !PT ;  /* 0x000000161d1d7212 */ /* 0x000fe200078e30ff */
[----:B------:R2:W-:Y:S01]  /*1650*/  ATOMS.POPC.INC.32 RZ, [R27+URZ] ;  /* 0x000000001bff7f8c */ /* 0x0005e2000d8000ff */
[----:B0-----:R-:W-:-:S02]  /*1660*/  SHF.R.U32.HI R23, RZ, UR16, R2 ;  /* 0x00000010ff177c19 */ /* 0x001fc40008011602 */
[-C--:B------:R-:W-:Y:S02]  /*1670*/  LOP3.LUT R24, R24, R22.reuse, RZ, 0x30, !PT ;  /* 0x0000001618187212 */ /* 0x080fe400078e30ff */
[----:B-1----:R-:W-:Y:S02]  /*1680*/  SHF.R.U32.HI R25, RZ, UR16, R13 ;  /* 0x00000010ff197c19 */ /* 0x002fe4000801160d */
[-C--:B------:R-:W-:Y:S02]  /*1690*/  LOP3.LUT R26, R26, R22.reuse, RZ, 0x30, !PT ;  /* 0x000000161a1a7212 */ /* 0x080fe400078e30ff */
[----:B--2---:R-:W-:Y:S01]  /*16a0*/  SHF.R.U32.HI R27, RZ, UR16, R14 ;  /* 0x00000010ff1b7c19 */ /* 0x004fe2000801160e */
[----:B------:R-:W-:Y:S01]  /*16b0*/  UIADD3 UR16, UPT, UPT, UR16, 0x8, URZ ;  /* 0x0000000810107890 */ /* 0x000fe2000fffe0ff */
[----:B------:R-:W-:Y:S02]  /*16c0*/  LOP3.LUT R23, R23, R22, RZ, 0x30, !PT ;  /* 0x0000001617177212 */ /* 0x000fe400078e30ff */
[----:B------:R-:W-:-:S02]  /*16d0*/  LEA R29, R29, UR17, 0x2 ;  /* 0x000000111d1d7c11 */ /* 0x000fc4000f8e10ff */
[-C--:B------:R-:W-:Y:S02]  /*16e0*/  LOP3.LUT R25, R25, R22.reuse, RZ, 0x30, !PT ;  /* 0x0000001619197212 */ /* 0x080fe400078e30ff */
[----:B------:R-:W-:Y:S01]  /*16f0*/  ISETP.LE.AND P0, PT, R3, UR16, PT ;  /* 0x0000001003007c0c */ /* 0x000fe2000bf03270 */
[----:B------:R0:W-:Y:S01]  /*1700*/  ATOMS.POPC.INC.32 RZ, [R29+URZ] ;  /* 0x000000001dff7f8c */ /* 0x0001e2000d8000ff */
[----:B------:R-:W-:Y:S02]  /*1710*/  LEA R24, R24, UR17, 0x2 ;  /* 0x0000001118187c11 */ /* 0x000fe4000f8e10ff */
[-C--:B------:R-:W-:Y:S02]  /*1720*/  LOP3.LUT R27, R27, R22.reuse, RZ, 0x30, !PT ;  /* 0x000000161b1b7212 */ /* 0x080fe400078e30ff */
[----:B------:R-:W-:Y:S01]  /*1730*/  LEA R26, R26, UR17, 0x2 ;  /* 0x000000111a1a7c11 */ /* 0x000fe2000f8e10ff */
[----:B------:R0:W-:Y:S01]  /*1740*/  ATOMS.POPC.INC.32 RZ, [R24+URZ] ;  /* 0x0000000018ff7f8c */ /* 0x0001e2000d8000ff */
[----:B------:R-:W-:-:S02]  /*1750*/  LOP3.LUT R28, R28, R22, RZ, 0x30, !PT ;  /* 0x000000161c1c7212 */ /* 0x000fc400078e30ff */
[----:B------:R-:W-:Y:S01]  /*1760*/  LEA R23, R23, UR17, 0x2 ;  /* 0x0000001117177c11 */ /* 0x000fe2000f8e10ff */
[----:B------:R0:W-:Y:S01]  /*1770*/  ATOMS.POPC.INC.32 RZ, [R26+URZ] ;  /* 0x000000001aff7f8c */ /* 0x0001e2000d8000ff */
[----:B------:R-:W-:Y:S02]  /*1780*/  LEA R25, R25, UR17, 0x2 ;  /* 0x0000001119197c11 */ /* 0x000fe4000f8e10ff */
[----:B------:R-:W-:Y:S01]  /*1790*/  LEA R27, R27, UR17, 0x2 ;  /* 0x000000111b1b7c11 */ /* 0x000fe2000f8e10ff */
[----:B------:R0:W-:Y:S01]  /*17a0*/  ATOMS.POPC.INC.32 RZ, [R23+URZ] ;  /* 0x0000000017ff7f8c */ /* 0x0001e2000d8000ff */
[----:B------:R-:W-:-:S03]  /*17b0*/  LEA R28, R28, UR17, 0x2 ;  /* 0x000000111c1c7c11 */ /* 0x000fc6000f8e10ff */
[----:B------:R0:W-:Y:S04]  /*17c0*/  ATOMS.POPC.INC.32 RZ, [R25+URZ] ;  /* 0x0000000019ff7f8c */ /* 0x0001e8000d8000ff */
[----:B------:R0:W-:Y:S04]  /*17d0*/  ATOMS.POPC.INC.32 RZ, [R27+URZ] ;  /* 0x000000001bff7f8c */ /* 0x0001e8000d8000ff */
[----:B------:R0:W-:Y:S01]  /*17e0*/  ATOMS.POPC.INC.32 RZ, [R28+URZ] ;  /* 0x000000001cff7f8c */ /* 0x0001e2000d8000ff */
[----:B------:R-:W-:Y:S05]  /*17f0*/  @!P0 BRA `(.L_x_149) ;  /* 0xfffffff800dc8947 */ /* 0x000fea000383ffff */
.L_x_148:
[----:B------:R-:W-:Y:S05]  /*1800*/  BRA.U !UP0, `(.L_x_150) ;  /* 0xfffffff108dc7547 */ /* 0x000fea000b83ffff */
.L_x_145:
[----:B------:R-:W-:Y:S01]  /*1810*/  BAR.SYNC.DEFER_BLOCKING 0x0 ;  /* 0x0000000000007b1d */ /* 0x000fe20000010000 */
[----:B------:R-:W-:-:S05]  /*1820*/  ISETP.NE.AND P0, PT, R20, RZ, PT ;  /* 0x000000ff1400720c */ /* 0x000fca0003f05270 */
[----:B------:R-:W-:Y:S08]  /*1830*/  BSSY.RECONVERGENT B0, `(.L_x_151) ;  /* 0x0000164000007945 */ /* 0x000ff00003800200 */
[----:B------:R-:W-:Y:S05]  /*1840*/  @P0 BRA `(.L_x_152) ;  /* 0x0000001400880947 */ /* 0x000fea0003800000 */
[----:B------:R-:W-:Y:S01]  /*1850*/  UISETP.GE.U32.AND UP0, UPT, UR22, 0x7, UPT ;  /* 0x000000071600788c */ /* 0x000fe2000bf06070 */
[----:B0-23--:R-:W-:-:S08]  /*1860*/  IMAD.MOV.U32 R3, RZ, RZ, RZ ;  /* 0x000000ffff037224 */ /* 0x00dfd000078e00ff */
[----:B------:R-:W-:Y:S05]  /*1870*/  BRA.U !UP0, `(.L_x_153) ;  /* 0x00000005085c7547 */ /* 0x000fea000b800000 */
[----:B----4-:R-:W0:Y:S01]  /*1880*/  LDC.64 R2, c[0x0][0x380] ;  /* 0x0000e000ff027b82 */ /* 0x010e220000000a00 */
[----:B-1---5:R-:W-:-:S07]  /*1890*/  IMAD.MOV.U32 R5, RZ, RZ, RZ ;  /* 0x000000ffff057224 */ /* 0x022fce00078e00ff */
.L_x_170:
[----:B----4-:R-:W-:Y:S01]  /*18a0*/  IMAD R7, R5, 0x400, R0 ;  /* 0x0000040005077824 */ /* 0x010fe200078e0200 */
[----:B------:R-:W-:Y:S04]  /*18b0*/  BSSY.RECONVERGENT B1, `(.L_x_154) ;  /* 0x000000f000017945 */ /* 0x000fe80003800200 */
[----:B01----:R-:W1:Y:S04]  /*18c0*/  LDS R18, [R7] ;  /* 0x0000000007127984 */ /* 0x003e680000000800 */
[----:B--23--:R2:W3:Y:S04]  /*18d0*/  LDS R9, [R7+0x400] ;  /* 0x0004000007097984 */ /* 0x00c4e80000000800 */
[----:B------:R2:W4:Y:S04]  /*18e0*/  LDS R22, [R7+0x800] ;  /* 0x0008000007167984 */ /* 0x0005280000000800 */
[----:B------:R2:W0:Y:S04]  /*18f0*/  LDS R14, [R7+0xc00] ;  /* 0x000c0000070e7984 */ /* 0x0004280000000800 */
[----:B------:R2:W0:Y:S04]  /*1900*/  LDS R12, [R7+0x1000] ;  /* 0x00100000070c7984 */ /* 0x0004280000000800 */
[----:B------:R2:W0:Y:S04]  /*1910*/  LDS R6, [R7+0x1400] ;  /* 0x0014000007067984 */ /* 0x0004280000000800 */
[----:B------:R2:W0:Y:S04]  /*1920*/  LDS R8, [R7+0x1800] ;  /* 0x0018000007087984 */ /* 0x0004280000000800 */
[----:B------:R2:W0:Y:S01]  /*1930*/  LDS R10, [R7+0x1c00] ;  /* 0x001c0000070a7984 */ /* 0x0004220000000800 */
[----:B-1----:R-:W-:-:S13]  /*1940*/  ISETP.NE.AND P0, PT, R18, RZ, PT ;  /* 0x000000ff1200720c */ /* 0x002fda0003f05270 */
[----:B--234-:R-:W-:Y:S05]  /*1950*/  @!P0 BRA `(.L_x_155) ;  /* 0x0000000000108947 */ /* 0x01cfea0003800000 */
[----:B------:R-:W-:Y:S01]  /*1960*/  LEA R17, R5, R4, 0x8 ;  /* 0x0000000405117211 */ /* 0x000fe200078e40ff */
[----:B------:R-:W-:-:S04]  /*1970*/  IMAD.MOV.U32 R19, RZ, RZ, RZ ;  /* 0x000000ffff137224 */ /* 0x000fc800078e00ff */
[----:B0-----:R-:W-:-:S05]  /*1980*/  IMAD.WIDE.U32 R16, R17, 0x8, R2 ;  /* 0x0000000811107825 */ /* 0x001fca00078e0002 */
[----:B------:R1:W-:Y:S02]  /*1990*/  REDG.E.ADD.64.STRONG.GPU desc[UR20][R16.64], R18 ;  /* 0x000000121000798e */ /* 0x0003e4000c12e514 */
.L_x_155:
[----:B------:R-:W-:Y:S05]  /*19a0*/  BSYNC.RECONVERGENT B1 ;  /* 0x0000000000017941 */ /* 0x000fea0003800200 */
.L_x_154:
[----:B------:R-:W-:Y:S01]  /*19b0*/  ISETP.NE.AND P6, PT, R9, RZ, PT ;  /* 0x000000ff0900720c */ /* 0x000fe20003fc5270 */
[----:B------:R-:W-:Y:S01]  /*19c0*/  BSSY.RECONVERGENT B1, `(.L_x_156) ;  /* 0x000000e000017945 */ /* 0x000fe20003800200 */
[----:B------:R-:W-:Y:S02]  /*19d0*/  ISETP.NE.AND P0, PT, R22, RZ, PT ;  /* 0x000000ff1600720c */ /* 0x000fe40003f05270 */
[----:B0-----:R-:W-:Y:S02]  /*19e0*/  ISETP.NE.AND P1, PT, R14, RZ, PT ;  /* 0x000000ff0e00720c */ /* 0x001fe40003f25270 */
[----:B------:R-:W-:Y:S02]  /*19f0*/  ISETP.NE.AND P2, PT, R12, RZ, PT ;  /* 0x000000ff0c00720c */ /* 0x000fe40003f45270 */
[----:B------:R-:W-:Y:S02]  /*1a00*/  ISETP.NE.AND P3, PT, R6, RZ, PT ;  /* 0x000000ff0600720c */ /* 0x000fe40003f65270 */
[----:B------:R-:W-:-:S02]  /*1a10*/  ISETP.NE.AND P4, PT, R8, RZ, PT ;  /* 0x000000ff0800720c */ /* 0x000fc40003f85270 */
[----:B------:R-:W-:Y:S01]  /*1a20*/  ISETP.NE.AND P5, PT, R10, RZ, PT ;  /* 0x000000ff0a00720c */ /* 0x000fe20003fa5270 */
[----:B------:R-:W-:-:S12]  /*1a30*/  @!P6 BRA `(.L_x_157) ;  /* 0x000000000018e947 */ /* 0x000fd80003800000 */
[----:B-1----:R-:W-:Y:S02]  /*1a40*/  IMAD R17, R5, 0x100, R4 ;  /* 0x0000010005117824 */ /* 0x002fe400078e0204 */
[----:B------:R-:W-:Y:S02]  /*1a50*/  IMAD.MOV.U32 R18, RZ, RZ, R9 ;  /* 0x000000ffff127224 */ /* 0x000fe400078e0009 */
[----:B------:R-:W-:Y:S02]  /*1a60*/  VIADD R17, R17, 0x100 ;  /* 0x0000010011117836 */ /* 0x000fe40000000000 */
[----:B------:R-:W-:Y:S02]  /*1a70*/  IMAD.MOV.U32 R19, RZ, RZ, RZ ;  /* 0x000000ffff137224 */ /* 0x000fe400078e00ff */
[----:B------:R-:W-:-:S05]  /*1a80*/  IMAD.WIDE.U32 R16, R17, 0x8, R2 ;  /* 0x0000000811107825 */ /* 0x000fca00078e0002 */
[----:B------:R0:W-:Y:S02]  /*1a90*/  REDG.E.ADD.64.STRONG.GPU desc[UR20][R16.64], R18 ;  /* 0x000000121000798e */ /* 0x0001e4000c12e514 */
.L_x_157:
[----:B------:R-:W-:Y:S05]  /*1aa0*/  BSYNC.RECONVERGENT B1 ;  /* 0x0000000000017941 */ /* 0x000fea0003800200 */
.L_x_156:
[----:B------:R-:W-:Y:S04]  /*1ab0*/  BSSY.RECONVERGENT B1, `(.L_x_158) ;  /* 0x0000007000017945 */ /* 0x000fe80003800200 */
[----:B------:R-:W-:Y:S05]  /*1ac0*/  @!P0 BRA `(.L_x_159) ;  /* 0x0000000000148947 */ /* 0x000fea0003800000 */
[----:B01----:R-:W-:Y:S02]  /*1ad0*/  IMAD R17, R5, 0x100, R4 ;  /* 0x0000010005117824 */ /* 0x003fe400078e0204 */
[----:B------:R-:W-:-:S03]  /*1ae0*/  IMAD.MOV.U32 R23, RZ, RZ, RZ ;  /* 0x000000ffff177224 */ /* 0x000fc600078e00ff */
[----:B------:R-:W-:-:S05]  /*1af0*/  IADD3 R17, PT, PT, R17, 0x200, RZ ;  /* 0x0000020011117810 */ /* 0x000fca0007ffe0ff */
[----:B------:R-:W-:-:S05]  /*1b00*/  IMAD.WIDE.U32 R16, R17, 0x8, R2 ;  /* 0x0000000811107825 */ /* 0x000fca00078e0002 */
[----:B------:R2:W-:Y:S02]  /*1b10*/  REDG.E.ADD.64.STRONG.GPU desc[UR20][R16.64], R22 ;  /* 0x000000161000798e */ /* 0x0005e4000c12e514 */
.L_x_159:
[----:B------:R-:W-:Y:S05]  /*1b20*/  BSYNC.RECONVERGENT B1 ;  /* 0x0000000000017941 */ /* 0x000fea0003800200 */
.L_x_158:
[----:B------:R-:W-:Y:S04]  /*1b30*/  BSSY.RECONVERGENT B1, `(.L_x_160) ;  /* 0x0000007000017945 */ /* 0x000fe80003800200 */
[----:B------:R-:W-:Y:S05]  /*1b40*/  @!P1 BRA `(.L_x_161) ;  /* 0x0000000000149947 */ /* 0x000fea0003800000 */
[----:B012---:R-:W-:Y:S02]  /*1b50*/  IMAD R17, R5, 0x100, R4 ;  /* 0x0000010005117824 */ /* 0x007fe400078e0204 */
[----:B------:R-:W-:Y:S02]  /*1b60*/  IMAD.MOV.U32 R15, RZ, RZ, RZ ;  /* 0x000000ffff0f7224 */ /* 0x000fe400078e00ff */
[----:B------:R-:W-:-:S04]  /*1b70*/  VIADD R17, R17, 0x300 ;  /* 0x0000030011117836 */ /* 0x000fc80000000000 */
[----:B------:R-:W-:-:S05]  /*1b80*/  IMAD.WIDE.U32 R16, R17, 0x8, R2 ;  /* 0x0000000811107825 */ /* 0x000fca00078e0002 */
[----:B------:R3:W-:Y:S02]  /*1b90*/  REDG.E.ADD.64.STRONG.GPU desc[UR20][R16.64], R14 ;  /* 0x0000000e1000798e */ /* 0x0007e4000c12e514 */
.L_x_161:
[----:B------:R-:W-:Y:S05]  /*1ba0*/  BSYNC.RECONVERGENT B1 ;  /* 0x0000000000017941 */ /* 0x000fea0003800200 */
.L_x_160:
[----:B------:R-:W-:Y:S04]  /*1bb0*/  BSSY.RECONVERGENT B1, `(.L_x_162) ;  /* 0x0000007000017945 */ /* 0x000fe80003800200 */
[----:B------:R-:W-:Y:S05]  /*1bc0*/  @!P2 BRA `(.L_x_163) ;  /* 0x000000000014a947 */ /* 0x000fea0003800000 */
[----:B---3--:R-:W-:Y:S02]  /*1bd0*/  IMAD R15, R5, 0x100, R4 ;  /* 0x00000100050f7824 */ /* 0x008fe400078e0204 */
[----:B------:R-:W-:Y:S02]  /*1be0*/  HFMA2 R13, -RZ, RZ, 0, 0 ;  /* 0x00000000ff0d7431 */ /* 0x000fe400000001ff */
[----:B------:R-:W-:-:S04]  /*1bf0*/  VIADD R15, R15, 0x400 ;  /* 0x000004000f0f7836 */ /* 0x000fc80000000000 */
[----:B------:R-:W-:-:S05]  /*1c00*/  IMAD.WIDE.U32 R14, R15, 0x8, R2 ;  /* 0x000000080f0e7825 */ /* 0x000fca00078e0002 */
[----:B------:R4:W-:Y:S02]  /*1c10*/  REDG.E.ADD.64.STRONG.GPU desc[UR20][R14.64], R12 ;  /* 0x0000000c0e00798e */ /* 0x0009e4000c12e514 */
.L_x_163:
[----:B------:R-:W-:Y:S05]  /*1c20*/  BSYNC.RECONVERGENT B1 ;  /* 0x0000000000017941 */ /* 0x000fea0003800200 */
.L_x_162:
[----:B------:R-:W-:Y:S04]  /*1c30*/  BSSY.RECONVERGENT B1, `(.L_x_164) ;  /* 0x0000007000017945 */ /* 0x000fe80003800200 */
[----:B------:R-:W-:Y:S05]  /*1c40*/  @!P3 BRA `(.L_x_165) ;  /* 0x000000000014b947 */ /* 0x000fea0003800000 */
[----:B----4-:R-:W-:Y:S02]  /*1c50*/  IMAD R13, R5, 0x100, R4 ;  /* 0x00000100050d7824 */ /* 0x010fe400078e0204 */
[----:B------:R-:W-:Y:S02]  /*1c60*/  IMAD.MOV.U32 R7, RZ, RZ, RZ ;  /* 0x000000ffff077224 */ /* 0x000fe400078e00ff */
[----:B------:R-:W-:-:S04]  /*1c70*/  VIADD R13, R13, 0x500 ;  /* 0x000005000d0d7836 */ /* 0x000fc80000000000 */
[----:B------:R-:W-:-:S05]  /*1c80*/  IMAD.WIDE.U32 R12, R13, 0x8, R2 ;  /* 0x000000080d0c7825 */ /* 0x000fca00078e0002 */
[----:B------:R4:W-:Y:S02]  /*1c90*/  REDG.E.ADD.64.STRONG.GPU desc[UR20][R12.64], R6 ;  /* 0x000000060c00798e */ /* 0x0009e4000c12e514 */
.L_x_165:
[----:B------:R-:W-:Y:S05]  /*1ca0*/  BSYNC.RECONVERGENT B1 ;  /* 0x0000000000017941 */ /* 0x000fea0003800200 */
.L_x_164:
[----:B------:R-:W-:Y:S04]  /*1cb0*/  BSSY.RECONVERGENT B1, `(.L_x_166) ;  /* 0x0000007000017945 */ /* 0x000fe80003800200 */
[----:B------:R-:W-:Y:S05]  /*1cc0*/  @!P4 BRA `(.L_x_167) ;  /* 0x000000000014c947 */ /* 0x000fea0003800000 */
[----:B----4-:R-:W-:Y:S02]  /*1cd0*/  IMAD R7, R5, 0x100, R4 ;  /* 0x0000010005077824 */ /* 0x010fe400078e0204 */
[----:B------:R-:W-:Y:S02]  /*1ce0*/  IMAD.MOV.U32 R9, RZ, RZ, RZ ;  /* 0x000000ffff097224 */ /* 0x000fe400078e00ff */
[----:B------:R-:W-:-:S04]  /*1cf0*/  VIADD R7, R7, 0x600 ;  /* 0x0000060007077836 */ /* 0x000fc80000000000 */
[----:B------:R-:W-:-:S05]  /*1d00*/  IMAD.WIDE.U32 R6, R7, 0x8, R2 ;  /* 0x0000000807067825 */ /* 0x000fca00078e0002 */
[----:B------:R4:W-:Y:S02]  /*1d10*/  REDG.E.ADD.64.STRONG.GPU desc[UR20][R6.64], R8 ;  /* 0x000000080600798e */ /* 0x0009e4000c12e514 */
.L_x_167:
[----:B------:R-:W-:Y:S05]  /*1d20*/  BSYNC.RECONVERGENT B1 ;  /* 0x0000000000017941 */ /* 0x000fea0003800200 */
.L_x_166:
[----:B------:R-:W-:Y:S04]  /*1d30*/  BSSY.RECONVERGENT B1, `(.L_x_168) ;  /* 0x0000007000017945 */ /* 0x000fe80003800200 */
[----:B------:R-:W-:Y:S05]  /*1d40*/  @!P5 BRA `(.L_x_169) ;  /* 0x000000000014d947 */ /* 0x000fea0003800000 */
[----:B----4-:R-:W-:Y:S01]  /*1d50*/  LEA R7, R5, R4, 0x8 ;  /* 0x0000000405077211 */ /* 0x010fe200078e40ff */
[----:B------:R-:W-:-:S04]  /*1d60*/  IMAD.MOV.U32 R11, RZ, RZ, RZ ;  /* 0x000000ffff0b7224 */ /* 0x000fc800078e00ff */
[----:B------:R-:W-:-:S04]  /*1d70*/  VIADD R7, R7, 0x700 ;  /* 0x0000070007077836 */ /* 0x000fc80000000000 */
[----:B------:R-:W-:-:S05]  /*1d80*/  IMAD.WIDE.U32 R6, R7, 0x8, R2 ;  /* 0x0000000807067825 */ /* 0x000fca00078e0002 */
[----:B------:R4:W-:Y:S02]  /*1d90*/  REDG.E.ADD.64.STRONG.GPU desc[UR20][R6.64], R10 ;  /* 0x0000000a0600798e */ /* 0x0009e4000c12e514 */
.L_x_169:
[----:B------:R-:W-:Y:S05]  /*1da0*/  BSYNC.RECONVERGENT B1 ;  /* 0x0000000000017941 */ /* 0x000fea0003800200 */
.L_x_168:
[----:B------:R-:W-:-:S05]  /*1db0*/  VIADD R5, R5, 0x8 ;  /* 0x0000000805057836 */ /* 0x000fca0000000000 */
[----:B------:R-:W-:-:S13]  /*1dc0*/  ISETP.NE.AND P0, PT, R5, UR27, PT ;  /* 0x0000001b05007c0c */ /* 0x000fda000bf05270 */
[----:B------:R-:W-:Y:S05]  /*1dd0*/  @P0 BRA `(.L_x_170) ;  /* 0xfffffff800b00947 */ /* 0x000fea000383ffff */
[----:B------:R-:W-:-:S07]  /*1de0*/  IMAD.U32 R3, RZ, RZ, UR27 ;  /* 0x0000001bff037e24 */ /* 0x000fce000f8e00ff */
.L_x_153:
[----:B------:R-:W-:Y:S02]  /*1df0*/  UISETP.NE.AND UP0, UPT, UR24, URZ, UPT ;  /* 0x000000ff1800728c */ /* 0x000fe4000bf05270 */
[----:B----45:R-:W-:Y:S02]  /*1e00*/  IMAD.U32 R8, RZ, RZ, UR24 ;  /* 0x00000018ff087e24 */ /* 0x030fe4000f8e00ff */
[----:B-1----:R-:W-:-:S03]  /*1e10*/  IMAD.U32 R5, RZ, RZ, UR25 ;  /* 0x00000019ff057e24 */ /* 0x002fc6000f8e00ff */
[----:B------:R-:W-:Y:S01]  /*1e20*/  IADD3 R8, PT, PT, R8, -0x1, RZ ;  /* 0xffffffff08087810 */ /* 0x000fe20007ffe0ff */
[----:B------:R-:W-:Y:S01]  /*1e30*/  VIADD R5, R5, 0xffffffff ;  /* 0xffffffff05057836 */ /* 0x000fe20000000000 */
[----:B------:R-:W-:Y:S06]  /*1e40*/  BRA.U !UP0, `(.L_x_171) ;  /* 0x0000000508707547 */ /* 0x000fec000b800000 */
[----:B------:R-:W-:-:S13]  /*1e50*/  ISETP.GE.U32.AND P0, PT, R8, 0x3, PT ;  /* 0x000000030800780c */ /* 0x000fda0003f06070 */
[----:B------:R-:W-:Y:S05]  /*1e60*/  @!P0 BRA `(.L_x_172) ;  /* 0x0000000000bc8947 */ /* 0x000fea0003800000 */
[----:B------:R-:W-:Y:S01]  /*1e70*/  IMAD R7, R3, 0x400, R0 ;  /* 0x0000040003077824 */ /* 0x000fe200078e0200 */
[----:B------:R-:W-:Y:S04]  /*1e80*/  BSSY.RECONVERGENT B1, `(.L_x_173) ;  /* 0x000000f000017945 */ /* 0x000fe80003800200 */
[----:B------:R-:W1:Y:S04]  /*1e90*/  LDS R12, [R7] ;  /* 0x00000000070c7984 */ /* 0x000e680000000800 */
[----:B------:R-:W4:Y:S04]  /*1ea0*/  LDS R9, [R7+0x400] ;  /* 0x0004000007097984 */ /* 0x000f280000000800 */
[----:B------:R-:W5:Y:S04]  /*1eb0*/  LDS R6, [R7+0x800] ;  /* 0x0008000007067984 */ /* 0x000f680000000800 */
[----:B------:R-:W0:Y:S01]  /*1ec0*/  LDS R2, [R7+0xc00] ;  /* 0x000c000007027984 */ /* 0x000e220000000800 */
[----:B-1----:R-:W-:-:S02]  /*1ed0*/  ISETP.NE.AND P0, PT, R12, RZ, PT ;  /* 0x000000ff0c00720c */ /* 0x002fc40003f05270 */
[----:B----4-:R-:W-:Y:S02]  /*1ee0*/  ISETP.NE.AND P1, PT, R9, RZ, PT ;  /* 0x000000ff0900720c */ /* 0x010fe40003f25270 */
[----:B-----5:R-:W-:Y:S02]  /*1ef0*/  ISETP.NE.AND P2, PT, R6, RZ, PT ;  /* 0x000000ff0600720c */ /* 0x020fe40003f45270 */
[----:B0-----:R-:W-:-:S07]  /*1f00*/  ISETP.NE.AND P3, PT, R2, RZ, PT ;  /* 0x000000ff0200720c */ /* 0x001fce0003f65270 */
[----:B------:R-:W-:Y:S06]  /*1f10*/  @!P0 BRA `(.L_x_174) ;  /* 0x0000000000148947 */ /* 0x000fec0003800000 */
[----:B------:R-:W0:Y:S01]  /*1f20*/  LDC.64 R10, c[0x0][0x380] ;  /* 0x0000e000ff0a7b82 */ /* 0x000e220000000a00 */
[----:B------:R-:W-:Y:S02]  /*1f30*/  IMAD R7, R3, 0x100, R4 ;  /* 0x0000010003077824 */ /* 0x000fe400078e0204 */
[----:B------:R-:W-:Y:S02]  /*1f40*/  IMAD.MOV.U32 R13, RZ, RZ, RZ ;  /* 0x000000ffff0d7224 */ /* 0x000fe400078e00ff */
[----:B0-----:R-:W-:-:S05]  /*1f50*/  IMAD.WIDE.U32 R10, R7, 0x8, R10 ;  /* 0x00000008070a7825 */ /* 0x001fca00078e000a */
[----:B------:R0:W-:Y:S02]  /*1f60*/  REDG.E.ADD.64.STRONG.GPU desc[UR20][R10.64], R12 ;  /* 0x0000000c0a00798e */ /* 0x0001e4000c12e514 */
.L_x_174:
[----:B------:R-:W-:Y:S05]  /*1f70*/  BSYNC.RECONVERGENT B1 ;  /* 0x0000000000017941 */ /* 0x000fea0003800200 */
.L_x_173:
[----:B------:R-:W-:Y:S04]  /*1f80*/  BSSY.RECONVERGENT B1, `(.L_x_175) ;  /* 0x0000009000017945 */ /* 0x000fe80003800200 */
[----:B------:R-:W-:Y:S05]  /*1f90*/  @!P1 BRA `(.L_x_176) ;  /* 0x00000000001c9947 */ /* 0x000fea0003800000 */
[----:B0-----:R-:W0:Y:S01]  /*1fa0*/  LDC.64 R10, c[0x0][0x380] ;  /* 0x0000e000ff0a7b82 */ /* 0x001e220000000a00 */
[----:B------:R-:W-:Y:S01]  /*1fb0*/  IMAD R7, R3, 0x100, R4 ;  /* 0x0000010003077824 */ /* 0x000fe200078e0204 */
[----:B------:R-:W-:Y:S01]  /*1fc0*/  MOV R12, R9 ;  /* 0x00000009000c7202 */ /* 0x000fe20000000f00 */
[----:B------:R-:W-:Y:S02]  /*1fd0*/  IMAD.MOV.U32 R13, RZ, RZ, RZ ;  /* 0x000000ffff0d7224 */ /* 0x000fe400078e00ff */
[----:B------:R-:W-:-:S04]  /*1fe0*/  VIADD R7, R7, 0x100 ;  /* 0x0000010007077836 */ /* 0x000fc80000000000 */
[----:B0-----:R-:W-:-:S05]  /*1ff0*/  IMAD.WIDE.U32 R10, R7, 0x8, R10 ;  /* 0x00000008070a7825 */ /* 0x001fca00078e000a */
[----:B------:R1:W-:Y:S02]  /*2000*/  REDG.E.ADD.64.STRONG.GPU desc[UR20][R10.64], R12 ;  /* 0x0000000c0a00798e */ /* 0x0003e4000c12e514 */
.L_x_176:
[----:B------:R-:W-:Y:S05]  /*2010*/  BSYNC.RECONVERGENT B1 ;  /* 0x0000000000017941 */ /* 0x000fea0003800200 */
.L_x_175:
[----:B------:R-:W-:Y:S04]  /*2020*/  BSSY.RECONVERGENT B1, `(.L_x_177) ;  /* 0x0000008000017945 */ /* 0x000fe80003800200 */
[----:B------:R-:W-:Y:S05]  /*2030*/  @!P2 BRA `(.L_x_178) ;  /* 0x000000000018a947 */ /* 0x000fea0003800000 */
[----:B01----:R-:W0:Y:S01]  /*2040*/  LDC.64 R10, c[0x0][0x380] ;  /* 0x0000e000ff0a7b82 */ /* 0x003e220000000a00 */
[----:B------:R-:W-:-:S04]  /*2050*/  IMAD R7, R3, 0x100, R4 ;  /* 0x0000010003077824 */ /* 0x000fc800078e0204 */
[----:B------:R-:W-:-:S04]  /*2060*/  VIADD R7, R7, 0x200 ;  /* 0x0000020007077836 */ /* 0x000fc80000000000 */
[----:B0-----:R-:W-:-:S04]  /*2070*/  IMAD.WIDE.U32 R10, R7, 0x8, R10 ;  /* 0x00000008070a7825 */ /* 0x001fc800078e000a */
[----:B------:R-:W-:-:S05]  /*2080*/  IMAD.MOV.U32 R7, RZ, RZ, RZ ;  /* 0x000000ffff077224 */ /* 0x000fca00078e00ff */
[----:B------:R4:W-:Y:S02]  /*2090*/  REDG.E.ADD.64.STRONG.GPU desc[UR20][R10.64], R6 ;  /* 0x000000060a00798e */ /* 0x0009e4000c12e514 */
.L_x_178:
[----:B------:R-:W-:Y:S05]  /*20a0*/  BSYNC.RECONVERGENT B1 ;  /* 0x0000000000017941 */ /* 0x000fea0003800200 */
.L_x_177:
[----:B------:R-:W-:Y:S04]  /*20b0*/  BSSY.RECONVERGENT B1, `(.L_x_179) ;  /* 0x0000009000017945 */ /* 0x000fe80003800200 */
[----:B------:R-:W-:Y:S05]  /*20c0*/  @!P3 BRA `(.L_x_180) ;  /* 0x00000000001cb947 */ /* 0x000fea0003800000 */
[----:B----4-:R-:W4:Y:S01]  /*20d0*/  LDC.64 R6, c[0x0][0x380] ;  /* 0x0000e000ff067b82 */ /* 0x010f220000000a00 */
[----:B------:R-:W-:Y:S01]  /*20e0*/  IMAD R9, R3, 0x100, R4 ;  /* 0x0000010003097824 */ /* 0x000fe200078e0204 */
[----:B01----:R-:W-:Y:S01]  /*20f0*/  MOV R10, R2 ;  /* 0x00000002000a7202 */ /* 0x003fe20000000f00 */
[----:B------:R-:W-:Y:S02]  /*2100*/  IMAD.MOV.U32 R11, RZ, RZ, RZ ;  /* 0x000000ffff0b7224 */ /* 0x000fe400078e00ff */
[----:B------:R-:W-:-:S04]  /*2110*/  VIADD R9, R9, 0x300 ;  /* 0x0000030009097836 */ /* 0x000fc80000000000 */
[----:B----4-:R-:W-:-:S05]  /*2120*/  IMAD.WIDE.U32 R6, R9, 0x8, R6 ;  /* 0x0000000809067825 */ /* 0x010fca00078e0006 */
[----:B------:R0:W-:Y:S02]  /*2130*/  REDG.E.ADD.64.STRONG.GPU desc[UR20][R6.64], R10 ;  /* 0x0000000a0600798e */ /* 0x0001e4000c12e514 */
.L_x_180:
[----:B------:R-:W-:Y:S05]  /*2140*/  BSYNC.RECONVERGENT B1 ;  /* 0x0000000000017941 */ /* 0x000fea0003800200 */
.L_x_179:
[----:B------:R-:W-:-:S07]  /*2150*/  VIADD R3, R3, 0x4 ;  /* 0x0000000403037836 */ /* 0x000fce0000000000 */
.L_x_172:
[----:B------:R-:W-:Y:S01]  /*2160*/  UISETP.NE.AND UP0, UPT, UR25, URZ, UPT ;  /* 0x000000ff1900728c */ /* 0x000fe2000bf05270 */
[----:B------:R-:W-:Y:S08]  /*2170*/  BSSY.RECONVERGENT B1, `(.L_x_171) ;  /* 0x0000029000017945 */ /* 0x000ff00003800200 */
[----:B------:R-:W-:Y:S05]  /*2180*/  BRA.U !UP0, `(.L_x_181) ;  /* 0x00000001089c7547 */ /* 0x000fea000b800000 */
[----:B------:R-:W-:-:S13]  /*2190*/  ISETP.NE.AND P0, PT, R5, RZ, PT ;  /* 0x000000ff0500720c */ /* 0x000fda0003f05270 */
[----:B------:R-:W-:Y:S05]  /*21a0*/  @!P0 BRA `(.L_x_182) ;  /* 0x0000000000648947 */ /* 0x000fea0003800000 */
[----:B0---4-:R-:W-:Y:S01]  /*21b0*/  IMAD R6, R3, 0x400, R0 ;  /* 0x0000040003067824 */ /* 0x011fe200078e0200 */
[----:B------:R-:W-:Y:S04]  /*21c0*/  BSSY.RECONVERGENT B2, `(.L_x_183) ;  /* 0x000000c000027945 */ /* 0x000fe80003800200 */
[----:B------:R-:W0:Y:S04]  /*21d0*/  LDS R2, [R6] ;  /* 0x0000000006027984 */ /* 0x000e280000000800 */
[----:B------:R-:W4:Y:S01]  /*21e0*/  LDS R9, [R6+0x400] ;  /* 0x0004000006097984 */ /* 0x000f220000000800 */
[----:B0-----:R-:W-:-:S02]  /*21f0*/  ISETP.NE.AND P0, PT, R2, RZ, PT ;  /* 0x000000ff0200720c */ /* 0x001fc40003f05270 */
[----:B----4-:R-:W-:-:S11]  /*2200*/  ISETP.NE.AND P1, PT, R9, RZ, PT ;  /* 0x000000ff0900720c */ /* 0x010fd60003f25270 */
[----:B------:R-:W-:Y:S05]  /*2210*/  @!P0 BRA `(.L_x_184) ;  /* 0x0000000000188947 */ /* 0x000fea0003800000 */
[----:B------:R-:W0:Y:S01]  /*2220*/  LDC.64 R6, c[0x0][0x380] ;  /* 0x0000e000ff067b82 */ /* 0x000e220000000a00 */
[----:B-1----:R-:W-:-:S04]  /*2230*/  IMAD R11, R3, 0x100, R4 ;  /* 0x00000100030b7824 */ /* 0x002fc800078e0204 */
[----:B0-----:R-:W-:-:S04]  /*2240*/  IMAD.WIDE.U32 R10, R11, 0x8, R6 ;  /* 0x000000080b0a7825 */ /* 0x001fc800078e0006 */
[----:B------:R-:W-:Y:S02]  /*2250*/  IMAD.MOV.U32 R6, RZ, RZ, R2 ;  /* 0x000000ffff067224 */ /* 0x000fe400078e0002 */
[----:B------:R-:W-:-:S05]  /*2260*/  IMAD.MOV.U32 R7, RZ, RZ, RZ ;  /* 0x000000ffff077224 */ /* 0x000fca00078e00ff */
[----:B------:R0:W-:Y:S02]  /*2270*/  REDG.E.ADD.64.STRONG.GPU desc[UR20][R10.64], R6 ;  /* 0x000000060a00798e */ /* 0x0001e4000c12e514 */
.L_x_184:
[----:B------:R-:W-:Y:S05]  /*2280*/  BSYNC.RECONVERGENT B2 ;  /* 0x0000000000027941 */ /* 0x000fea0003800200 */
.L_x_183:
[----:B------:R-:W-:Y:S04]  /*2290*/  BSSY.RECONVERGENT B2, `(.L_x_185) ;  /* 0x0000009000027945 */ /* 0x000fe80003800200 */
[----:B------:R-:W-:Y:S05]  /*22a0*/  @!P1 BRA `(.L_x_186) ;  /* 0x00000000001c9947 */ /* 0x000fea0003800000 */
[----:B0-----:R-:W0:Y:S01]  /*22b0*/  LDC.64 R6, c[0x0][0x380] ;  /* 0x0000e000ff067b82 */ /* 0x001e220000000a00 */
[----:B------:R-:W-:-:S05]  /*22c0*/  LEA R2, R3, R4, 0x8 ;  /* 0x0000000403027211 */ /* 0x000fca00078e40ff */
[----:B-1----:R-:W-:-:S04]  /*22d0*/  VIADD R11, R2, 0x100 ;  /* 0x00000100020b7836 */ /* 0x002fc80000000000 */
[----:B0-----:R-:W-:-:S04]  /*22e0*/  IMAD.WIDE.U32 R10, R11, 0x8, R6 ;  /* 0x000000080b0a7825 */ /* 0x001fc800078e0006 */
[----:B------:R-:W-:Y:S02]  /*22f0*/  IMAD.MOV.U32 R6, RZ, RZ, R9 ;  /* 0x000000ffff067224 */ /* 0x000fe400078e0009 */
[----:B------:R-:W-:-:S05]  /*2300*/  IMAD.MOV.U32 R7, RZ, RZ, RZ ;  /* 0x000000ffff077224 */ /* 0x000fca00078e00ff */
[----:B------:R4:W-:Y:S02]  /*2310*/  REDG.E.ADD.64.STRONG.GPU desc[UR20][R10.64], R6 ;  /* 0x000000060a00798e */ /* 0x0009e4000c12e514 */
.L_x_186:
[----:B------:R-:W-:Y:S05]  /*2320*/  BSYNC.RECONVERGENT B2 ;  /* 0x0000000000027941 */ /* 0x000fea0003800200 */
.L_x_185:
[----:B------:R-:W-:-:S07]  /*2330*/  VIADD R3, R3, 0x2 ;  /* 0x0000000203037836 */ /* 0x000fce0000000000 */
.L_x_182:
[----:B------:R-:W-:-:S09]  /*2340*/  UISETP.NE.AND UP0, UPT, UR9, URZ, UPT ;  /* 0x000000ff0900728c */ /* 0x000fd2000bf05270 */
[----:B------:R-:W-:Y:S05]  /*2350*/  BRA.U !UP0, `(.L_x_181) ;  /* 0x0000000108287547 */ /* 0x000fea000b800000 */
[----:B------:R-:W-:-:S05]  /*2360*/  IMAD R2, R3, 0x400, R0 ;  /* 0x0000040003027824 */ /* 0x000fca00078e0200 */
[----:B------:R-:W5:Y:S02]  /*2370*/  LDS R9, [R2] ;  /* 0x0000000002097984 */ /* 0x000f640000000800 */
[----:B-----5:R-:W-:-:S13]  /*2380*/  ISETP.NE.AND P0, PT, R9, RZ, PT ;  /* 0x000000ff0900720c */ /* 0x020fda0003f05270 */
[----:B------:R-:W-:Y:S05]  /*2390*/  @!P0 BRA `(.L_x_181) ;  /* 0x0000000000188947 */ /* 0x000fea0003800000 */
[----:B0---4-:R-:W0:Y:S01]  /*23a0*/  LDC.64 R6, c[0x0][0x380] ;  /* 0x0000e000ff067b82 */ /* 0x011e220000000a00 */
[----:B------:R-:W-:-:S04]  /*23b0*/  IMAD R3, R3, 0x100, R4 ;  /* 0x0000010003037824 */ /* 0x000fc800078e0204 */
[----:B0-----:R-:W-:Y:S01]  /*23c0*/  IMAD.WIDE.U32 R2, R3, 0x8, R6 ;  /* 0x0000000803027825 */ /* 0x001fe200078e0006 */
[----:B------:R-:W-:-:S03]  /*23d0*/  MOV R6, R9 ;  /* 0x0000000900067202 */ /* 0x000fc60000000f00 */
[----:B------:R-:W-:-:S05]  /*23e0*/  IMAD.MOV.U32 R7, RZ, RZ, RZ ;  /* 0x000000ffff077224 */ /* 0x000fca00078e00ff */
[----:B------:R0:W-:Y:S02]  /*23f0*/  REDG.E.ADD.64.STRONG.GPU desc[UR20][R2.64], R6 ;  /* 0x000000060200798e */ /* 0x0001e4000c12e514 */
.L_x_181:
[----:B------:R-:W-:Y:S05]  /*2400*/  BSYNC.RECONVERGENT B1 ;  /* 0x0000000000017941 */ /* 0x000fea0003800200 */
.L_x_171:
[----:B------:R-:W-:-:S13]  /*2410*/  ISETP.GT.U32.AND P0, PT, R4, 0x7f, PT ;  /* 0x0000007f0400780c */ /* 0x000fda0003f04070 */
[----:B------:R-:W-:Y:S05]  /*2420*/  @P0 BRA `(.L_x_152) ;  /* 0x0000000800900947 */ /* 0x000fea0003800000 */
[----:B------:R-:W-:Y:S01]  /*2430*/  UISETP.GE.U32.AND UP0, UPT, UR22, 0x7, UPT ;  /* 0x000000071600788c */ /* 0x000fe2000bf06070 */
[----:B0-----:R-:W-:-:S08]  /*2440*/  IMAD.MOV.U32 R3, RZ, RZ, RZ ;  /* 0x000000ffff037224 */ /* 0x001fd000078e00ff */
[----:B------:R-:W-:Y:S05]  /*2450*/  BRA.U !UP0, `(.L_x_187) ;  /* 0x0000000508147547 */ /* 0x000fea000b800000 */
[----:B------:R-:W0:Y:S01]  /*2460*/  LDC.64 R2, c[0x0][0x380] ;  /* 0x0000e000ff027b82 */ /* 0x000e220000000a00 */
[----:B------:R-:W-:-:S07]  /*2470*/  IMAD.MOV.U32 R9, RZ, RZ, RZ ;  /* 0x000000ffff097224 */ /* 0x000fce00078e00ff */
.L_x_204:
[C---:B01--4-:R-:W-:Y:S01]  /*2480*/  IMAD R11, R9.reuse, 0x400, R0 ;  /* 0x00000400090b7824 */ /* 0x053fe200078e0200 */
[----:B------:R-:W-:Y:S01]  /*2490*/  BSSY.RECONVERGENT B1, `(.L_x_188) ;  /* 0x0000011000017945 */ /* 0x000fe20003800200 */
[C---:B--23--:R-:W-:Y:S02]  /*24a0*/  IMAD R7, R9.reuse, 0x100, R4 ;  /* 0x0000010009077824 */ /* 0x04cfe400078e0204 */
[----:B------:R-:W-:Y:S01]  /*24b0*/  VIADD R9, R9, 0x8 ;  /* 0x0000000809097836 */ /* 0x000fe20000000000 */
[----:B---3--:R-:W1:Y:S01]  /*24c0*/  LDS R14, [R11+0x200] ;  /* 0x000200000b0e7984 */ /* 0x008e620000000800 */
[----:B0-----:R-:W-:-:S03]  /*24d0*/  IMAD.WIDE.U32 R6, R7, 0x8, R2 ;  /* 0x0000000807067825 */ /* 0x001fc600078e0002 */
[----:B------:R-:W0:Y:S04]  /*24e0*/  LDS R13, [R11+0x600] ;  /* 0x000600000b0d7984 */ /* 0x000e280000000800 */
[----:B--2---:R2:W3:Y:S04]  /*24f0*/  LDS R17, [R11+0xa00] ;  /* 0x000a00000b117984 */ /* 0x0044e80000000800 */
[----:B------:R2:W4:Y:S04]  /*2500*/  LDS R18, [R11+0xe00] ;  /* 0x000e00000b127984 */ /* 0x0005280000000800 */
[----:B------:R2:W2:Y:S04]  /*2510*/  LDS R19, [R11+0x1200] ;  /* 0x001200000b137984 */ /* 0x0004a80000000800 */
[----:B------:R0:W2:Y:S04]  /*2520*/  LDS R16, [R11+0x1600] ;  /* 0x001600000b107984 */ /* 0x0000a80000000800 */
[----:B------:R0:W2:Y:S04]  /*2530*/  LDS R12, [R11+0x1a00] ;  /* 0x001a00000b0c7984 */ /* 0x0000a80000000800 */
[----:B------:R0:W2:Y:S01]  /*2540*/  LDS R10, [R11+0x1e00] ;  /* 0x001e00000b0a7984 */ /* 0x0000a20000000800 */
[----:B-1----:R-:W-:-:S02]  /*2550*/  ISETP.NE.AND P0, PT, R14, RZ, PT ;  /* 0x000000ff0e00720c */ /* 0x002fc40003f05270 */
[----:B0-----:R-:W-:-:S11]  /*2560*/  ISETP.NE.AND P1, PT, R13, RZ, PT ;  /* 0x000000ff0d00720c */ /* 0x001fd60003f25270 */
[----:B---34-:R-:W-:Y:S05]  /*2570*/  @!P0 BRA `(.L_x_189) ;  /* 0x0000000000088947 */ /* 0x018fea0003800000 */
[----:B------:R-:W-:-:S05]  /*2580*/  HFMA2 R15, -RZ, RZ, 0, 0 ;  /* 0x00000000ff0f7431 */ /* 0x000fca00000001ff */
[----:B------:R0:W-:Y:S02]  /*2590*/  REDG.E.ADD.64.STRONG.GPU desc[UR20][R6.64+0x400], R14 ;  /* 0x0004000e0600798e */ /* 0x0001e4000c12e514 */
.L_x_189:
[----:B------:R-:W-:Y:S05]  /*25a0*/  BSYNC.RECONVERGENT B1 ;  /* 0x0000000000017941 */ /* 0x000fea0003800200 */
.L_x_188:
[----:B------:R-:W-:Y:S04]  /*25b0*/  BSSY.RECONVERGENT B1, `(.L_x_190) ;  /* 0x0000005000017945 */ /* 0x000fe80003800200 */
[----:B------:R-:W-:Y:S05]  /*25c0*/  @!P1 BRA `(.L_x_191) ;  /* 0x00000000000c9947 */ /* 0x000fea0003800000 */
[----:B0-----:R-:W-:Y:S02]  /*25d0*/  IMAD.MOV.U32 R14, RZ, RZ, R13 ;  /* 0x000000ffff0e7224 */ /* 0x001fe400078e000d */
[----:B------:R-:W-:-:S05]  /*25e0*/  IMAD.MOV.U32 R15, RZ, RZ, RZ ;  /* 0x000000ffff0f7224 */ /* 0x000fca00078e00ff */
[----:B------:R1:W-:Y:S02]  /*25f0*/  REDG.E.ADD.64.STRONG.GPU desc[UR20][R6.64+0xc00], R14 ;  /* 0x000c000e0600798e */ /* 0x0003e4000c12e514 */
.L_x_191:
[----:B------:R-:W-:Y:S05]  /*2600*/  BSYNC.RECONVERGENT B1 ;  /* 0x0000000000017941 */ /* 0x000fea0003800200 */
.L_x_190:
[----:B------:R-:W-:Y:S01]  /*2610*/  ISETP.NE.AND P6, PT, R17, RZ, PT ;  /* 0x000000ff1100720c */ /* 0x000fe20003fc5270 */
[----:B------:R-:W-:Y:S01]  /*2620*/  BSSY.RECONVERGENT B1, `(.L_x_192) ;  /* 0x000000b000017945 */ /* 0x000fe20003800200 */
[----:B------:R-:W-:Y:S02]  /*2630*/  ISETP.NE.AND P0, PT, R9, UR27, PT ;  /* 0x0000001b09007c0c */ /* 0x000fe4000bf05270 */
[----:B------:R-:W-:Y:S02]  /*2640*/  ISETP.NE.AND P1, PT, R18, RZ, PT ;  /* 0x000000ff1200720c */ /* 0x000fe40003f25270 */
[----:B--2---:R-:W-:Y:S02]  /*2650*/  ISETP.NE.AND P2, PT, R19, RZ, PT ;  /* 0x000000ff1300720c */ /* 0x004fe40003f45270 */
[----:B------:R-:W-:Y:S02]  /*2660*/  ISETP.NE.AND P3, PT, R16, RZ, PT ;  /* 0x000000ff1000720c */ /* 0x000fe40003f65270 */
[----:B------:R-:W-:-:S02]  /*2670*/  ISETP.NE.AND P4, PT, R12, RZ, PT ;  /* 0x000000ff0c00720c */ /* 0x000fc40003f85270 */
[----:B------:R-:W-:Y:S01]  /*2680*/  ISETP.NE.AND P5, PT, R10, RZ, PT ;  /* 0x000000ff0a00720c */ /* 0x000fe20003fa5270 */
[----:B------:R-:W-:-:S12]  /*2690*/  @!P6 BRA `(.L_x_193) ;  /* 0x00000000000ce947 */ /* 0x000fd80003800000 */
[----:B01----:R-:W-:Y:S02]  /*26a0*/  IMAD.MOV.U32 R14, RZ, RZ, R17 ;  /* 0x000000ffff0e7224 */ /* 0x003fe400078e0011 */
[----:B------:R-:W-:-:S05]  /*26b0*/  IMAD.MOV.U32 R15, RZ, RZ, RZ ;  /* 0x000000ffff0f7224 */ /* 0x000fca00078e00ff */
[----:B------:R2:W-:Y:S02]  /*26c0*/  REDG.E.ADD.64.STRONG.GPU desc[UR20][R6.64+0x1400], R14 ;  /* 0x0014000e0600798e */ /* 0x0005e4000c12e514 */
.L_x_193:
[----:B------:R-:W-:Y:S05]  /*26d0*/  BSYNC.RECONVERGENT B1 ;  /* 0x0000000000017941 */ /* 0x000fea0003800200 */
.L_x_192:
[----:B------:R-:W-:Y:S04]  /*26e0*/  BSSY.RECONVERGENT B1, `(.L_x_194) ;  /* 0x0000005000017945 */ /* 0x000fe80003800200 */
[----:B------:R-:W-:Y:S05]  /*26f0*/  @!P1 BRA `(.L_x_195) ;  /* 0x00000000000c9947 */ /* 0x000fea0003800000 */
[----:B012---:R-:W-:Y:S02]  /*2700*/  IMAD.MOV.U32 R14, RZ, RZ, R18 ;  /* 0x000000ffff0e7224 */ /* 0x007fe400078e0012 */
[----:B------:R-:W-:-:S05]  /*2710*/  IMAD.MOV.U32 R15, RZ, RZ, RZ ;  /* 0x000000ffff0f7224 */ /* 0x000fca00078e00ff */
[----:B------:R3:W-:Y:S02]  /*2720*/  REDG.E.ADD.64.STRONG.GPU desc[UR20][R6.64+0x1c00], R14 ;  /* 0x001c000e0600798e */ /* 0x0007e4000c12e514 */
.L_x_195:
[----:B------:R-:W-:Y:S05]  /*2730*/  BSYNC.RECONVERGENT B1 ;  /* 0x0000000000017941 */ /* 0x000fea0003800200 */
.L_x_194:
[----:B------:R-:W-:Y:S04]  /*2740*/  BSSY.RECONVERGENT B1, `(.L_x_196) ;  /* 0x0000005000017945 */ /* 0x000fe80003800200 */
[----:B------:R-:W-:Y:S05]  /*2750*/  @!P2 BRA `(.L_x_197) ;  /* 0x00000000000ca947 */ /* 0x000fea0003800000 */
[----:B0123--:R-:W-:Y:S01]  /*2760*/  MOV R14, R19 ;  /* 0x00000013000e7202 */ /* 0x00ffe20000000f00 */
[----:B------:R-:W-:-:S05]  /*2770*/  IMAD.MOV.U32 R15, RZ, RZ, RZ ;  /* 0x000000ffff0f7224 */ /* 0x000fca00078e00ff */
[----:B------:R4:W-:Y:S02]  /*2780*/  REDG.E.ADD.64.STRONG.GPU desc[UR20][R6.64+0x2400], R14 ;  /* 0x0024000e0600798e */ /* 0x0009e4000c12e514 */
.L_x_197:
[----:B------:R-:W-:Y:S05]  /*2790*/  BSYNC.RECONVERGENT B1 ;  /* 0x0000000000017941 */ /* 0x000fea0003800200 */
.L_x_196:
[----:B------:R-:W-:Y:S04]  /*27a0*/  BSSY.RECONVERGENT B1, `(.L_x_198) ;  /* 0x0000004000017945 */ /* 0x000fe80003800200 */
[----:B------:R-:W-:Y:S05]  /*27b0*/  @!P3 BRA `(.L_x_199) ;  /* 0x000000000008b947 */ /* 0x000fea0003800000 */
[----:B------:R-:W-:-:S05]  /*27c0*/  IMAD.MOV.U32 R17, RZ, RZ, RZ ;  /* 0x000000ffff117224 */ /* 0x000fca00078e00ff */
[----:B------:R0:W-:Y:S02]  /*27d0*/  REDG.E.ADD.64.STRONG.GPU desc[UR20][R6.64+0x2c00], R16 ;  /* 0x002c00100600798e */ /* 0x0001e4000c12e514 */
.L_x_199:
[----:B------:R-:W-:Y:S05]  /*27e0*/  BSYNC.RECONVERGENT B1 ;  /* 0x0000000000017941 */ /* 0x000fea0003800200 */
.L_x_198:
[----:B------:R-:W-:Y:S04]  /*27f0*/  BSSY.RECONVERGENT B1, `(.L_x_200) ;  /* 0x0000004000017945 */ /* 0x000fe80003800200 */
[----:B------:R-:W-:Y:S05]  /*2800*/  @!P4 BRA `(.L_x_201) ;  /* 0x000000000008c947 */ /* 0x000fea0003800000 */
[----:B------:R-:W-:-:S05]  /*2810*/  IMAD.MOV.U32 R13, RZ, RZ, RZ ;  /* 0x000000ffff0d7224 */ /* 0x000fca00078e00ff */
[----:B------:R0:W-:Y:S02]  /*2820*/  REDG.E.ADD.64.STRONG.GPU desc[UR20][R6.64+0x3400], R12 ;  /* 0x0034000c0600798e */ /* 0x0001e4000c12e514 */
.L_x_201:
[----:B------:R-:W-:Y:S05]  /*2830*/  BSYNC.RECONVERGENT B1 ;  /* 0x0000000000017941 */ /* 0x000fea0003800200 */
.L_x_200:
[----:B------:R-:W-:Y:S04]  /*2840*/  BSSY.RECONVERGENT B1, `(.L_x_202) ;  /* 0x0000004000017945 */ /* 0x000fe80003800200 */
[----:B------:R-:W-:Y:S05]  /*2850*/  @!P5 BRA `(.L_x_203) ;  /* 0x000000000008d947 */ /* 0x000fea0003800000 */
[----:B------:R-:W-:-:S05]  /*2860*/  IMAD.MOV.U32 R11, RZ, RZ, RZ ;  /* 0x000000ffff0b7224 */ /* 0x000fca00078e00ff */
[----:B------:R0:W-:Y:S02]  /*2870*/  REDG.E.ADD.64.STRONG.GPU desc[UR20][R6.64+0x3c00], R10 ;  /* 0x003c000a0600798e */ /* 0x0001e4000c12e514 */
.L_x_203:
[----:B------:R-:W-:Y:S05]  /*2880*/  BSYNC.RECONVERGENT B1 ;  /* 0x0000000000017941 */ /* 0x000fea0003800200 */
.L_x_202:
[----:B------:R-:W-:Y:S05]  /*2890*/  @P0 BRA `(.L_x_204) ;  /* 0xfffffff800f80947 */ /* 0x000fea000383ffff */
[----:B------:R-:W-:-:S07]  /*28a0*/  IMAD.U32 R3, RZ, RZ, UR27 ;  /* 0x0000001bff037e24 */ /* 0x000fce000f8e00ff */
.L_x_187:
[----:B------:R-:W-:-:S09]  /*28b0*/  UISETP.NE.AND UP0, UPT, UR24, URZ, UPT ;  /* 0x000000ff1800728c */ /* 0x000fd2000bf05270 */
[----:B------:R-:W-:Y:S05]  /*28c0*/  BRA.U !UP0, `(.L_x_152) ;  /* 0x0000000508687547 */ /* 0x000fea000b800000 */
[----:B------:R-:W-:-:S13]  /*28d0*/  ISETP.GE.U32.AND P0, PT, R8, 0x3, PT ;  /* 0x000000030800780c */ /* 0x000fda0003f06070 */
[----:B------:R-:W-:Y:S05]  /*28e0*/  @!P0 BRA `(.L_x_205) ;  /* 0x0000000000bc8947 */ /* 0x000fea0003800000 */
[----:B01234-:R-:W-:Y:S01]  /*28f0*/  IMAD R7, R3, 0x400, R0 ;  /* 0x0000040003077824 */ /* 0x01ffe200078e0200 */
[----:B------:R-:W-:Y:S04]  /*2900*/  BSSY.RECONVERGENT B1, `(.L_x_206) ;  /* 0x000000f000017945 */ /* 0x000fe80003800200 */
[----:B------:R-:W0:Y:S04]  /*2910*/  LDS R10, [R7+0x200] ;  /* 0x00020000070a7984 */ /* 0x000e280000000800 */
[----:B------:R-:W1:Y:S04]  /*2920*/  LDS R12, [R7+0x600] ;  /* 0x00060000070c7984 */ /* 0x000e680000000800 */
[----:B------:R-:W2:Y:S04]  /*2930*/  LDS R6, [R7+0xa00] ;  /* 0x000a000007067984 */ /* 0x000ea80000000800 */
[----:B------:R-:W3:Y:S01]  /*2940*/  LDS R2, [R7+0xe00] ;  /* 0x000e000007027984 */ /* 0x000ee20000000800 */
[----:B0-----:R-:W-:-:S02]  /*2950*/  ISETP.NE.AND P0, PT, R10, RZ, PT ;  /* 0x000000ff0a00720c */ /* 0x001fc40003f05270 */
[----:B-1----:R-:W-:Y:S02]  /*2960*/  ISETP.NE.AND P1, PT, R12, RZ, PT ;  /* 0x000000ff0c00720c */ /* 0x002fe40003f25270 */
[----:B--2---:R-:W-:Y:S02]  /*2970*/  ISETP.NE.AND P2, PT, R6, RZ, PT ;  /* 0x000000ff0600720c */ /* 0x004fe40003f45270 */
[----:B---3--:R-:W-:-:S07]  /*2980*/  ISETP.NE.AND P3, PT, R2, RZ, PT ;  /* 0x000000ff0200720c */ /* 0x008fce0003f65270 */
[----:B------:R-:W-:Y:S06]  /*2990*/  @!P0 BRA `(.L_x_207) ;  /* 0x0000000000148947 */ /* 0x000fec0003800000 */
[----:B------:R-:W0:Y:S01]  /*29a0*/  LDC.64 R8, c[0x0][0x380] ;  /* 0x0000e000ff087b82 */ /* 0x000e220000000a00 */
[----:B------:R-:W-:Y:S01]  /*29b0*/  LEA R7, R3, R4, 0x8 ;  /* 0x0000000403077211 */ /* 0x000fe200078e40ff */
[----:B------:R-:W-:-:S04]  /*29c0*/  IMAD.MOV.U32 R11, RZ, RZ, RZ ;  /* 0x000000ffff0b7224 */ /* 0x000fc800078e00ff */
[----:B0-----:R-:W-:-:S05]  /*29d0*/  IMAD.WIDE.U32 R8, R7, 0x8, R8 ;  /* 0x0000000807087825 */ /* 0x001fca00078e0008 */
[----:B------:R0:W-:Y:S02]  /*29e0*/  REDG.E.ADD.64.STRONG.GPU desc[UR20][R8.64+0x400], R10 ;  /* 0x0004000a0800798e */ /* 0x0001e4000c12e514 */
.L_x_207:
[----:B------:R-:W-:Y:S05]  /*29f0*/  BSYNC.RECONVERGENT B1 ;  /* 0x0000000000017941 */ /* 0x000fea0003800200 */
.L_x_206:
[----:B------:R-:W-:Y:S04]  /*2a00*/  BSSY.RECONVERGENT B1, `(.L_x_208) ;  /* 0x0000009000017945 */ /* 0x000fe80003800200 */
[----:B------:R-:W-:Y:S05]  /*2a10*/  @!P1 BRA `(.L_x_209) ;  /* 0x00000000001c9947 */ /* 0x000fea0003800000 */
[----:B0-----:R-:W0:Y:S01]  /*2a20*/  LDC.64 R8, c[0x0][0x380] ;  /* 0x0000e000ff087b82 */ /* 0x001e220000000a00 */
[----:B------:R-:W-:Y:S02]  /*2a30*/  IMAD R7, R3, 0x100, R4 ;  /* 0x0000010003077824 */ /* 0x000fe400078e0204 */
[----:B------:R-:W-:Y:S02]  /*2a40*/  IMAD.MOV.U32 R10, RZ, RZ, R12 ;  /* 0x000000ffff0a7224 */ /* 0x000fe400078e000c */
[----:B------:R-:W-:Y:S02]  /*2a50*/  VIADD R7, R7, 0x100 ;  /* 0x0000010007077836 */ /* 0x000fe40000000000 */
[----:B------:R-:W-:Y:S02]  /*2a60*/  IMAD.MOV.U32 R11, RZ, RZ, RZ ;  /* 0x000000ffff0b7224 */ /* 0x000fe400078e00ff */
[----:B0-----:R-:W-:-:S05]  /*2a70*/  IMAD.WIDE.U32 R8, R7, 0x8, R8 ;  /* 0x0000000807087825 */ /* 0x001fca00078e0008 */
[----:B------:R1:W-:Y:S02]  /*2a80*/  REDG.E.ADD.64.STRONG.GPU desc[UR20][R8.64+0x400], R10 ;  /* 0x0004000a0800798e */ /* 0x0003e4000c12e514 */
.L_x_209:
[----:B------:R-:W-:Y:S05]  /*2a90*/  BSYNC.RECONVERGENT B1 ;  /* 0x0000000000017941 */ /* 0x000fea0003800200 */
.L_x_208:
[----:B------:R-:W-:Y:S04]  /*2aa0*/  BSSY.RECONVERGENT B1, `(.L_x_210) ;  /* 0x0000008000017945 */ /* 0x000fe80003800200 */
[----:B------:R-:W-:Y:S05]  /*2ab0*/  @!P2 BRA `(.L_x_211) ;  /* 0x000000000018a947 */ /* 0x000fea0003800000 */
[----:B01----:R-:W0:Y:S01]  /*2ac0*/  LDC.64 R8, c[0x0][0x380] ;  /* 0x0000e000ff087b82 */ /* 0x003e220000000a00 */
[----:B------:R-:W-:-:S05]  /*2ad0*/  IMAD R7, R3, 0x100, R4 ;  /* 0x0000010003077824 */ /* 0x000fca00078e0204 */
[----:B------:R-:W-:-:S05]  /*2ae0*/  IADD3 R7, PT, PT, R7, 0x200, RZ ;  /* 0x0000020007077810 */ /* 0x000fca0007ffe0ff */
[----:B0-----:R-:W-:-:S04]  /*2af0*/  IMAD.WIDE.U32 R8, R7, 0x8, R8 ;  /* 0x0000000807087825 */ /* 0x001fc800078e0008 */
[----:B------:R-:W-:-:S05]  /*2b00*/  IMAD.MOV.U32 R7, RZ, RZ, RZ ;  /* 0x000000ffff077224 */ /* 0x000fca00078e00ff */
[----:B------:R2:W-:Y:S02]  /*2b10*/  REDG.E.ADD.64.STRONG.GPU desc[UR20][R8.64+0x400], R6 ;  /* 0x000400060800798e */ /* 0x0005e4000c12e514 */
.L_x_211:
[----:B------:R-:W-:Y:S05]  /*2b20*/  BSYNC.RECONVERGENT B1 ;  /* 0x0000000000017941 */ /* 0x000fea0003800200 */
.L_x_210:
[----:B------:R-:W-:Y:S04]  /*2b30*/  BSSY.RECONVERGENT B1, `(.L_x_212) ;  /* 0x0000009000017945 */ /* 0x000fe80003800200 */
[----:B------:R-:W-:Y:S05]  /*2b40*/  @!P3 BRA `(.L_x_213) ;  /* 0x00000000001cb947 */ /* 0x000fea0003800000 */
[----:B--2---:R-:W2:Y:S01]  /*2b50*/  LDC.64 R6, c[0x0][0x380] ;  /* 0x0000e000ff067b82 */ /* 0x004ea20000000a00 */
[----:B01----:R-:W-:Y:S02]  /*2b60*/  IMAD R9, R3, 0x100, R4 ;  /* 0x0000010003097824 */ /* 0x003fe400078e0204 */
[----:B------:R-:W-:Y:S02]  /*2b70*/  IMAD.MOV.U32 R8, RZ, RZ, R2 ;  /* 0x000000ffff087224 */ /* 0x000fe400078e0002 */
[----:B------:R-:W-:-:S04]  /*2b80*/  VIADD R9, R9, 0x300 ;  /* 0x0000030009097836 */ /* 0x000fc80000000000 */
[----:B--2---:R-:W-:-:S04]  /*2b90*/  IMAD.WIDE.U32 R6, R9, 0x8, R6 ;  /* 0x0000000809067825 */ /* 0x004fc800078e0006 */
[----:B------:R-:W-:-:S05]  /*2ba0*/  IMAD.MOV.U32 R9, RZ, RZ, RZ ;  /* 0x000000ffff097224 */ /* 0x000fca00078e00ff */
[----:B------:R3:W-:Y:S02]  /*2bb0*/  REDG.E.ADD.64.STRONG.GPU desc[UR20][R6.64+0x400], R8 ;  /* 0x000400080600798e */ /* 0x0007e4000c12e514 */
.L_x_213:
[----:B------:R-:W-:Y:S05]  /*2bc0*/  BSYNC.RECONVERGENT B1 ;  /* 0x0000000000017941 */ /* 0x000fea0003800200 */
.L_x_212:
[----:B------:R-:W-:-:S07]  /*2bd0*/  VIADD R3, R3, 0x4 ;  /* 0x0000000403037836 */ /* 0x000fce0000000000 */
.L_x_205:
[----:B------:R-:W-:-:S09]  /*2be0*/  UISETP.NE.AND UP0, UPT, UR25, URZ, UPT ;  /* 0x000000ff1900728c */ /* 0x000fd2000bf05270 */
[----:B------:R-:W-:Y:S05]  /*2bf0*/  BRA.U !UP0, `(.L_x_152) ;  /* 0x00000001089c7547 */ /* 0x000fea000b800000 */
[----:B------:R-:W-:-:S13]  /*2c00*/  ISETP.NE.AND P0, PT, R5, RZ, PT ;  /* 0x000000ff0500720c */ /* 0x000fda0003f05270 */
[----:B------:R-:W-:Y:S05]  /*2c10*/  @!P0 BRA `(.L_x_214) ;  /* 0x0000000000648947 */ /* 0x000fea0003800000 */
[----:B01234-:R-:W-:Y:S01]  /*2c20*/  LEA R6, R3, R0, 0xa ;  /* 0x0000000003067211 */ /* 0x01ffe200078e50ff */
[----:B------:R-:W-:Y:S04]  /*2c30*/  BSSY.RECONVERGENT B1, `(.L_x_215) ;  /* 0x000000c000017945 */ /* 0x000fe80003800200 */
[----:B------:R-:W0:Y:S04]  /*2c40*/  LDS R2, [R6+0x200] ;  /* 0x0002000006027984 */ /* 0x000e280000000800 */
[----:B------:R-:W1:Y:S01]  /*2c50*/  LDS R5, [R6+0x600] ;  /* 0x0006000006057984 */ /* 0x000e620000000800 */
[----:B0-----:R-:W-:-:S02]  /*2c60*/  ISETP.NE.AND P0, PT, R2, RZ, PT ;  /* 0x000000ff0200720c */ /* 0x001fc40003f05270 */
[----:B-1----:R-:W-:-:S11]  /*2c70*/  ISETP.NE.AND P1, PT, R5, RZ, PT ;  /* 0x000000ff0500720c */ /* 0x002fd60003f25270 */
[----:B------:R-:W-:Y:S05]  /*2c80*/  @!P0 BRA `(.L_x_216) ;  /* 0x0000000000188947 */ /* 0x000fea0003800000 */
[----:B------:R-:W0:Y:S01]  /*2c90*/  LDC.64 R6, c[0x0][0x380] ;  /* 0x0000e000ff067b82 */ /* 0x000e220000000a00 */
[----:B------:R-:W-:-:S04]  /*2ca0*/  IMAD R9, R3, 0x100, R4 ;  /* 0x0000010003097824 */ /* 0x000fc800078e0204 */
[----:B0-----:R-:W-:-:S04]  /*2cb0*/  IMAD.WIDE.U32 R8, R9, 0x8, R6 ;  /* 0x0000000809087825 */ /* 0x001fc800078e0006 */
[----:B------:R-:W-:Y:S02]  /*2cc0*/  IMAD.MOV.U32 R6, RZ, RZ, R2 ;  /* 0x000000ffff067224 */ /* 0x000fe400078e0002 */
[----:B------:R-:W-:-:S05]  /*2cd0*/  IMAD.MOV.U32 R7, RZ, RZ, RZ ;  /* 0x000000ffff077224 */ /* 0x000fca00078e00ff */
[----:B------:R0:W-:Y:S02]  /*2ce0*/  REDG.E.ADD.64.STRONG.GPU desc[UR20][R8.64+0x400], R6 ;  /* 0x000400060800798e */ /* 0x0001e4000c12e514 */
.L_x_216:
[----:B------:R-:W-:Y:S05]  /*2cf0*/  BSYNC.RECONVERGENT B1 ;  /* 0x0000000000017941 */ /* 0x000fea0003800200 */
.L_x_215:
[----:B------:R-:W-:Y:S04]  /*2d00*/  BSSY.RECONVERGENT B1, `(.L_x_217) ;  /* 0x0000009000017945 */ /* 0x000fe80003800200 */
[----:B------:R-:W-:Y:S05]  /*2d10*/  @!P1 BRA `(.L_x_218) ;  /* 0x00000000001c9947 */ /* 0x000fea0003800000 */
[----:B0-----:R-:W0:Y:S01]  /*2d20*/  LDC.64 R6, c[0x0][0x380] ;  /* 0x0000e000ff067b82 */ /* 0x001e220000000a00 */
[----:B------:R-:W-:-:S04]  /*2d30*/  IMAD R2, R3, 0x100, R4 ;  /* 0x0000010003027824 */ /* 0x000fc800078e0204 */
[----:B------:R-:W-:-:S04]  /*2d40*/  VIADD R9, R2, 0x100 ;  /* 0x0000010002097836 */ /* 0x000fc80000000000 */
[----:B0-----:R-:W-:-:S04]  /*2d50*/  IMAD.WIDE.U32 R8, R9, 0x8, R6 ;  /* 0x0000000809087825 */ /* 0x001fc800078e0006 */
[----:B------:R-:W-:Y:S02]  /*2d60*/  HFMA2 R7, -RZ, RZ, 0, 0 ;  /* 0x00000000ff077431 */ /* 0x000fe400000001ff */
[----:B------:R-:W-:-:S05]  /*2d70*/  IMAD.MOV.U32 R6, RZ, RZ, R5 ;  /* 0x000000ffff067224 */ /* 0x000fca00078e0005 */
[----:B------:R1:W-:Y:S02]  /*2d80*/  REDG.E.ADD.64.STRONG.GPU desc[UR20][R8.64+0x400], R6 ;  /* 0x000400060800798e */ /* 0x0003e4000c12e514 */
.L_x_218:
[----:B------:R-:W-:Y:S05]  /*2d90*/  BSYNC.RECONVERGENT B1 ;  /* 0x0000000000017941 */ /* 0x000fea0003800200 */
.L_x_217:
[----:B------:R-:W-:-:S07]  /*2da0*/  VIADD R3, R3, 0x2 ;  /* 0x0000000203037836 */ /* 0x000fce0000000000 */
.L_x_214:
[----:B------:R-:W-:-:S09]  /*2db0*/  UISETP.NE.AND UP0, UPT, UR9, URZ, UPT ;  /* 0x000000ff0900728c */ /* 0x000fd2000bf05270 */
[----:B------:R-:W-:Y:S05]  /*2dc0*/  BRA.U !UP0, `(.L_x_152) ;  /* 0x0000000108287547 */ /* 0x000fea000b800000 */
[----:B------:R-:W-:-:S05]  /*2dd0*/  IMAD R2, R3, 0x400, R0 ;  /* 0x0000040003027824 */ /* 0x000fca00078e0200 */
[----:B------:R-:W5:Y:S02]  /*2de0*/  LDS R5, [R2+0x200] ;  /* 0x0002000002057984 */ /* 0x000f640000000800 */
[----:B-----5:R-:W-:-:S13]  /*2df0*/  ISETP.NE.AND P0, PT, R5, RZ, PT ;  /* 0x000000ff0500720c */ /* 0x020fda0003f05270 */
[----:B------:R-:W-:Y:S05]  /*2e00*/  @!P0 BRA `(.L_x_152) ;  /* 0x0000000000188947 */ /* 0x000fea0003800000 */
[----:B01234-:R-:W0:Y:S01]  /*2e10*/  LDC.64 R6, c[0x0][0x380] ;  /* 0x0000e000ff067b82 */ /* 0x01fe220000000a00 */
[----:B------:R-:W-:-:S04]  /*2e20*/  IMAD R3, R3, 0x100, R4 ;  /* 0x0000010003037824 */ /* 0x000fc800078e0204 */
[----:B0-----:R-:W-:-:S04]  /*2e30*/  IMAD.WIDE.U32 R2, R3, 0x8, R6 ;  /* 0x0000000803027825 */ /* 0x001fc800078e0006 */
[----:B------:R-:W-:Y:S02]  /*2e40*/  IMAD.MOV.U32 R6, RZ, RZ, R5 ;  /* 0x000000ffff067224 */ /* 0x000fe400078e0005 */
[----:B------:R-:W-:-:S05]  /*2e50*/  IMAD.MOV.U32 R7, RZ, RZ, RZ ;  /* 0x000000ffff077224 */ /* 0x000fca00078e00ff */
[----:B------:R0:W-:Y:S02]  /*2e60*/  REDG.E.ADD.64.STRONG.GPU desc[UR20][R2.64+0x400], R6 ;  /* 0x000400060200798e */ /* 0x0001e4000c12e514 */
.L_x_152:
[----:B------:R-:W-:Y:S05]  /*2e70*/  BSYNC.RECONVERGENT B0 ;  /* 0x0000000000007941 */ /* 0x000fea0003800200 */
.L_x_151:
[----:B------:R-:W-:Y:S01]  /*2e80*/  BAR.SYNC.DEFER_BLOCKING 0x0 ;  /* 0x0000000000007b1d */ /* 0x000fe20000010000 */
[----:B------:R-:W-:-:S04]  /*2e90*/  UIADD3 UR6, UP0, UPT, UR6, 0x1, URZ ;  /* 0x0000000106067890 */ /* 0x000fc8000ff1e0ff */
[----:B------:R-:W-:Y:S02]  /*2ea0*/  UIADD3.X UR7, UPT, UPT, URZ, UR7, URZ, UP0, !UPT ;  /* 0x00000007ff077290 */ /* 0x000fe400087fe4ff */
[----:B------:R-:W-:-:S04]  /*2eb0*/  UISETP.NE.U32.AND UP0, UPT, UR6, UR11, UPT ;  /* 0x0000000b0600728c */ /* 0x000fc8000bf05070 */
[----:B------:R-:W-:-:S09]  /*2ec0*/  UISETP.NE.AND.EX UP0, UPT, UR7, UR12, UPT, UP0 ;  /* 0x0000000c0700728c */ /* 0x000fd2000bf05300 */
[----:B------:R-:W-:Y:S05]  /*2ed0*/  BRA.U UP0, `(.L_x_219) ;  /* 0xffffffd100f07547 */ /* 0x000fea000b83ffff */
[----:B------:R-:W-:Y:S05]  /*2ee0*/  EXIT ;  /* 0x000000000000794d */ /* 0x000fea0003800000 */
.L_x_220:
        /* <DEDUP_REMOVED lines=9> */
.L_x_455:


//--------------------- .text._ZN3cub18CUB_300001_SM_10006detail10radix_sort31DeviceRadixSortSingleTileKernelINS1_5radix10policy_hubIiiyE10Policy1000ELNS0_9SortOrderE1EiiyNS1_21identity_decomposer_tEEEvPKT1_PSA_PKT2_PSE_T3_iiT4_ --------------------------
	.section	.text._ZN3cub18CUB_300001_SM_10006detail10radix_sort31DeviceRadixSortSingleTileKernelINS1_5radix10policy_hubIiiyE10Policy1000ELNS0_9SortOrderE1EiiyNS1_21identity_decomposer_tEEEvPKT1_PSA_PKT2_PSE_T3_iiT4_,"ax",@progbits
	.align	128
        .global         _ZN3cub18CUB_300001_SM_10006detail10radix_sort31DeviceRadixSortSingleTileKernelINS1_5radix10policy_hubIiiyE10Policy1000ELNS0_9SortOrderE1EiiyNS1_21identity_decomposer_tEEEvPKT1_PSA_PKT2_PSE_T3_iiT4_
        .type           _ZN3cub18CUB_300001_SM_10006detail10radix_sort31DeviceRadixSortSingleTileKernelINS1_5radix10policy_hubIiiyE10Policy1000ELNS0_9SortOrderE1EiiyNS1_21identity_decomposer_tEEEvPKT1_PSA_PKT2_PSE_T3_iiT4_,@function
        .size           _ZN3cub18CUB_300001_SM_10006detail10radix_sort31DeviceRadixSortSingleTileKernelINS1_5radix10policy_hubIiiyE10Policy1000ELNS0_9SortOrderE1EiiyNS1_21identity_decomposer_tEEEvPKT1_PSA_PKT2_PSE_T3_iiT4_,(.L_x_456 - _ZN3cub18CUB_300001_SM_10006detail10radix_sort31DeviceRadixSortSingleTileKernelINS1_5radix10policy_hubIiiyE10Policy1000ELNS0_9SortOrderE1EiiyNS1_21identity_decomposer_tEEEvPKT1_PSA_PKT2_PSE_T3_iiT4_)
        .other          _ZN3cub18CUB_300001_SM_10006detail10radix_sort31DeviceRadixSortSingleTileKernelINS1_5radix10policy_hubIiiyE10Policy1000ELNS0_9SortOrderE1EiiyNS1_21identity_decomposer_tEEEvPKT1_PSA_PKT2_PSE_T3_iiT4_,@"STO_CUDA_ENTRY STV_DEFAULT"
_ZN3cub18CUB_300001_SM_10006detail10radix_sort31DeviceRadixSortSingleTileKernelINS1_5radix10policy_hubIiiyE10Policy1000ELNS0_9SortOrderE1EiiyNS1_21identity_decomposer_tEEEvPKT1_PSA_PKT2_PSE_T3_iiT4_:
.text._ZN3cub18CUB_300001_SM_10006detail10radix_sort31DeviceRadixSortSingleTileKernelINS1_5radix10policy_hubIiiyE10Policy1000ELNS0_9SortOrderE1EiiyNS1_21identity_decomposer_tEEEvPKT1_PSA_PKT2_PSE_T3_iiT4_:
[----:B------:R-:W-:Y:S01]  /*0000*/  LDC R1, c[0x0][0x37c] ;  /* 0x0000df00ff017b82 */ /* 0x000fe20000000800 */
[----:B------:R-:W0:Y:S01]  /*0010*/  S2R R0, SR_TID.X ;  /* 0x0000000000007919 */ /* 0x000e220000002100 */
[----:B------:R-:W1:Y:S06]  /*0020*/  LDCU UR4, c[0x0][0x3a0] ;  /* 0x00007400ff0477ac */ /* 0x000e6c0008000800 */
[----:B------:R-:W2:Y:S01]  /*0030*/  LDC.64 R6, c[0x0][0x380] ;  /* 0x0000e000ff067b82 */ /* 0x000ea20000000a00 */
[----:B------:R-:W3:Y:S01]  /*0040*/  LDCU.64 UR8, c[0x0][0x358] ;  /* 0x00006b00ff0877ac */ /* 0x000ee20008000a00 */
[----:B------:R-:W4:Y:S01]  /*0050*/  LDCU UR10, c[0x0][0x3ac] ;  /* 0x00007580ff0a77ac */ /* 0x000f220008000800 */
[----:B0-----:R-:W-:-:S04]  /*0060*/  IMAD R9, R0, 0x13, RZ ;  /* 0x0000001300097824 */ /* 0x001fc800078e02ff */
[C---:B------:R-:W-:Y:S01]  /*0070*/  VIADD R4, R9.reuse, 0x1 ;  /* 0x0000000109047836 */ /* 0x040fe20000000000 */
[C---:B-1----:R-:W-:Y:S01]  /*0080*/  ISETP.GE.AND P6, PT, R9.reuse, UR4, PT ;  /* 0x0000000409007c0c */ /* 0x042fe2000bfc6270 */
[C---:B------:R-:W-:Y:S02]  /*0090*/  VIADD R8, R9.reuse, 0x5 ;  /* 0x0000000509087836 */ /* 0x040fe40000000000 */
[C---:B--2---:R-:W-:Y:S01]  /*00a0*/  IMAD.WIDE.U32 R6, R9.reuse, 0x4, R6 ;  /* 0x0000000409067825 */ /* 0x044fe200078e0006 */
[----:B------:R-:W-:Y:S02]  /*00b0*/  ISETP.GE.AND P5, PT, R4, UR4, PT ;  /* 0x0000000404007c0c */ /* 0x000fe4000bfa6270 */
[----:B------:R-:W-:Y:S01]  /*00c0*/  ISETP.GE.AND P1, PT, R8, UR4, PT ;  /* 0x0000000408007c0c */ /* 0x000fe2000bf26270 */
[C---:B------:R-:W-:Y:S01]  /*00d0*/  VIADD R5, R9.reuse, 0x2 ;  /* 0x0000000209057836 */ /* 0x040fe20000000000 */
[----:B------:R-:W-:Y:S01]  /*00e0*/  P2R R46, PR, RZ, 0x20 ;  /* 0x00000020ff2e7803 */ /* 0x000fe20000000000 */
[C---:B------:R-:W-:Y:S01]  /*00f0*/  VIADD R10, R9.reuse, 0x6 ;  /* 0x00000006090a7836 */ /* 0x040fe20000000000 */
[----:B------:R-:W-:Y:S01]  /*0100*/  P2R R49, PR, RZ, 0x2 ;  /* 0x00000002ff317803 */ /* 0x000fe20000000000 */
[----:B------:R-:W-:Y:S01]  /*0110*/  VIADD R4, R9, 0x3 ;  /* 0x0000000309047836 */ /* 0x000fe20000000000 */
[----:B------:R-:W-:Y:S01]  /*0120*/  ISETP.GE.AND P4, PT, R5, UR4, PT ;  /* 0x0000000405007c0c */ /* 0x000fe2000bf86270 */
[C---:B------:R-:W-:Y:S01]  /*0130*/  VIADD R5, R9.reuse, 0x4 ;  /* 0x0000000409057836 */ /* 0x040fe20000000000 */
[----:B------:R-:W-:Y:S01]  /*0140*/  ISETP.GE.AND P0, PT, R10, UR4, PT ;  /* 0x000000040a007c0c */ /* 0x000fe2000bf06270 */
[----:B------:R-:W-:Y:S01]  /*0150*/  VIADD R29, R9, 0x9 ;  /* 0x00000009091d7836 */ /* 0x000fe20000000000 */
[----:B------:R-:W-:Y:S01]  /*0160*/  ISETP.GE.AND P3, PT, R4, UR4, PT ;  /* 0x0000000404007c0c */ /* 0x000fe2000bf66270 */
[----:B---3--:R-:W2:Y:S01]  /*0170*/  @!P5 LDG.E R8, desc[UR8][R6.64+0x4] ;  /* 0x000004080608d981 */ /* 0x008ea2000c1e1900 */
[----:B------:R-:W-:Y:S01]  /*0180*/  ISETP.GE.AND P2, PT, R5, UR4, PT ;  /* 0x0000000405007c0c */ /* 0x000fe2000bf46270 */
[C---:B------:R-:W-:Y:S01]  /*0190*/  VIADD R4, R9.reuse, 0x7 ;  /* 0x0000000709047836 */ /* 0x040fe20000000000 */
[----:B------:R-:W-:Y:S01]  /*01a0*/  P2R R50, PR, RZ, 0x1 ;  /* 0x00000001ff327803 */ /* 0x000fe20000000000 */
[----:B------:R-:W3:Y:S01]  /*01b0*/  @!P1 LDG.E R35, desc[UR8][R6.64+0x14] ;  /* 0x0000140806239981 */ /* 0x000ee2000c1e1900 */
[C---:B------:R-:W-:Y:S01]  /*01c0*/  VIADD R5, R9.reuse, 0x8 ;  /* 0x0000000809057836 */ /* 0x040fe20000000000 */
[----:B------:R-:W-:Y:S01]  /*01d0*/  P2R R47, PR, RZ, 0x8 ;  /* 0x00000008ff2f7803 */ /* 0x000fe20000000000 */
[C---:B------:R-:W-:Y:S01]  /*01e0*/  VIADD R30, R9.reuse, 0xa ;  /* 0x0000000a091e7836 */ /* 0x040fe20000000000 */
[----:B------:R-:W4:Y:S01]  /*01f0*/  @!P4 LDG.E R10, desc[UR8][R6.64+0x8] ;  /* 0x00000808060ac981 */ /* 0x000f22000c1e1900 */
[C---:B------:R-:W-:Y:S01]  /*0200*/  VIADD R31, R9.reuse, 0xb ;  /* 0x0000000b091f7836 */ /* 0x040fe20000000000 */
[----:B------:R-:W-:Y:S01]  /*0210*/  P2R R48, PR, RZ, 0x4 ;  /* 0x00000004ff307803 */ /* 0x000fe20000000000 */
[C---:B------:R-:W-:Y:S01]  /*0220*/  VIADD R32, R9.reuse, 0xc ;  /* 0x0000000c09207836 */ /* 0x040fe20000000000 */
[----:B------:R-:W3:Y:S01]  /*0230*/  @!P3 LDG.E R11, desc[UR8][R6.64+0xc] ;  /* 0x00000c08060bb981 */ /* 0x000ee2000c1e1900 */
[----:B------:R-:W-:Y:S01]  /*0240*/  VIADD R33, R9, 0x10 ;  /* 0x0000001009217836 */ /* 0x000fe20000000000 */
[----:B------:R-:W-:-:S02]  /*0250*/  P2R R45, PR, RZ, 0x10 ;  /* 0x00000010ff2d7803 */ /* 0x000fc40000000000 */
[----:B------:R-:W3:Y:S04]  /*0260*/  @!P2 LDG.E R34, desc[UR8][R6.64+0x10] ;  /* 0x000010080622a981 */ /* 0x000ee8000c1e1900 */
[----:B------:R-:W3:Y:S01]  /*0270*/  @!P0 LDG.E R36, desc[UR8][R6.64+0x18] ;  /* 0x0000180806248981 */ /* 0x000ee2000c1e1900 */
[----:B------:R-:W-:-:S03]  /*0280*/  ISETP.GE.AND P0, PT, R4, UR4, PT ;  /* 0x0000000404007c0c */ /* 0x000fc6000bf06270 */
[----:B------:R-:W4:Y:S01]  /*0290*/  @!P6 LDG.E R61, desc[UR8][R6.64] ;  /* 0x00000008063de981 */ /* 0x000f22000c1e1900 */
[----:B------:R-:W-:-:S09]  /*02a0*/  P2R R51, PR, RZ, 0x1 ;  /* 0x00000001ff337803 */ /* 0x000fd20000000000 */
[----:B------:R-:W3:Y:S01]  /*02b0*/  @!P0 LDG.E R37, desc[UR8][R6.64+0x1c] ;  /* 0x00001c0806258981 */ /* 0x000ee2000c1e1900 */
[----:B------:R-:W-:Y:S02]  /*02c0*/  ISETP.GE.AND P0, PT, R5, UR4, PT ;  /* 0x0000000405007c0c */ /* 0x000fe4000bf06270 */
[----:B------:R-:W0:Y:S02]  /*02d0*/  LDC.64 R4, c[0x0][0x390] ;  /* 0x0000e400ff047b82 */ /* 0x000e240000000a00 */
[----:B------:R-:W-:-:S09]  /*02e0*/  P2R R52, PR, RZ, 0x1 ;  /* 0x00000001ff347803 */ /* 0x000fd20000000000 */
[----:B------:R-:W3:Y:S01]  /*02f0*/  @!P0 LDG.E R38, desc[UR8][R6.64+0x20] ;  /* 0x0000200806268981 */ /* 0x000ee2000c1e1900 */
[----:B------:R-:W-:-:S04]  /*0300*/  ISETP.GE.AND P0, PT, R29, UR4, PT ;  /* 0x000000041d007c0c */ /* 0x000fc8000bf06270 */
[----:B------:R-:W-:-:S09]  /*0310*/  P2R R53, PR, RZ, 0x1 ;  /* 0x00000001ff357803 */ /* 0x000fd20000000000 */
[----:B------:R-:W3:Y:S01]  /*0320*/  @!P0 LDG.E R39, desc[UR8][R6.64+0x24] ;  /* 0x0000240806278981 */ /* 0x000ee2000c1e1900 */
[----:B------:R-:W-:Y:S01]  /*0330*/  ISETP.GE.AND P0, PT, R30, UR4, PT ;  /* 0x000000041e007c0c */ /* 0x000fe2000bf06270 */
[----:B------:R-:W-:-:S05]  /*0340*/  VIADD R30, R9, 0xd ;  /* 0x0000000d091e7836 */ /* 0x000fca0000000000 */
[----:B------:R-:W-:Y:S02]  /*0350*/  ISETP.GE.AND P1, PT, R30, UR4, PT ;  /* 0x000000041e007c0c */ /* 0x000fe4000bf26270 */
[----:B------:R-:W-:Y:S02]  /*0360*/  P2R R54, PR, RZ, 0x1 ;  /* 0x00000001ff367803 */ /* 0x000fe40000000000 */
[----:B------:R-:W-:-:S03]  /*0370*/  P2R R58, PR, RZ, 0x2 ;  /* 0x00000002ff3a7803 */ /* 0x000fc60000000000 */
[----:B------:R-:W3:Y:S01]  /*0380*/  @!P0 LDG.E R40, desc[UR8][R6.64+0x28] ;  /* 0x0000280806288981 */ /* 0x000ee2000c1e1900 */
[----:B------:R-:W-:-:S05]  /*0390*/  ISETP.GE.AND P0, PT, R31, UR4, PT ;  /* 0x000000041f007c0c */ /* 0x000fca000bf06270 */
[----:B------:R-:W3:Y:S01]  /*03a0*/  @!P1 LDG.E R62, desc[UR8][R6.64+0x34] ;  /* 0x00003408063e9981 */ /* 0x000ee2000c1e1900 */
[----:B------:R-:W-:-:S04]  /*03b0*/  ISETP.NE.AND P1, PT, R54, RZ, PT ;  /* 0x000000ff3600720c */ /* 0x000fc80003f25270 */
[----:B------:R-:W-:Y:S02]  /*03c0*/  P2R R57, PR, RZ, 0x2 ;  /* 0x00000002ff397803 */ /* 0x000fe40000000000 */
[----:B------:R-:W-:Y:S01]  /*03d0*/  ISETP.NE.AND P1, PT, R53, RZ, PT ;  /* 0x000000ff3500720c */ /* 0x000fe20003f25270 */
[----:B------:R-:W3:Y:S03]  /*03e0*/  @!P0 LDG.E R41, desc[UR8][R6.64+0x2c] ;  /* 0x00002c0806298981 */ /* 0x000ee6000c1e1900 */
[----:B------:R-:W-:Y:S02]  /*03f0*/  P2R R56, PR, RZ, 0x2 ;  /* 0x00000002ff387803 */ /* 0x000fe40000000000 */
[----:B------:R-:W-:Y:S02]  /*0400*/  ISETP.NE.AND P1, PT, R52, RZ, PT ;  /* 0x000000ff3400720c */ /* 0x000fe40003f25270 */
[----:B------:R-:W-:-:S02]  /*0410*/  P2R R60, PR, RZ, 0x1 ;  /* 0x00000001ff3c7803 */ /* 0x000fc40000000000 */
[----:B------:R-:W-:Y:S02]  /*0420*/  P2R R55, PR, RZ, 0x2 ;  /* 0x00000002ff377803 */ /* 0x000fe40000000000 */
[----:B------:R-:W-:Y:S02]  /*0430*/  ISETP.GE.AND P0, PT, R32, UR4, PT ;  /* 0x0000000420007c0c */ /* 0x000fe4000bf06270 */
[----:B------:R-:W-:Y:S01]  /*0440*/  ISETP.NE.AND P1, PT, R51, RZ, PT ;  /* 0x000000ff3300720c */ /* 0x000fe20003f25270 */
[----:B------:R-:W-:-:S03]  /*0450*/  VIADD R32, R9, 0xf ;  /* 0x0000000f09207836 */ /* 0x000fc60000000000 */
[----:B------:R-:W-:Y:S02]  /*0460*/  P2R R54, PR, RZ, 0x2 ;  /* 0x00000002ff367803 */ /* 0x000fe40000000000 */
[----:B------:R-:W-:Y:S02]  /*0470*/  ISETP.NE.AND P1, PT, R50, RZ, PT ;  /* 0x000000ff3200720c */ /* 0x000fe40003f25270 */
[----:B------:R-:W-:Y:S02]  /*0480*/  ISETP.GE.AND P3, PT, R32, UR4, PT ;  /* 0x0000000420007c0c */ /* 0x000fe4000bf66270 */
[----:B------:R-:W-:Y:S01]  /*0490*/  P2R R53, PR, RZ, 0x2 ;  /* 0x00000002ff357803 */ /* 0x000fe20000000000 */
[----:B------:R-:W3:Y:S01]  /*04a0*/  @!P0 LDG.E R42, desc[UR8][R6.64+0x30] ;  /* 0x00003008062a8981 */ /* 0x000ee2000c1e1900 */
[----:B------:R-:W-:Y:S01]  /*04b0*/  ISETP.NE.AND P1, PT, R49, RZ, PT ;  /* 0x000000ff3100720c */ /* 0x000fe20003f25270 */
[----:B------:R-:W-:-:S03]  /*04c0*/  VIADD R31, R9, 0xe ;  /* 0x0000000e091f7836 */ /* 0x000fc60000000000 */
[----:B------:R-:W-:Y:S01]  /*04d0*/  P2R R51, PR, RZ, 0x2 ;  /* 0x00000002ff337803 */ /* 0x000fe20000000000 */
[C---:B------:R-:W-:Y:S01]  /*04e0*/  VIADD R43, R9.reuse, 0x11 ;  /* 0x00000011092b7836 */ /* 0x040fe20000000000 */
[----:B------:R-:W-:Y:S01]  /*04f0*/  ISETP.NE.AND P1, PT, R48, RZ, PT ;  /* 0x000000ff3000720c */ /* 0x000fe20003f25270 */
[----:B------:R-:W-:Y:S01]  /*0500*/  VIADD R44, R9, 0x12 ;  /* 0x00000012092c7836 */ /* 0x000fe20000000000 */
[----:B------:R-:W-:Y:S02]  /*0510*/  ISETP.GE.AND P2, PT, R31, UR4, PT ;  /* 0x000000041f007c0c */ /* 0x000fe4000bf46270 */
[----:B------:R-:W-:Y:S02]  /*0520*/  P2R R49, PR, RZ, 0x2 ;  /* 0x00000002ff317803 */ /* 0x000fe40000000000 */
[----:B------:R-:W-:Y:S02]  /*0530*/  ISETP.NE.AND P1, PT, R47, RZ, PT ;  /* 0x000000ff2f00720c */ /* 0x000fe40003f25270 */
[----:B------:R-:W-:Y:S01]  /*0540*/  ISETP.GE.AND P4, PT, R33, UR4, PT ;  /* 0x0000000421007c0c */ /* 0x000fe2000bf86270 */
[----:B------:R-:W3:Y:S01]  /*0550*/  @!P3 LDG.E R47, desc[UR8][R6.64+0x3c] ;  /* 0x00003c08062fb981 */ /* 0x000ee2000c1e1900 */
[----:B------:R-:W-:-:S02]  /*0560*/  ISETP.GE.AND P5, PT, R43, UR4, PT ;  /* 0x000000042b007c0c */ /* 0x000fc4000bfa6270 */
[----:B------:R-:W-:Y:S02]  /*0570*/  ISETP.GE.AND P6, PT, R44, UR4, PT ;  /* 0x000000042c007c0c */ /* 0x000fe4000bfc6270 */
[----:B------:R-:W-:Y:S02]  /*0580*/  P2R R48, PR, RZ, 0x2 ;  /* 0x00000002ff307803 */ /* 0x000fe40000000000 */
[----:B------:R-:W-:-:S04]  /*0590*/  ISETP.NE.AND P1, PT, R45, RZ, PT ;  /* 0x000000ff2d00720c */ /* 0x000fc80003f25270 */
[----:B------:R-:W-:Y:S01]  /*05a0*/  P2R R45, PR, RZ, 0x2 ;  /* 0x00000002ff2d7803 */ /* 0x000fe20000000000 */
[----:B0-----:R-:W-:Y:S01]  /*05b0*/  IMAD.WIDE.U32 R4, R9, 0x4, R4 ;  /* 0x0000000409047825 */ /* 0x001fe200078e0004 */
[----:B------:R-:W-:Y:S01]  /*05c0*/  ISETP.NE.AND P1, PT, R46, RZ, PT ;  /* 0x000000ff2e00720c */ /* 0x000fe20003f25270 */
[----:B------:R-:W3:Y:S01]  /*05d0*/  @!P4 LDG.E R50, desc[UR8][R6.64+0x40] ;  /* 0x000040080632c981 */ /* 0x000ee2000c1e1900 */
[----:B------:R-:W-:-:S03]  /*05e0*/  P2R R59, PR, RZ, 0x1 ;  /* 0x00000001ff3b7803 */ /* 0x000fc60000000000 */
[----:B------:R-:W3:Y:S01]  /*05f0*/  @!P2 LDG.E R46, desc[UR8][R6.64+0x38] ;  /* 0x00003808062ea981 */ /* 0x000ee2000c1e1900 */
[----:B------:R-:W-:Y:S02]  /*0600*/  ISETP.GE.AND P0, PT, R9, UR4, PT ;  /* 0x0000000409007c0c */ /* 0x000fe4000bf06270 */
[----:B------:R-:W-:Y:S02]  /*0610*/  CS2R R30, SRZ ;  /* 0x00000000001e7805 */ /* 0x000fe4000001ff00 */
[----:B------:R-:W-:Y:S01]  /*0620*/  CS2R R32, SRZ ;  /* 0x0000000000207805 */ /* 0x000fe2000001ff00 */
[----:B------:R-:W3:Y:S01]  /*0630*/  @!P5 LDG.E R9, desc[UR8][R6.64+0x44] ;  /* 0x000044080609d981 */ /* 0x000ee2000c1e1900 */
[----:B------:R-:W-:Y:S01]  /*0640*/  IMAD.MOV.U32 R29, RZ, RZ, RZ ;  /* 0x000000ffff1d7224 */ /* 0x000fe200078e00ff */
[----:B------:R-:W0:Y:S01]  /*0650*/  S2UR UR6, SR_CgaCtaId ;  /* 0x00000000000679c3 */ /* 0x000e220000008800 */
[----:B------:R-:W1:Y:S01]  /*0660*/  LDCU.64 UR4, c[0x0][0x3a8] ;  /* 0x00007500ff0477ac */ /* 0x000e620008000a00 */
[----:B------:R-:W3:Y:S06]  /*0670*/  @!P6 LDG.E R52, desc[UR8][R6.64+0x48] ;  /* 0x000048080634e981 */ /* 0x000eec000c1e1900 */
[----:B------:R-:W-:Y:S06]  /*0680*/  BAR.SYNC.DEFER_BLOCKING 0x0 ;  /* 0x0000000000007b1d */ /* 0x000fec0000010000 */
[----:B------:R0:W5:Y:S04]  /*0690*/  @!P1 LDG.E R3, desc[UR8][R4.64+0x4] ;  /* 0x0000040804039981 */ /* 0x000168000c1e1900 */
[----:B------:R0:W5:Y:S01]  /*06a0*/  @!P0 LDG.E R2, desc[UR8][R4.64] ;  /* 0x0000000804028981 */ /* 0x000162000c1e1900 */
[----:B--2---:R-:W-:-:S03]  /*06b0*/  @!P1 LOP3.LUT R30, R8, 0x80000000, RZ, 0x3c, !PT ;  /* 0x80000000081e9812 */ /* 0x004fc600078e3cff */
[----:B------:R2:W5:Y:S01]  /*06c0*/  @!P2 LDG.E R24, desc[UR8][R4.64+0x38] ;  /* 0x000038080418a981 */ /* 0x000562000c1e1900 */
[----:B------:R-:W-:-:S03]  /*06d0*/  ISETP.NE.AND P1, PT, R45, RZ, PT ;  /* 0x000000ff2d00720c */ /* 0x000fc60003f25270 */
[----:B------:R2:W5:Y:S01]  /*06e0*/  @!P3 LDG.E R25, desc[UR8][R4.64+0x3c] ;  /* 0x00003c080419b981 */ /* 0x000562000c1e1900 */
[----:B----4-:R-:W-:-:S09]  /*06f0*/  @!P0 LOP3.LUT R29, R61, 0x80000000, RZ, 0x3c, !PT ;  /* 0x800000003d1d8812 */ /* 0x010fd200078e3cff */
[----:B------:R2:W5:Y:S01]  /*0700*/  @!P1 LDG.E R12, desc[UR8][R4.64+0x8] ;  /* 0x00000808040c9981 */ /* 0x000562000c1e1900 */
[----:B------:R-:W-:Y:S02]  /*0710*/  @!P1 LOP3.LUT R31, R10, 0x80000000, RZ, 0x3c, !PT ;  /* 0x800000000a1f9812 */ /* 0x000fe400078e3cff */
[----:B------:R-:W-:Y:S01]  /*0720*/  ISETP.NE.AND P1, PT, R48, RZ, PT ;  /* 0x000000ff3000720c */ /* 0x000fe20003f25270 */
[----:B------:R2:W5:Y:S01]  /*0730*/  @!P4 LDG.E R26, desc[UR8][R4.64+0x40] ;  /* 0x00004008041ac981 */ /* 0x000562000c1e1900 */
[----:B-1----:R-:W-:-:S03]  /*0740*/  UIADD3 UR7, UPT, UPT, UR4, 0x6, URZ ;  /* 0x0000000604077890 */ /* 0x002fc6000fffe0ff */
[----:B------:R2:W5:Y:S01]  /*0750*/  @!P5 LDG.E R27, desc[UR8][R4.64+0x44] ;  /* 0x00004408041bd981 */ /* 0x000562000c1e1900 */
[----:B------:R-:W-:-:S03]  /*0760*/  UIADD3 UR5, UPT, UPT, -UR4, UR5, URZ ;  /* 0x0000000504057290 */ /* 0x000fc6000fffe1ff */
[----:B------:R2:W5:Y:S04]  /*0770*/  @!P6 LDG.E R28, desc[UR8][R4.64+0x48] ;  /* 0x00004808041ce981 */ /* 0x000568000c1e1900 */
[----:B---3--:R-:W-:Y:S01]  /*0780*/  @!P1 LOP3.LUT R32, R11, 0x80000000, RZ, 0x3c, !PT ;  /* 0x800000000b209812 */ /* 0x008fe200078e3cff */
[----:B------:R2:W5:Y:S01]  /*0790*/  @!P1 LDG.E R13, desc[UR8][R4.64+0xc] ;  /* 0x00000c08040d9981 */ /* 0x000562000c1e1900 */
[----:B------:R-:W-:-:S13]  /*07a0*/  ISETP.NE.AND P1, PT, R49, RZ, PT ;  /* 0x000000ff3100720c */ /* 0x000fda0003f25270 */
[----:B------:R-:W-:Y:S01]  /*07b0*/  @!P1 LOP3.LUT R33, R34, 0x80000000, RZ, 0x3c, !PT ;  /* 0x8000000022219812 */ /* 0x000fe200078e3cff */
[----:B------:R2:W5:Y:S01]  /*07c0*/  @!P1 LDG.E R14, desc[UR8][R4.64+0x10] ;  /* 0x00001008040e9981 */ /* 0x000562000c1e1900 */
[----:B------:R-:W-:Y:S01]  /*07d0*/  ISETP.NE.AND P1, PT, R51, RZ, PT ;  /* 0x000000ff3300720c */ /* 0x000fe20003f25270 */
[----:B------:R-:W-:-:S12]  /*07e0*/  IMAD.MOV.U32 R34, RZ, RZ, RZ ;  /* 0x000000ffff227224 */ /* 0x000fd800078e00ff */
        /* <DEDUP_REMOVED lines=15> */
[----:B------:R-:W-:Y:S01]  /*08e0*/  IMAD.MOV.U32 R38, RZ, RZ, RZ ;  /* 0x000000ffff267224 */ /* 0x000fe200078e00ff */
[----:B------:R-:W-:-:S11]  /*08f0*/  ISETP.NE.AND P0, PT, R60, RZ, PT ;  /* 0x000000ff3c00720c */ /* 0x000fd60003f05270 */
[----:B------:R-:W-:Y:S01]  /*0900*/  @!P1 LOP3.LUT R38, R39, 0x80000000, RZ, 0x3c, !PT ;  /* 0x8000000027269812 */ /* 0x000fe200078e3cff */
[----:B------:R2:W5:Y:S01]  /*0910*/  @!P1 LDG.E R19, desc[UR8][R4.64+0x24] ;  /* 0x0000240804139981 */ /* 0x000562000c1e1900 */
[----:B------:R-:W-:Y:S01]  /*0920*/  ISETP.NE.AND P1, PT, R57, RZ, PT ;  /* 0x000000ff3900720c */ /* 0x000fe20003f25270 */
[----:B------:R-:W-:Y:S02]  /*0930*/  IMAD.MOV.U32 R39, RZ, RZ, RZ ;  /* 0x000000ffff277224 */ /* 0x000fe400078e00ff */
[----:B------:R2:W5:Y:S10]  /*0940*/  @!P0 LDG.E R21, desc[UR8][R4.64+0x2c] ;  /* 0x00002c0804158981 */ /* 0x000574000c1e1900 */
[----:B------:R-:W-:Y:S01]  /*0950*/  @!P1 LOP3.LUT R39, R40, 0x80000000, RZ, 0x3c, !PT ;  /* 0x8000000028279812 */ /* 0x000fe200078e3cff */
[----:B------:R-:W-:Y:S01]  /*0960*/  IMAD.MOV.U32 R40, RZ, RZ, RZ ;  /* 0x000000ffff287224 */ /* 0x000fe200078e00ff */
[----:B------:R2:W5:Y:S01]  /*0970*/  @!P1 LDG.E R20, desc[UR8][R4.64+0x28] ;  /* 0x0000280804149981 */ /* 0x000562000c1e1900 */
[----:B------:R-:W-:-:S02]  /*0980*/  @!P0 LOP3.LUT R40, R41, 0x80000000, RZ, 0x3c, !PT ;  /* 0x8000000029288812 */ /* 0x000fc400078e3cff */
[----:B------:R-:W-:Y:S02]  /*0990*/  ISETP.NE.AND P1, PT, R58, RZ, PT ;  /* 0x000000ff3a00720c */ /* 0x000fe40003f25270 */
[----:B------:R-:W-:Y:S01]  /*09a0*/  ISETP.NE.AND P0, PT, R59, RZ, PT ;  /* 0x000000ff3b00720c */ /* 0x000fe20003f05270 */
[----:B------:R-:W-:Y:S01]  /*09b0*/  IMAD.MOV.U32 R41, RZ, RZ, RZ ;  /* 0x000000ffff297224 */ /* 0x000fe200078e00ff */
[----:B------:R-:W-:Y:S02]  /*09c0*/  UMOV UR4, 0x400 ;  /* 0x0000040000047882 */ /* 0x000fe40000000000 */
[----:B0-----:R-:W-:-:S07]  /*09d0*/  ULEA UR4, UR6, UR4, 0x18 ;  /* 0x0000000406047291 */ /* 0x001fce000f8ec0ff */
[----:B------:R2:W5:Y:S02]  /*09e0*/  @!P1 LDG.E R23, desc[UR8][R4.64+0x34] ;  /* 0x0000340804179981 */ /* 0x000564000c1e1900 */
[----:B------:R-:W-:Y:S02]  /*09f0*/  @!P0 LOP3.LUT R41, R42, 0x80000000, RZ, 0x3c, !PT ;  /* 0x800000002a298812 */ /* 0x000fe400078e3cff */
[----:B------:R2:W5:Y:S01]  /*0a00*/  @!P0 LDG.E R22, desc[UR8][R4.64+0x30] ;  /* 0x0000300804168981 */ /* 0x000562000c1e1900 */
[----:B------:R-:W0:Y:S01]  /*0a10*/  S2R R42, SR_LANEID ;  /* 0x00000000002a7919 */ /* 0x000e220000000000 */
[----:B------:R-:W-:Y:S02]  /*0a20*/  CS2R R44, SRZ ;  /* 0x00000000002c7805 */ /* 0x000fe4000001ff00 */
[----:B------:R-:W-:Y:S02]  /*0a30*/  @!P3 LOP3.LUT R45, R47, 0x80000000, RZ, 0x3c, !PT ;  /* 0x800000002f2db812 */ /* 0x000fe400078e3cff */
[----:B------:R-:W-:-:S02]  /*0a40*/  LEA R47, R0, UR4, 0x2 ;  /* 0x00000004002f7c11 */ /* 0x000fc4000f8e10ff */
[----:B------:R-:W-:Y:S02]  /*0a50*/  SHF.R.U32.HI R124, RZ, 0x5, R0 ;  /* 0x00000005ff7c7819 */ /* 0x000fe40000011600 */
[----:B------:R-:W-:Y:S02]  /*0a60*/  CS2R R48, SRZ ;  /* 0x0000000000307805 */ /* 0x000fe4000001ff00 */
[----:B------:R-:W-:Y:S01]  /*0a70*/  @!P2 LOP3.LUT R44, R46, 0x80000000, RZ, 0x3c, !PT ;  /* 0x800000002e2ca812 */ /* 0x000fe200078e3cff */
[----:B------:R-:W-:Y:S02]  /*0a80*/  IMAD R51, R0, 0x80, R47 ;  /* 0x0000008000337824 */ /* 0x000fe400078e022f */
[----:B------:R-:W-:Y:S01]  /*0a90*/  IMAD.MOV.U32 R46, RZ, RZ, RZ ;  /* 0x000000ffff2e7224 */ /* 0x000fe200078e00ff */
[----:B------:R-:W-:Y:S01]  /*0aa0*/  @!P4 LOP3.LUT R46, R50, 0x80000000, RZ, 0x3c, !PT ;  /* 0x80000000322ec812 */ /* 0x000fe200078e3cff */
[----:B------:R-:W-:Y:S01]  /*0ab0*/  IMAD.MOV.U32 R43, RZ, RZ, RZ ;  /* 0x000000ffff2b7224 */ /* 0x000fe200078e00ff */
[----:B------:R-:W-:Y:S01]  /*0ac0*/  @!P1 LOP3.LUT R43, R62, 0x80000000, RZ, 0x3c, !PT ;  /* 0x800000003e2b9812 */ /* 0x000fe200078e3cff */
[----:B------:R-:W-:Y:S01]  /*0ad0*/  IMAD R53, R0, -0x38, R51 ;  /* 0xffffffc800357824 */ /* 0x000fe200078e0233 */
[----:B------:R-:W-:-:S02]  /*0ae0*/  @!P5 LOP3.LUT R48, R9, 0x80000000, RZ, 0x3c, !PT ;  /* 0x800000000930d812 */ /* 0x000fc400078e3cff */
[----:B------:R-:W-:Y:S02]  /*0af0*/  @!P6 LOP3.LUT R49, R52, 0x80000000, RZ, 0x3c, !PT ;  /* 0x800000003431e812 */ /* 0x000fe400078e3cff */
[----:B------:R-:W-:Y:S01]  /*0b00*/  LEA R50, R124, UR4, 0x2 ;  /* 0x000000047c327c11 */ /* 0x000fe2000f8e10ff */
[----:B--2---:R-:W-:Y:S06]  /*0b10*/  BAR.SYNC.DEFER_BLOCKING 0x0 ;  /* 0x0000000000007b1d */ /* 0x004fec0000010000 */
.L_x_222:
[----:B------:R-:W-:Y:S01]  /*0b20*/  UISETP.LT.AND UP0, UPT, UR5, 0x6, UPT ;  /* 0x000000060500788c */ /* 0x000fe2000bf01270 */
[----:B------:R-:W-:Y:S01]  /*0b30*/  STS [R47], RZ ;  /* 0x000000ff2f007388 */ /* 0x000fe20000000800 */
[----:B------:R-:W-:Y:S01]  /*0b40*/  UIADD3 UR6, UPT, UPT, UR7, -0x6, URZ ;  /* 0xfffffffa07067890 */ /* 0x000fe2000fffe0ff */
[----:B0-----:R-:W-:Y:S01]  /*0b50*/  ISETP.NE.AND P1, PT, R42, 0x1f, PT ;  /* 0x0000001f2a00780c */ /* 0x001fe20003f25270 */
[----:B------:R-:W-:Y:S01]  /*0b60*/  USEL UR4, UR5, 0x6, UP0 ;  /* 0x0000000605047887 */ /* 0x000fe20008000000 */
[----:B------:R-:W-:Y:S01]  /*0b70*/  STS [R47+0x400], RZ ;  /* 0x000400ff2f007388 */ /* 0x000fe20000000800 */
[C---:B------:R-:W-:Y:S01]  /*0b80*/  ISETP.NE.AND P2, PT, R124.reuse, 0x6, PT ;  /* 0x000000067c00780c */ /* 0x040fe20003f45270 */
[----:B------:R-:W-:Y:S01]  /*0b90*/  UISETP.GE.AND UP0, UPT, UR7, UR10, UPT ;  /* 0x0000000a0700728c */ /* 0x000fe2000bf06270 */
[----:B-1----:R-:W-:Y:S01]  /*0ba0*/  SHF.R.U32.HI R4, RZ, UR6, R29 ;  /* 0x00000006ff047c19 */ /* 0x002fe2000801161d */
[----:B------:R-:W-:Y:S01]  /*0bb0*/  UBMSK UR4, URZ, UR4 ;  /* 0x00000004ff04729b */ /* 0x000fe20008000000 */
[----:B------:R-:W-:Y:S01]  /*0bc0*/  STS [R47+0x800], RZ ;  /* 0x000800ff2f007388 */ /* 0x000fe20000000800 */
[----:B------:R-:W-:-:S03]  /*0bd0*/  ISETP.NE.AND P3, PT, R124, 0x7, PT ;  /* 0x000000077c00780c */ /* 0x000fc60003f65270 */
[----:B------:R-:W-:Y:S01]  /*0be0*/  STS [R47+0xc00], RZ ;  /* 0x000c00ff2f007388 */ /* 0x000fe20000000800 */
[----:B------:R-:W-:-:S03]  /*0bf0*/  LOP3.LUT R4, R4, UR4, RZ, 0xc0, !PT ;  /* 0x0000000404047c12 */ /* 0x000fc6000f8ec0ff */
[----:B------:R-:W-:Y:S02]  /*0c00*/  STS [R47+0x1000], RZ ;  /* 0x001000ff2f007388 */ /* 0x000fe40000000800 */
[----:B------:R-:W-:Y:S01]  /*0c10*/  IMAD.SHL.U32 R5, R4, 0x400, RZ ;  /* 0x0000040004057824 */ /* 0x000fe200078e00ff */
[----:B------:R-:W-:Y:S01]  /*0c20*/  SHF.R.U32.HI R4, RZ, 0x4, R4 ;  /* 0x00000004ff047819 */ /* 0x000fe20000011604 */
[----:B------:R-:W-:Y:S03]  /*0c30*/  STS [R47+0x1400], RZ ;  /* 0x001400ff2f007388 */ /* 0x000fe60000000800 */
[----:B------:R-:W-:Y:S01]  /*0c40*/  LOP3.LUT R54, R5, 0x7c00, RZ, 0xc, !PT ;  /* 0x00007c0005367812 */ /* 0x000fe200078e0cff */
[----:B------:R-:W-:Y:S01]  /*0c50*/  STS [R47+0x1800], RZ ;  /* 0x001800ff2f007388 */ /* 0x000fe20000000800 */
[----:B------:R-:W-:-:S03]  /*0c60*/  LOP3.LUT R4, R4, 0xffffffe, RZ, 0xc0, !PT ;  /* 0x0ffffffe04047812 */ /* 0x000fc600078ec0ff */
[----:B------:R-:W-:Y:S01]  /*0c70*/  STS [R47+0x1c00], RZ ;  /* 0x001c00ff2f007388 */ /* 0x000fe20000000800 */
[----:B------:R-:W-:Y:S02]  /*0c80*/  IADD3 R54, PT, PT, -R4, R47, R54 ;  /* 0x0000002f04367210 */ /* 0x000fe40007ffe136 */
[----:B------:R-:W-:Y:S01]  /*0c90*/  SHF.R.U32.HI R4, RZ, UR6, R30 ;  /* 0x00000006ff047c19 */ /* 0x000fe2000801161e */
[----:B------:R-:W-:Y:S03]  /*0ca0*/  STS [R47+0x2000], RZ ;  /* 0x002000ff2f007388 */ /* 0x000fe60000000800 */
[----:B------:R-:W-:Y:S01]  /*0cb0*/  LOP3.LUT R4, R4, UR4, RZ, 0xc0, !PT ;  /* 0x0000000404047c12 */ /* 0x000fe2000f8ec0ff */
[----:B------:R-:W-:Y:S04]  /*0cc0*/  STS [R47+0x2400], RZ ;  /* 0x002400ff2f007388 */ /* 0x000fe80000000800 */
[----:B------:R-:W-:Y:S01]  /*0cd0*/  STS [R47+0x2800], RZ ;  /* 0x002800ff2f007388 */ /* 0x000fe20000000800 */
[----:B------:R-:W-:Y:S01]  /*0ce0*/  IMAD.SHL.U32 R5, R4, 0x400, RZ ;  /* 0x0000040004057824 */ /* 0x000fe200078e00ff */
[----:B------:R-:W-:-:S02]  /*0cf0*/  SHF.R.U32.HI R4, RZ, 0x4, R4 ;  /* 0x00000004ff047819 */ /* 0x000fc40000011604 */
[----:B------:R-:W-:Y:S02]  /*0d00*/  STS [R47+0x2c00], RZ ;  /* 0x002c00ff2f007388 */ /* 0x000fe40000000800 */
[----:B------:R-:W-:Y:S02]  /*0d10*/  LOP3.LUT R56, R5, 0x7c00, RZ, 0xc, !PT ;  /* 0x00007c0005387812 */ /* 0x000fe400078e0cff */
        /* <DEDUP_REMOVED lines=32> */
[----:B------:R-:W0:Y:S02]  /*0f20*/  LDS.U16 R52, [R54+0x2] ;  /* 0x0000020036347984 */ /* 0x000e240000000400 */
[----:B0-----:R-:W-:-:S05]  /*0f30*/  VIADD R5, R52, 0x1 ;  /* 0x0000000134057836 */ /* 0x001fca0000000000 */
[----:B------:R0:W-:Y:S04]  /*0f40*/  STS.U16 [R54+0x2], R5 ;  /* 0x0000020536007388 */ /* 0x0001e80000000400 */
[----:B------:R-:W1:Y:S01]  /*0f50*/  LDS.U16 R57, [R56+0x2] ;  /* 0x0000020038397984 */ /* 0x000e620000000400 */
[----:B0-----:R-:W-:Y:S01]  /*0f60*/  IMAD.SHL.U32 R5, R4, 0x400, RZ ;  /* 0x0000040004057824 */ /* 0x001fe200078e00ff */
[----:B------:R-:W-:-:S04]  /*0f70*/  SHF.R.U32.HI R4, RZ, 0x4, R4 ;  /* 0x00000004ff047819 */ /* 0x000fc80000011604 */
[----:B------:R-:W-:Y:S02]  /*0f80*/  LOP3.LUT R60, R5, 0x7c00, RZ, 0xc, !PT ;  /* 0x00007c00053c7812 */ /* 0x000fe400078e0cff */
[----:B------:R-:W-:-:S04]  /*0f90*/  LOP3.LUT R4, R4, 0xffffffe, RZ, 0xc0, !PT ;  /* 0x0ffffffe04047812 */ /* 0x000fc800078ec0ff */
[----:B------:R-:W-:Y:S02]  /*0fa0*/  IADD3 R60, PT, PT, -R4, R47, R60 ;  /* 0x0000002f043c7210 */ /* 0x000fe40007ffe13c */
[----:B------:R-:W-:-:S04]  /*0fb0*/  SHF.R.U32.HI R4, RZ, UR6, R33 ;  /* 0x00000006ff047c19 */ /* 0x000fc80008011621 */
[----:B------:R-:W-:-:S05]  /*0fc0*/  LOP3.LUT R4, R4, UR4, RZ, 0xc0, !PT ;  /* 0x0000000404047c12 */ /* 0x000fca000f8ec0ff */
[----:B------:R-:W-:Y:S01]  /*0fd0*/  IMAD.SHL.U32 R6, R4, 0x400, RZ ;  /* 0x0000040004067824 */ /* 0x000fe200078e00ff */
[----:B------:R-:W-:-:S04]  /*0fe0*/  SHF.R.U32.HI R4, RZ, 0x4, R4 ;  /* 0x00000004ff047819 */ /* 0x000fc80000011604 */
[----:B------:R-:W-:Y:S02]  /*0ff0*/  LOP3.LUT R6, R6, 0x7c00, RZ, 0xc, !PT ;  /* 0x00007c0006067812 */ /* 0x000fe400078e0cff */
[----:B------:R-:W-:-:S04]  /*1000*/  LOP3.LUT R4, R4, 0xffffffe, RZ, 0xc0, !PT ;  /* 0x0ffffffe04047812 */ /* 0x000fc800078ec0ff */
[----:B------:R-:W-:Y:S01]  /*1010*/  IADD3 R62, PT, PT, -R4, R47, R6 ;  /* 0x0000002f043e7210 */ /* 0x000fe20007ffe106 */
[----:B-1----:R-:W-:Y:S01]  /*1020*/  VIADD R7, R57, 0x1 ;  /* 0x0000000139077836 */ /* 0x002fe20000000000 */
[----:B------:R-:W-:-:S04]  /*1030*/  SHF.R.U32.HI R4, RZ, UR6, R34 ;  /* 0x00000006ff047c19 */ /* 0x000fc80008011622 */
[----:B------:R-:W-:Y:S01]  /*1040*/  STS.U16 [R56+0x2], R7 ;  /* 0x0000020738007388 */ /* 0x000fe20000000400 */
[----:B------:R-:W-:-:S03]  /*1050*/  LOP3.LUT R4, R4, UR4, RZ, 0xc0, !PT ;  /* 0x0000000404047c12 */ /* 0x000fc6000f8ec0ff */
        /* <DEDUP_REMOVED lines=129> */
[----:B------:R-:W-:Y:S01]  /*1870*/  SHF.R.U32.HI R4, RZ, UR6, R49 ;  /* 0x00000006ff047c19 */ /* 0x000fe20008011631 */
[----:B------:R-:W0:Y:S03]  /*1880*/  S2UR UR6, SR_CgaCtaId ;  /* 0x00000000000679c3 */ /* 0x000e260000008800 */
[----:B------:R-:W-:Y:S01]  /*1890*/  LOP3.LUT R4, R4, UR4, RZ, 0xc0, !PT ;  /* 0x0000000404047c12 */ /* 0x000fe2000f8ec0ff */
[----:B------:R-:W-:-:S04]  /*18a0*/  UMOV UR4, 0x400 ;  /* 0x0000040000047882 */ /* 0x000fc80000000000 */
[----:B------:R-:W-:Y:S01]  /*18b0*/  IMAD.SHL.U32 R6, R4, 0x400, RZ ;  /* 0x0000040004067824 */ /* 0x000fe200078e00ff */
[----:B------:R-:W-:-:S04]  /*18c0*/  SHF.R.U32.HI R4, RZ, 0x4, R4 ;  /* 0x00000004ff047819 */ /* 0x000fc80000011604 */
[----:B------:R-:W-:Y:S02]  /*18d0*/  LOP3.LUT R6, R6, 0x7c00, RZ, 0xc, !PT ;  /* 0x00007c0006067812 */ /* 0x000fe400078e0cff */
[----:B------:R-:W-:-:S04]  /*18e0*/  LOP3.LUT R4, R4, 0xffffffe, RZ, 0xc0, !PT ;  /* 0x0ffffffe04047812 */ /* 0x000fc800078ec0ff */
[----:B------:R-:W-:Y:S01]  /*18f0*/  IADD3 R90, PT, PT, -R4, R47, R6 ;  /* 0x0000002f045a7210 */ /* 0x000fe20007ffe106 */
[----:B-1----:R-:W-:Y:S01]  /*1900*/  VIADD R7, R85, 0x1 ;  /* 0x0000000155077836 */ /* 0x002fe20000000000 */
[----:B0-----:R-:W-:-:S04]  /*1910*/  ULEA UR4, UR6, UR4, 0x18 ;  /* 0x0000000406047291 */ /* 0x001fc8000f8ec0ff */
[----:B------:R-:W-:Y:S04]  /*1920*/  STS.U16 [R84+0x2], R7 ;  /* 0x0000020754007388 */ /* 0x000fe80000000400 */
[----:B------:R-:W0:Y:S02]  /*1930*/  LDS.U16 R87, [R86+0x2] ;  /* 0x0000020056577984 */ /* 0x000e240000000400 */
[----:B0-----:R-:W-:-:S05]  /*1940*/  VIADD R5, R87, 0x1 ;  /* 0x0000000157057836 */ /* 0x001fca0000000000 */
[----:B------:R-:W-:Y:S04]  /*1950*/  STS.U16 [R86+0x2], R5 ;  /* 0x0000020556007388 */ /* 0x000fe80000000400 */
[----:B------:R-:W0:Y:S02]  /*1960*/  LDS.U16 R89, [R88+0x2] ;  /* 0x0000020058597984 */ /* 0x000e240000000400 */
[----:B0-----:R-:W-:-:S05]  /*1970*/  VIADD R7, R89, 0x1 ;  /* 0x0000000159077836 */ /* 0x001fca0000000000 */
[----:B------:R-:W-:Y:S04]  /*1980*/  STS.U16 [R88+0x2], R7 ;  /* 0x0000020758007388 */ /* 0x000fe80000000400 */
[----:B------:R-:W0:Y:S02]  /*1990*/  LDS.U16 R91, [R90+0x2] ;  /* 0x000002005a5b7984 */ /* 0x000e240000000400 */
[----:B0-----:R-:W-:-:S05]  /*19a0*/  VIADD R5, R91, 0x1 ;  /* 0x000000015b057836 */ /* 0x001fca0000000000 */
[----:B------:R-:W-:Y:S01]  /*19b0*/  STS.U16 [R90+0x2], R5 ;  /* 0x000002055a007388 */ /* 0x000fe20000000400 */
[----:B------:R-:W-:Y:S06]  /*19c0*/  BAR.SYNC.DEFER_BLOCKING 0x0 ;  /* 0x0000000000007b1d */ /* 0x000fec0000010000 */
[----:B------:R-:W-:Y:S04]  /*19d0*/  LDS R92, [R51] ;  /* 0x00000000335c7984 */ /* 0x000fe80000000800 */
[----:B------:R-:W0:Y:S04]  /*19e0*/  LDS R93, [R51+0x4] ;  /* 0x00000400335d7984 */ /* 0x000e280000000800 */
[----:B------:R-:W1:Y:S04]  /*19f0*/  LDS R94, [R51+0x8] ;  /* 0x00000800335e7984 */ /* 0x000e680000000800 */
[----:B------:R-:W2:Y:S04]  /*1a00*/  LDS R95, [R51+0xc] ;  /* 0x00000c00335f7984 */ /* 0x000ea80000000800 */
[----:B------:R-:W3:Y:S04]  /*1a10*/  LDS R96, [R51+0x10] ;  /* 0x0000100033607984 */ /* 0x000ee80000000800 */
[----:B------:R-:W4:Y:S04]  /*1a20*/  LDS R97, [R51+0x14] ;  /* 0x0000140033617984 */ /* 0x000f280000000800 */
[----:B------:R-:W4:Y:S04]  /*1a30*/  LDS R98, [R51+0x18] ;  /* 0x0000180033627984 */ /* 0x000f280000000800 */
[----:B------:R-:W4:Y:S04]  /*1a40*/  LDS R99, [R51+0x1c] ;  /* 0x00001c0033637984 */ /* 0x000f280000000800 */
[----:B------:R-:W4:Y:S04]  /*1a50*/  LDS R100, [R51+0x20] ;  /* 0x0000200033647984 */ /* 0x000f280000000800 */
[----:B------:R-:W4:Y:S04]  /*1a60*/  LDS R101, [R51+0x24] ;  /* 0x0000240033657984 */ /* 0x000f280000000800 */
[----:B------:R-:W4:Y:S04]  /*1a70*/  LDS R102, [R51+0x28] ;  /* 0x0000280033667984 */ /* 0x000f280000000800 */
[----:B------:R-:W4:Y:S01]  /*1a80*/  LDS R103, [R51+0x2c] ;  /* 0x00002c0033677984 */ /* 0x000f220000000800 */
[----:B0-----:R-:W-:-:S03]  /*1a90*/  IMAD.IADD R93, R92, 0x1, R93 ;  /* 0x000000015c5d7824 */ /* 0x001fc600078e025d */
[----:B------:R-:W0:Y:S01]  /*1aa0*/  LDS R104, [R51+0x30] ;  /* 0x0000300033687984 */ /* 0x000e220000000800 */
[----:B-1----:R-:W-:-:S03]  /*1ab0*/  IMAD.IADD R94, R94, 0x1, R93 ;  /* 0x000000015e5e7824 */ /* 0x002fc600078e025d */
[----:B------:R-:W1:Y:S01]  /*1ac0*/  LDS R105, [R51+0x34] ;  /* 0x0000340033697984 */ /* 0x000e620000000800 */
[----:B--2---:R-:W-:-:S03]  /*1ad0*/  IMAD.IADD R95, R95, 0x1, R94 ;  /* 0x000000015f5f7824 */ /* 0x004fc600078e025e */
[----:B------:R-:W2:Y:S01]  /*1ae0*/  LDS R106, [R51+0x38] ;  /* 0x00003800336a7984 */ /* 0x000ea20000000800 */
[----:B---3--:R-:W-:-:S03]  /*1af0*/  IMAD.IADD R96, R96, 0x1, R95 ;  /* 0x0000000160607824 */ /* 0x008fc600078e025f */
[----:B------:R-:W3:Y:S01]  /*1b00*/  LDS R107, [R51+0x3c] ;  /* 0x00003c00336b7984 */ /* 0x000ee20000000800 */
[----:B----4-:R-:W-:-:S03]  /*1b10*/  IMAD.IADD R97, R97, 0x1, R96 ;  /* 0x0000000161617824 */ /* 0x010fc600078e0260 */
[----:B------:R-:W4:Y:S01]  /*1b20*/  LDS R108, [R51+0x40] ;  /* 0x00004000336c7984 */ /* 0x000f220000000800 */
[----:B------:R-:W-:-:S03]  /*1b30*/  IMAD.IADD R98, R98, 0x1, R97 ;  /* 0x0000000162627824 */ /* 0x000fc600078e0261 */
        /* <DEDUP_REMOVED lines=31> */
[----:B------:R-:W-:-:S04]  /*1d30*/  IMAD.IADD R114, R114, 0x1, R113 ;  /* 0x0000000172727824 */ /* 0x000fc800078e0271 */
[----:B0-----:R-:W-:-:S04]  /*1d40*/  IMAD.IADD R115, R115, 0x1, R114 ;  /* 0x0000000173737824 */ /* 0x001fc800078e0272 */
[----:B-1----:R-:W-:-:S04]  /*1d50*/  IMAD.IADD R116, R116, 0x1, R115 ;  /* 0x0000000174747824 */ /* 0x002fc800078e0273 */
[----:B--2---:R-:W-:-:S04]  /*1d60*/  IMAD.IADD R117, R117, 0x1, R116 ;  /* 0x0000000175757824 */ /* 0x004fc800078e0274 */
[----:B---3--:R-:W-:-:S04]  /*1d70*/  IMAD.IADD R118, R118, 0x1, R117 ;  /* 0x0000000176767824 */ /* 0x008fc800078e0275 */
[----:B----4-:R-:W-:-:S04]  /*1d80*/  IMAD.IADD R119, R119, 0x1, R118 ;  /* 0x0000000177777824 */ /* 0x010fc800078e0276 */
[----:B------:R-:W-:-:S04]  /*1d90*/  IMAD.IADD R120, R120, 0x1, R119 ;  /* 0x0000000178787824 */ /* 0x000fc800078e0277 */
[----:B------:R-:W-:-:S04]  /*1da0*/  IMAD.IADD R121, R121, 0x1, R120 ;  /* 0x0000000179797824 */ /* 0x000fc800078e0278 */
[----:B------:R-:W-:-:S04]  /*1db0*/  IMAD.IADD R122, R122, 0x1, R121 ;  /* 0x000000017a7a7824 */ /* 0x000fc800078e0279 */
[----:B------:R-:W-:-:S04]  /*1dc0*/  IMAD.IADD R123, R123, 0x1, R122 ;  /* 0x000000017b7b7824 */ /* 0x000fc800078e027a */
[----:B------:R-:W-:-:S05]  /*1dd0*/  IMAD.IADD R125, R4, 0x1, R123 ;  /* 0x00000001047d7824 */ /* 0x000fca00078e027b */
        /* <DEDUP_REMOVED lines=8> */
[----:B------:R-:W0:Y:S02]  /*1e60*/  SHFL.UP P0, R126, R127, 0x10, RZ ;  /* 0x060000007f7e7989 */ /* 0x000e2400000000ff */
[----:B0-----:R-:W-:Y:S01]  /*1e70*/  @P0 IMAD.IADD R126, R127, 0x1, R126 ;  /* 0x000000017f7e0824 */ /* 0x001fe200078e027e */
[----:B------:R-:W-:-:S03]  /*1e80*/  ISETP.NE.AND P0, PT, R124, 0x1, PT ;  /* 0x000000017c00780c */ /* 0x000fc60003f05270 */
[----:B------:R-:W-:Y:S01]  /*1e90*/  IMAD.IADD R125, R126, 0x1, -R125 ;  /* 0x000000017e7d7824 */ /* 0x000fe200078e0a7d */
[----:B------:R-:W-:Y:S01]  /*1ea0*/  @!P1 STS [R50+0x8400], R126 ;  /* 0x0084007e32009388 */ /* 0x000fe20000000800 */
[----:B------:R-:W-:Y:S01]  /*1eb0*/  BAR.SYNC.DEFER_BLOCKING 0x0 ;  /* 0x0000000000007b1d */ /* 0x000fe20000010000 */
[----:B------:R-:W-:-:S05]  /*1ec0*/  ISETP.NE.AND P1, PT, R124, 0x4, PT ;  /* 0x000000047c00780c */ /* 0x000fca0003f25270 */
[----:B------:R-:W0:Y:S04]  /*1ed0*/  LDS.128 R4, [UR4+0x8400] ;  /* 0x00840004ff047984 */ /* 0x000e280008000c00 */
[----:B------:R-:W1:Y:S01]  /*1ee0*/  LDS.128 R8, [UR4+0x8410] ;  /* 0x00841004ff087984 */ /* 0x000e620008000c00 */
[C---:B0-----:R-:W-:Y:S01]  /*1ef0*/  SEL R55, R4.reuse, R55, !P0 ;  /* 0x0000003704377207 */ /* 0x041fe20004000000 */
[----:B------:R-:W-:Y:S01]  /*1f00*/  IMAD.IADD R5, R4, 0x1, R5 ;  /* 0x0000000104057824 */ /* 0x000fe200078e0205 */
[----:B------:R-:W-:-:S03]  /*1f10*/  ISETP.NE.AND P0, PT, R124, 0x2, PT ;  /* 0x000000027c00780c */ /* 0x000fc60003f05270 */
[----:B------:R-:W-:Y:S01]  /*1f20*/  IMAD.IADD R6, R6, 0x1, R5 ;  /* 0x0000000106067824 */ /* 0x000fe200078e0205 */
[----:B------:R-:W-:Y:S02]  /*1f30*/  SEL R55, R5, R55, !P0 ;  /* 0x0000003705377207 */ /* 0x000fe40004000000 */
[----:B------:R-:W-:Y:S01]  /*1f40*/  ISETP.NE.AND P0, PT, R124, 0x3, PT ;  /* 0x000000037c00780c */ /* 0x000fe20003f05270 */
[----:B------:R-:W-:-:S03]  /*1f50*/  IMAD.IADD R7, R7, 0x1, R6 ;  /* 0x0000000107077824 */ /* 0x000fc600078e0206 */
[----:B------:R-:W-:Y:S01]  /*1f60*/  SEL R55, R6, R55, !P0 ;  /* 0x0000003706377207 */ /* 0x000fe20004000000 */
[C---:B-1----:R-:W-:Y:S01]  /*1f70*/  IMAD.IADD R8, R7.reuse, 0x1, R8 ;  /* 0x0000000107087824 */ /* 0x042fe200078e0208 */
[----:B------:R-:W-:Y:S02]  /*1f80*/  ISETP.NE.AND P0, PT, R124, 0x5, PT ;  /* 0x000000057c00780c */ /* 0x000fe40003f05270 */
[----:B------:R-:W-:Y:S01]  /*1f90*/  SEL R55, R7, R55, !P1 ;  /* 0x0000003707377207 */ /* 0x000fe20004800000 */
[----:B------:R-:W-:Y:S01]  /*1fa0*/  IMAD.IADD R9, R9, 0x1, R8 ;  /* 0x0000000109097824 */ /* 0x000fe200078e0208 */
[----:B------:R-:W-:Y:S02]  /*1fb0*/  ISETP.NE.AND P1, PT, R42, RZ, PT ;  /* 0x000000ff2a00720c */ /* 0x000fe40003f25270 */
[----:B------:R-:W-:Y:S01]  /*1fc0*/  SEL R55, R8, R55, !P0 ;  /* 0x0000003708377207 */ /* 0x000fe20004000000 */
[----:B------:R-:W-:Y:S01]  /*1fd0*/  IMAD.IADD R10, R10, 0x1, R9 ;  /* 0x000000010a0a7824 */ /* 0x000fe200078e0209 */
[----:B------:R-:W-:-:S02]  /*1fe0*/  ISETP.GT.U32.AND P0, PT, R0, 0x1f, PT ;  /* 0x0000001f0000780c */ /* 0x000fc40003f04070 */
[----:B------:R-:W-:Y:S01]  /*1ff0*/  SEL R55, R9, R55, !P2 ;  /* 0x0000003709377207 */ /* 0x000fe20005000000 */
[----:B------:R-:W-:Y:S01]  /*2000*/  IMAD.IADD R11, R11, 0x1, R10 ;  /* 0x000000010b0b7824 */ /* 0x000fe200078e020a */
[----:B------:R-:W-:Y:S02]  /*2010*/  ISETP.GT.U32.OR P2, PT, R0, 0x1f, P1 ;  /* 0x0000001f0000780c */ /* 0x000fe40000f44470 */
[----:B------:R-:W-:Y:S02]  /*2020*/  SEL R4, R125, RZ, P1 ;  /* 0x000000ff7d047207 */ /* 0x000fe40000800000 */
[----:B------:R-:W-:-:S05]  /*2030*/  SEL R55, R10, R55, !P3 ;  /* 0x000000370a377207 */ /* 0x000fca0005800000 */
[----:B------:R-:W-:Y:S01]  /*2040*/  @P0 IMAD.IADD R125, R55, 0x1, R4 ;  /* 0x00000001377d0824 */ /* 0x000fe200078e0204 */
[----:B------:R-:W-:-:S03]  /*2050*/  ISETP.NE.AND P0, PT, R0, RZ, PT ;  /* 0x000000ff0000720c */ /* 0x000fc60003f05270 */
[----:B------:R-:W-:-:S05]  /*2060*/  @!P2 IMAD.U32 R125, R11, 0x10000, RZ ;  /* 0x000100000b7da824 */ /* 0x000fca00078e00ff */
[----:B------:R-:W-:Y:S01]  /*2070*/  @!P2 STS [UR4+0x8428], R125 ;  /* 0x0084287dff00a988 */ /* 0x000fe20008000804 */
[----:B------:R-:W-:Y:S06]  /*2080*/  BAR.SYNC.DEFER_BLOCKING 0x0 ;  /* 0x0000000000007b1d */ /* 0x000fec0000010000 */
[----:B------:R-:W0:Y:S02]  /*2090*/  LDS R4, [UR4+0x8428] ;  /* 0x00842804ff047984 */ /* 0x000e240008000800 */
[----:B0-----:R-:W-:-:S05]  /*20a0*/  SEL R4, R4, RZ, P0 ;  /* 0x000000ff04047207 */ /* 0x001fca0000000000 */
[----:B------:R-:W-:-:S04]  /*20b0*/  IMAD.IADD R4, R4, 0x1, R125 ;  /* 0x0000000104047824 */ /* 0x000fc800078e027d */
[--C-:B------:R-:W-:Y:S01]  /*20c0*/  IMAD.IADD R92, R92, 0x1, R4.reuse ;  /* 0x000000015c5c7824 */ /* 0x100fe200078e0204 */
[----:B------:R-:W-:Y:S01]  /*20d0*/  STS [R51], R4 ;  /* 0x0000000433007388 */ /* 0x000fe20000000800 */
[--C-:B------:R-:W-:Y:S02]  /*20e0*/  IMAD.IADD R6, R93, 0x1, R4.reuse ;  /* 0x000000015d067824 */ /* 0x100fe400078e0204 */
[--C-:B------:R-:W-:Y:S01]  /*20f0*/  IMAD.IADD R94, R94, 0x1, R4.reuse ;  /* 0x000000015e5e7824 */ /* 0x100fe200078e0204 */
[----:B------:R-:W-:Y:S01]  /*2100*/  STS [R51+0x4], R92 ;  /* 0x0000045c33007388 */ /* 0x000fe20000000800 */
[--C-:B------:R-:W-:Y:S02]  /*2110*/  IMAD.IADD R8, R95, 0x1, R4.reuse ;  /* 0x000000015f087824 */ /* 0x100fe400078e0204 */
[--C-:B------:R-:W-:Y:S01]  /*2120*/  IMAD.IADD R96, R96, 0x1, R4.reuse ;  /* 0x0000000160607824 */ /* 0x100fe200078e0204 */
[----:B------:R-:W-:Y:S01]  /*2130*/  STS [R51+0x8], R6 ;  /* 0x0000080633007388 */ /* 0x000fe20000000800 */
[----:B------:R-:W-:-:S02]  /*2140*/  IMAD.IADD R10, R97, 0x1, R4 ;  /* 0x00000001610a7824 */ /* 0x000fc400078e0204 */
[--C-:B------:R-:W-:Y:S01]  /*2150*/  IMAD.IADD R98, R98, 0x1, R4.reuse ;  /* 0x0000000162627824 */ /* 0x100fe200078e0204 */
[----:B------:R-:W-:Y:S01]  /*2160*/  STS [R51+0xc], R94 ;  /* 0x00000c5e33007388 */ /* 0x000fe20000000800 */
        /* <DEDUP_REMOVED lines=36> */
[----:B------:R-:W-:-:S03]  /*23b0*/  IMAD.IADD R150, R123, 0x1, R4 ;  /* 0x000000017b967824 */ /* 0x000fc600078e0204 */
[----:B------:R-:W-:Y:S04]  /*23c0*/  STS [R51+0x40], R134 ;  /* 0x0000408633007388 */ /* 0x000fe80000000800 */
        /* <DEDUP_REMOVED lines=15> */
[----:B------:R-:W-:Y:S01]  /*24c0*/  STS [R51+0x80], R150 ;  /* 0x0000809633007388 */ /* 0x000fe20000000800 */
[----:B------:R-:W-:Y:S06]  /*24d0*/  BAR.SYNC.DEFER_BLOCKING 0x0 ;  /* 0x0000000000007b1d */ /* 0x000fec0000010000 */
[----:B------:R-:W0:Y:S04]  /*24e0*/  LDS.U16 R5, [R54+0x2] ;  /* 0x0000020036057984 */ /* 0x000e280000000400 */
[----:B------:R-:W1:Y:S04]  /*24f0*/  LDS.U16 R56, [R56+0x2] ;  /* 0x0000020038387984 */ /* 0x000e680000000400 */
[----:B------:R-:W2:Y:S04]  /*2500*/  LDS.U16 R58, [R58+0x2] ;  /* 0x000002003a3a7984 */ /* 0x000ea80000000400 */
[----:B------:R-:W3:Y:S04]  /*2510*/  LDS.U16 R60, [R60+0x2] ;  /* 0x000002003c3c7984 */ /* 0x000ee80000000400 */
[----:B------:R-:W4:Y:S04]  /*2520*/  LDS.U16 R62, [R62+0x2] ;  /* 0x000002003e3e7984 */ /* 0x000f280000000400 */
[----:B------:R-:W4:Y:S04]  /*2530*/  LDS.U16 R64, [R64+0x2] ;  /* 0x0000020040407984 */ /* 0x000f280000000400 */
[----:B------:R-:W4:Y:S04]  /*2540*/  LDS.U16 R66, [R66+0x2] ;  /* 0x0000020042427984 */ /* 0x000f280000000400 */
[----:B------:R-:W4:Y:S04]  /*2550*/  LDS.U16 R68, [R68+0x2] ;  /* 0x0000020044447984 */ /* 0x000f280000000400 */
[----:B------:R-:W4:Y:S04]  /*2560*/  LDS.U16 R70, [R70+0x2] ;  /* 0x0000020046467984 */ /* 0x000f280000000400 */
[----:B------:R-:W4:Y:S04]  /*2570*/  LDS.U16 R72, [R72+0x2] ;  /* 0x0000020048487984 */ /* 0x000f280000000400 */
[----:B------:R-:W4:Y:S01]  /*2580*/  LDS.U16 R74, [R74+0x2] ;  /* 0x000002004a4a7984 */ /* 0x000f220000000400 */
[----:B0-----:R-:W-:-:S03]  /*2590*/  IMAD.IADD R5, R52, 0x1, R5 ;  /* 0x0000000134057824 */ /* 0x001fc600078e0205 */
[----:B------:R-:W0:Y:S01]  /*25a0*/  LDS.U16 R76, [R76+0x2] ;  /* 0x000002004c4c7984 */ /* 0x000e220000000400 */
[----:B-1----:R-:W-:-:S03]  /*25b0*/  IMAD.IADD R56, R57, 0x1, R56 ;  /* 0x0000000139387824 */ /* 0x002fc600078e0238 */
[----:B------:R-:W1:Y:S01]  /*25c0*/  LDS.U16 R78, [R78+0x2] ;  /* 0x000002004e4e7984 */ /* 0x000e620000000400 */
[----:B--2---:R-:W-:-:S03]  /*25d0*/  IMAD.IADD R58, R59, 0x1, R58 ;  /* 0x000000013b3a7824 */ /* 0x004fc600078e023a */
[----:B------:R-:W2:Y:S01]  /*25e0*/  LDS.U16 R80, [R80+0x2] ;  /* 0x0000020050507984 */ /* 0x000ea20000000400 */
[----:B---3--:R-:W-:-:S03]  /*25f0*/  IMAD.IADD R60, R61, 0x1, R60 ;  /* 0x000000013d3c7824 */ /* 0x008fc600078e023c */
[----:B------:R-:W3:Y:S01]  /*2600*/  LDS.U16 R82, [R82+0x2] ;  /* 0x0000020052527984 */ /* 0x000ee20000000400 */
[----:B----4-:R-:W-:-:S03]  /*2610*/  IMAD.IADD R62, R63, 0x1, R62 ;  /* 0x000000013f3e7824 */ /* 0x010fc600078e023e */
[----:B------:R-:W4:Y:S01]  /*2620*/  LDS.U16 R84, [R84+0x2] ;  /* 0x0000020054547984 */ /* 0x000f220000000400 */
[----:B------:R-:W-:-:S03]  /*2630*/  IMAD.IADD R64, R65, 0x1, R64 ;  /* 0x0000000141407824 */ /* 0x000fc600078e0240 */
[----:B------:R-:W4:Y:S01]  /*2640*/  LDS.U16 R86, [R86+0x2] ;  /* 0x0000020056567984 */ /* 0x000f220000000400 */
[----:B------:R-:W-:-:S03]  /*2650*/  IMAD.IADD R66, R67, 0x1, R66 ;  /* 0x0000000143427824 */ /* 0x000fc600078e0242 */
[----:B------:R-:W4:Y:S01]  /*2660*/  LDS.U16 R88, [R88+0x2] ;  /* 0x0000020058587984 */ /* 0x000f220000000400 */
[----:B------:R-:W-:-:S03]  /*2670*/  IMAD.IADD R68, R69, 0x1, R68 ;  /* 0x0000000145447824 */ /* 0x000fc600078e0244 */
[----:B------:R-:W4:Y:S01]  /*2680*/  LDS.U16 R90, [R90+0x2] ;  /* 0x000002005a5a7984 */ /* 0x000f220000000400 */
[----:B------:R-:W-:Y:S02]  /*2690*/  IMAD.IADD R70, R71, 0x1, R70 ;  /* 0x0000000147467824 */ /* 0x000fe400078e0246 */
[----:B------:R-:W-:Y:S02]  /*26a0*/  IMAD.IADD R72, R73, 0x1, R72 ;  /* 0x0000000149487824 */ /* 0x000fe400078e0248 */
[----:B------:R-:W-:Y:S02]  /*26b0*/  IMAD.IADD R74, R75, 0x1, R74 ;  /* 0x000000014b4a7824 */ /* 0x000fe400078e024a */
[----:B0-----:R-:W-:Y:S02]  /*26c0*/  IMAD.IADD R76, R77, 0x1, R76 ;  /* 0x000000014d4c7824 */ /* 0x001fe400078e024c */
[----:B-1----:R-:W-:Y:S02]  /*26d0*/  IMAD.IADD R78, R79, 0x1, R78 ;  /* 0x000000014f4e7824 */ /* 0x002fe400078e024e */
[----:B--2---:R-:W-:-:S02]  /*26e0*/  IMAD.IADD R80, R81, 0x1, R80 ;  /* 0x0000000151507824 */ /* 0x004fc400078e0250 */
[----:B---3--:R-:W-:Y:S02]  /*26f0*/  IMAD.IADD R82, R83, 0x1, R82 ;  /* 0x0000000153527824 */ /* 0x008fe400078e0252 */
[----:B----4-:R-:W-:Y:S02]  /*2700*/  IMAD.IADD R84, R85, 0x1, R84 ;  /* 0x0000000155547824 */ /* 0x010fe400078e0254 */
[----:B------:R-:W-:Y:S02]  /*2710*/  IMAD.IADD R86, R87, 0x1, R86 ;  /* 0x0000000157567824 */ /* 0x000fe400078e0256 */
[----:B------:R-:W-:Y:S02]  /*2720*/  IMAD.IADD R88, R89, 0x1, R88 ;  /* 0x0000000159587824 */ /* 0x000fe400078e0258 */
[----:B------:R-:W-:Y:S01]  /*2730*/  IMAD.IADD R90, R91, 0x1, R90 ;  /* 0x000000015b5a7824 */ /* 0x000fe200078e025a */
[----:B------:R-:W-:Y:S06]  /*2740*/  BAR.SYNC.DEFER_BLOCKING 0x0 ;  /* 0x0000000000007b1d */ /* 0x000fec0000010000 */
[----:B------:R-:W-:Y:S05]  /*2750*/  BRA.U UP0, `(.L_x_221) ;  /* 0x0000000500987547 */ /* 0x000fea000b800000 */
[----:B------:R-:W-:Y:S01]  /*2760*/  LEA R4, R5, UR4, 0x2 ;  /* 0x0000000405047c11 */ /* 0x000fe2000f8e10ff */
[----:B------:R-:W-:Y:S01]  /*2770*/  UIADD3 UR7, UPT, UPT, UR7, 0x6, URZ ;  /* 0x0000000607077890 */ /* 0x000fe2000fffe0ff */
[----:B------:R-:W-:Y:S01]  /*2780*/  LEA R5, R56, UR4, 0x2 ;  /* 0x0000000438057c11 */ /* 0x000fe2000f8e10ff */
[----:B------:R-:W-:Y:S01]  /*2790*/  UIADD3 UR5, UPT, UPT, UR5, -0x6, URZ ;  /* 0xfffffffa05057890 */ /* 0x000fe2000fffe0ff */
[----:B------:R-:W-:Y:S01]  /*27a0*/  LEA R6, R58, UR4, 0x2 ;  /* 0x000000043a067c11 */ /* 0x000fe2000f8e10ff */
[----:B------:R1:W-:Y:S01]  /*27b0*/  STS [R4], R29 ;  /* 0x0000001d04007388 */ /* 0x0003e20000000800 */
[----:B------:R-:W-:Y:S02]  /*27c0*/  LEA R7, R60, UR4, 0x2 ;  /* 0x000000043c077c11 */ /* 0x000fe4000f8e10ff */
[----:B------:R-:W-:Y:S01]  /*27d0*/  LEA R8, R62, UR4, 0x2 ;  /* 0x000000043e087c11 */ /* 0x000fe2000f8e10ff */
[----:B------:R1:W-:Y:S01]  /*27e0*/  STS [R5], R30 ;  /* 0x0000001e05007388 */ /* 0x0003e20000000800 */
[----:B------:R-:W-:-:S02]  /*27f0*/  LEA R9, R64, UR4, 0x2 ;  /* 0x0000000440097c11 */ /* 0x000fc4000f8e10ff */
[----:B------:R-:W-:Y:S01]  /*2800*/  LEA R10, R66, UR4, 0x2 ;  /* 0x00000004420a7c11 */ /* 0x000fe2000f8e10ff */
[----:B------:R1:W-:Y:S01]  /*2810*/  STS [R6], R31 ;  /* 0x0000001f06007388 */ /* 0x0003e20000000800 */
[----:B------:R-:W-:Y:S02]  /*2820*/  LEA R11, R68, UR4, 0x2 ;  /* 0x00000004440b7c11 */ /* 0x000fe4000f8e10ff */
        /* <DEDUP_REMOVED lines=16> */
[----:B------:R1:W-:Y:S04]  /*2930*/  STS [R52], R37 ;  /* 0x0000002534007388 */ /* 0x0003e80000000800 */
        /* <DEDUP_REMOVED lines=9> */
[----:B------:R1:W-:Y:S01]  /*29d0*/  STS [R64], R49 ;  /* 0x0000003140007388 */ /* 0x0003e20000000800 */
[----:B------:R-:W-:Y:S06]  /*29e0*/  BAR.SYNC.DEFER_BLOCKING 0x0 ;  /* 0x0000000000007b1d */ /* 0x000fec0000010000 */
[----:B------:R1:W2:Y:S04]  /*29f0*/  LDS R29, [R53] ;  /* 0x00000000351d7984 */ /* 0x0002a80000000800 */
[----:B------:R1:W3:Y:S04]  /*2a00*/  LDS R30, [R53+0x4] ;  /* 0x00000400351e7984 */ /* 0x0002e80000000800 */
[----:B------:R1:W4:Y:S04]  /*2a10*/  LDS R31, [R53+0x8] ;  /* 0x00000800351f7984 */ /* 0x0003280000000800 */
[----:B------:R1:W0:Y:S04]  /*2a20*/  LDS R32, [R53+0xc] ;  /* 0x00000c0035207984 */ /* 0x0002280000000800 */
        /* <DEDUP_REMOVED lines=14> */
[----:B------:R1:W0:Y:S01]  /*2b10*/  LDS R49, [R53+0x48] ;  /* 0x0000480035317984 */ /* 0x0002220000000800 */
[----:B------:R-:W-:Y:S06]  /*2b20*/  BAR.SYNC.DEFER_BLOCKING 0x0 ;  /* 0x0000000000007b1d */ /* 0x000fec0000010000 */
[----:B-----5:R1:W-:Y:S04]  /*2b30*/  STS [R4], R2 ;  /* 0x0000000204007388 */ /* 0x0203e80000000800 */
        /* <DEDUP_REMOVED lines=19> */
[----:B------:R1:W0:Y:S04]  /*2c70*/  LDS R2, [R53] ;  /* 0x0000000035027984 */ /* 0x0002280000000800 */
        /* <DEDUP_REMOVED lines=19> */
[----:B--234-:R-:W-:Y:S05]  /*2db0*/  BRA `(.L_x_222) ;  /* 0xffffffdc00587947 */ /* 0x01cfea000383ffff */
.L_x_221:
[----:B------:R-:W-:Y:S01]  /*2dc0*/  LEA R5, R5, UR4, 0x2 ;  /* 0x0000000405057c11 */ /* 0x000fe2000f8e10ff */
[----:B------:R-:W-:Y:S01]  /*2dd0*/  IMAD R53, R0, -0x48, R53 ;  /* 0xffffffb800357824 */ /* 0x000fe200078e0235 */
[----:B------:R-:W-:Y:S01]  /*2de0*/  LEA R56, R56, UR4, 0x2 ;  /* 0x0000000438387c11 */ /* 0x000fe2000f8e10ff */
[----:B------:R-:W0:Y:S01]  /*2df0*/  LDCU.64 UR6, c[0x0][0x3a0] ;  /* 0x00007400ff0677ac */ /* 0x000e220008000a00 */
[----:B------:R-:W-:Y:S01]  /*2e00*/  LEA R58, R58, UR4, 0x2 ;  /* 0x000000043a3a7c11 */ /* 0x000fe2000f8e10ff */
[----:B------:R-:W-:Y:S01]  /*2e10*/  STS [R5], R29 ;  /* 0x0000001d05007388 */ /* 0x000fe20000000800 */
[----:B------:R-:W-:Y:S02]  /*2e20*/  LEA R60, R60, UR4, 0x2 ;  /* 0x000000043c3c7c11 */ /* 0x000fe4000f8e10ff */
[----:B------:R-:W-:Y:S01]  /*2e30*/  LEA R62, R62, UR4, 0x2 ;  /* 0x000000043e3e7c11 */ /* 0x000fe2000f8e10ff */
[----:B------:R-:W-:Y:S01]  /*2e40*/  STS [R56], R30 ;  /* 0x0000001e38007388 */ /* 0x000fe20000000800 */
[----:B------:R-:W-:-:S02]  /*2e50*/  LEA R64, R64, UR4, 0x2 ;  /* 0x0000000440407c11 */ /* 0x000fc4000f8e10ff */
[----:B------:R-:W-:Y:S01]  /*2e60*/  LEA R66, R66, UR4, 0x2 ;  /* 0x0000000442427c11 */ /* 0x000fe2000f8e10ff */
[----:B------:R-:W-:Y:S01]  /*2e70*/  STS [R58], R31 ;  /* 0x0000001f3a007388 */ /* 0x000fe20000000800 */
[----:B------:R-:W-:Y:S02]  /*2e80*/  LEA R68, R68, UR4, 0x2 ;  /* 0x0000000444447c11 */ /* 0x000fe4000f8e10ff */
[----:B------:R-:W-:Y:S01]  /*2e90*/  LEA R70, R70, UR4, 0x2 ;  /* 0x0000000446467c11 */ /* 0x000fe2000f8e10ff */
[----:B------:R-:W-:Y:S01]  /*2ea0*/  STS [R60], R32 ;  /* 0x000000203c007388 */ /* 0x000fe20000000800 */
[----:B------:R-:W-:Y:S02]  /*2eb0*/  LEA R72, R72, UR4, 0x2 ;  /* 0x0000000448487c11 */ /* 0x000fe4000f8e10ff */
[----:B------:R-:W-:Y:S01]  /*2ec0*/  LEA R74, R74, UR4, 0x2 ;  /* 0x000000044a4a7c11 */ /* 0x000fe2000f8e10ff */
[----:B------:R-:W-:Y:S01]  /*2ed0*/  STS [R62], R33 ;  /* 0x000000213e007388 */ /* 0x000fe20000000800 */
[----:B------:R-:W-:Y:S01]  /*2ee0*/  LEA R76, R76, UR4, 0x2 ;  /* 0x000000044c4c7c11 */ /* 0x000fe2000f8e10ff */
[----:B0-----:R-:W-:Y:S01]  /*2ef0*/  IMAD.U32 R4, RZ, RZ, UR7 ;  /* 0x00000007ff047e24 */ /* 0x001fe2000f8e00ff */
        /* <DEDUP_REMOVED lines=11> */
[----:B------:R-:W-:-:S03]  /*2fb0*/  ISETP.LT.U32.AND P2, PT, R0, UR6, PT ;  /* 0x0000000600007c0c */ /* 0x000fc6000bf41070 */
[----:B------:R-:W-:Y:S01]  /*2fc0*/  STS [R72], R38 ;  /* 0x0000002648007388 */ /* 0x000fe20000000800 */
[----:B------:R-:W-:-:S03]  /*2fd0*/  ISETP.GT.U32.AND.EX P2, PT, R4, RZ, PT, P2 ;  /* 0x000000ff0400720c */ /* 0x000fc60003f44120 */
[----:B------:R-:W-:Y:S04]  /*2fe0*/  STS [R74], R39 ;  /* 0x000000274a007388 */ /* 0x000fe80000000800 */
[----:B------:R-:W-:Y:S04]  /*2ff0*/  STS [R76], R40 ;  /* 0x000000284c007388 */ /* 0x000fe80000000800 */
[----:B------:R-:W-:Y:S04]  /*3000*/  STS [R78], R41 ;  /* 0x000000294e007388 */ /* 0x000fe80000000800 */
[----:B------:R-:W-:Y:S04]  /*3010*/  STS [R80], R43 ;  /* 0x0000002b50007388 */ /* 0x000fe80000000800 */
[----:B------:R-:W-:Y:S04]  /*3020*/  STS [R47], R44 ;  /* 0x0000002c2f007388 */ /* 0x000fe80000000800 */
[----:B------:R-:W-:Y:S04]  /*3030*/  STS [R84], R45 ;  /* 0x0000002d54007388 */ /* 0x000fe80000000800 */
[----:B------:R-:W-:Y:S04]  /*3040*/  STS [R51], R46 ;  /* 0x0000002e33007388 */ /* 0x000fe80000000800 */
[----:B------:R-:W-:Y:S04]  /*3050*/  STS [R88], R48 ;  /* 0x0000003058007388 */ /* 0x000fe80000000800 */
[----:B------:R-:W-:Y:S01]  /*3060*/  STS [R90], R49 ;  /* 0x000000315a007388 */ /* 0x000fe20000000800 */
[----:B------:R-:W-:Y:S06]  /*3070*/  BAR.SYNC.DEFER_BLOCKING 0x0 ;  /* 0x0000000000007b1d */ /* 0x000fec0000010000 */
[----:B------:R-:W0:Y:S04]  /*3080*/  LDS R6, [R53] ;  /* 0x0000000035067984 */ /* 0x000e280000000800 */
[----:B------:R-:W1:Y:S04]  /*3090*/  LDS R7, [R53+0x400] ;  /* 0x0004000035077984 */ /* 0x000e680000000800 */
[----:B------:R-:W2:Y:S04]  /*30a0*/  LDS R8, [R53+0x800] ;  /* 0x0008000035087984 */ /* 0x000ea80000000800 */
[----:B------:R-:W-:Y:S04]  /*30b0*/  LDS R9, [R53+0xc00] ;  /* 0x000c000035097984 */ /* 0x000fe80000000800 */
[----:B------:R-:W-:Y:S04]  /*30c0*/  LDS R10, [R53+0x1000] ;  /* 0x00100000350a7984 */ /* 0x000fe80000000800 */
[----:B------:R-:W-:Y:S04]  /*30d0*/  LDS R11, [R53+0x1400] ;  /* 0x00140000350b7984 */ /* 0x000fe80000000800 */
[----:B------:R-:W3:Y:S04]  /*30e0*/  LDS R29, [R53+0x1800] ;  /* 0x00180000351d7984 */ /* 0x000ee80000000800 */
[----:B------:R-:W-:Y:S04]  /*30f0*/  LDS R30, [R53+0x1c00] ;  /* 0x001c0000351e7984 */ /* 0x000fe80000000800 */
        /* <DEDUP_REMOVED lines=10> */
[----:B------:R-:W-:Y:S01]  /*31a0*/  LDS R41, [R53+0x4800] ;  /* 0x0048000035297984 */ /* 0x000fe20000000800 */
[----:B------:R-:W-:Y:S06]  /*31b0*/  BAR.SYNC.DEFER_BLOCKING 0x0 ;  /* 0x0000000000007b1d */ /* 0x000fec0000010000 */
[----:B-----5:R4:W-:Y:S04]  /*31c0*/  STS [R5], R2 ;  /* 0x0000000205007388 */ /* 0x0209e80000000800 */
[----:B------:R0:W-:Y:S04]  /*31d0*/  STS [R56], R3 ;  /* 0x0000000338007388 */ /* 0x0001e80000000800 */
[----:B------:R1:W-:Y:S01]  /*31e0*/  STS [R58], R12 ;  /* 0x0000000c3a007388 */ /* 0x0003e20000000800 */
[----:B----4-:R-:W4:Y:S03]  /*31f0*/  LDC.64 R4, c[0x0][0x398] ;  /* 0x0000e600ff047b82 */ /* 0x010f260000000a00 */
[----:B------:R-:W-:Y:S04]  /*3200*/  STS [R60], R13 ;  /* 0x0000000d3c007388 */ /* 0x000fe80000000800 */
[----:B------:R2:W-:Y:S01]  /*3210*/  STS [R62], R14 ;  /* 0x0000000e3e007388 */ /* 0x0005e20000000800 */
[----:B0-----:R-:W0:Y:S01]  /*3220*/  LDC.64 R2, c[0x0][0x388] ;  /* 0x0000e200ff027b82 */ /* 0x001e220000000a00 */
[----:B-1----:R-:W-:-:S02]  /*3230*/  VIADD R12, R0, 0x100 ;  /* 0x00000100000c7836 */ /* 0x002fc40000000000 */
[----:B------:R-:W-:Y:S04]  /*3240*/  STS [R64], R15 ;  /* 0x0000000f40007388 */ /* 0x000fe80000000800 */
[----:B------:R1:W-:Y:S01]  /*3250*/  STS [R66], R16 ;  /* 0x0000001042007388 */ /* 0x0003e20000000800 */
[----:B------:R-:W-:Y:S01]  /*3260*/  ISETP.LT.U32.AND P4, PT, R12, UR6, PT ;  /* 0x000000060c007c0c */ /* 0x000fe2000bf81070 */
[C---:B--2---:R-:W-:Y:S01]  /*3270*/  VIADD R14, R0.reuse, 0x200 ;  /* 0x00000200000e7836 */ /* 0x044fe20000000000 */
[----:B------:R-:W-:Y:S01]  /*3280*/  LOP3.LUT R12, R0, 0x400, RZ, 0xfc, !PT ;  /* 0x00000400000c7812 */ /* 0x000fe200078efcff */
[----:B------:R-:W-:Y:S03]  /*3290*/  STS [R68], R17 ;  /* 0x0000001144007388 */ /* 0x000fe60000000800 */
[----:B------:R-:W-:Y:S01]  /*32a0*/  ISETP.LT.U32.AND P3, PT, R14, UR6, PT ;  /* 0x000000060e007c0c */ /* 0x000fe2000bf61070 */
[----:B------:R-:W-:Y:S01]  /*32b0*/  STS [R70], R18 ;  /* 0x0000001246007388 */ /* 0x000fe20000000800 */
[----:B------:R-:W-:Y:S01]  /*32c0*/  VIADD R14, R0, 0x500 ;  /* 0x00000500000e7836 */ /* 0x000fe20000000000 */
[----:B------:R-:W-:Y:S01]  /*32d0*/  ISETP.LT.U32.AND P0, PT, R12, UR6, PT ;  /* 0x000000060c007c0c */ /* 0x000fe2000bf01070 */
[C---:B-1----:R-:W-:Y:S01]  /*32e0*/  VIADD R16, R0.reuse, 0x300 ;  /* 0x0000030000107836 */ /* 0x042fe20000000000 */
[----:B------:R-:W-:Y:S01]  /*32f0*/  STS [R72], R19 ;  /* 0x0000001348007388 */ /* 0x000fe20000000800 */
[----:B------:R-:W-:Y:S01]  /*3300*/  VIADD R12, R0, 0x600 ;  /* 0x00000600000c7836 */ /* 0x000fe20000000000 */
[----:B------:R-:W-:Y:S01]  /*3310*/  ISETP.LT.U32.AND P1, PT, R14, UR6, PT ;  /* 0x000000060e007c0c */ /* 0x000fe2000bf21070 */
[----:B------:R-:W-:Y:S01]  /*3320*/  IMAD.U32 R14, RZ, RZ, UR7 ;  /* 0x00000007ff0e7e24 */ /* 0x000fe2000f8e00ff */
[----:B------:R-:W-:Y:S01]  /*3330*/  STS [R74], R20 ;  /* 0x000000144a007388 */ /* 0x000fe20000000800 */
[----:B------:R-:W-:Y:S01]  /*3340*/  ISETP.LT.U32.AND P5, PT, R16, UR6, PT ;  /* 0x0000000610007c0c */ /* 0x000fe2000bfa1070 */
[----:B------:R-:W-:Y:S01]  /*3350*/  IMAD.U32 R16, RZ, RZ, UR7 ;  /* 0x00000007ff107e24 */ /* 0x000fe2000f8e00ff */
[----:B------:R-:W-:Y:S01]  /*3360*/  ISETP.LT.U32.AND P6, PT, R12, UR6, PT ;  /* 0x000000060c007c0c */ /* 0x000fe2000bfc1070 */
[----:B------:R-:W-:Y:S01]  /*3370*/  STS [R76], R21 ;  /* 0x000000154c007388 */ /* 0x000fe20000000800 */
[----:B0-----:R-:W-:Y:S01]  /*3380*/  IMAD.WIDE.U32 R2, R0, 0x4, R2 ;  /* 0x0000000400027825 */ /* 0x001fe200078e0002 */
[----:B------:R-:W-:-:S02]  /*3390*/  ISETP.GT.U32.AND.EX P3, PT, R14, RZ, PT, P3 ;  /* 0x000000ff0e00720c */ /* 0x000fc40003f64130 */
[----:B------:R-:W-:Y:S01]  /*33a0*/  STS [R78], R22 ;  /* 0x000000164e007388 */ /* 0x000fe20000000800 */
[----:B------:R-:W-:Y:S01]  /*33b0*/  ISETP.GT.U32.AND.EX P4, PT, R16, RZ, PT, P4 ;  /* 0x000000ff1000720c */ /* 0x000fe20003f84140 */
[----:B----4-:R-:W-:Y:S02]  /*33c0*/  IMAD.WIDE.U32 R4, R0, 0x4, R4 ;  /* 0x0000000400047825 */ /* 0x010fe400078e0004 */
[----:B------:R0:W-:Y:S02]  /*33d0*/  STS [R80], R23 ;  /* 0x0000001750007388 */ /* 0x0001e40000000800 */
[----:B------:R-:W-:Y:S02]  /*33e0*/  IMAD.U32 R12, RZ, RZ, UR7 ;  /* 0x00000007ff0c7e24 */ /* 0x000fe4000f8e00ff */
[----:B------:R-:W-:Y:S03]  /*33f0*/  STS [R47], R24 ;  /* 0x000000182f007388 */ /* 0x000fe60000000800 */
[----:B------:R-:W-:Y:S01]  /*3400*/  ISETP.GT.U32.AND.EX P5, PT, R12, RZ, PT, P5 ;  /* 0x000000ff0c00720c */ /* 0x000fe20003fa4150 */
[----:B------:R1:W-:Y:S01]  /*3410*/  STS [R84], R25 ;  /* 0x0000001954007388 */ /* 0x0003e20000000800 */
[----:B0-----:R-:W-:Y:S01]  /*3420*/  @P2 LOP3.LUT R23, R6, 0x80000000, RZ, 0x3c, !PT ;  /* 0x8000000006172812 */ /* 0x001fe200078e3cff */
[----:B------:R-:W-:-:S02]  /*3430*/  VIADD R6, R0, 0x700 ;  /* 0x0000070000067836 */ /* 0x000fc40000000000 */
[----:B------:R-:W-:Y:S04]  /*3440*/  STS [R51], R26 ;  /* 0x0000001a33007388 */ /* 0x000fe80000000800 */
[----:B------:R0:W-:Y:S01]  /*3450*/  STS [R88], R27 ;  /* 0x0000001b58007388 */ /* 0x0001e20000000800 */
[----:B-1----:R-:W-:-:S03]  /*3460*/  @P4 LOP3.LUT R25, R7, 0x80000000, RZ, 0x3c, !PT ;  /* 0x8000000007194812 */ /* 0x002fc600078e3cff */
[----:B------:R-:W-:Y:S01]  /*3470*/  STS [R90], R28 ;  /* 0x0000001c5a007388 */ /* 0x000fe20000000800 */
[----:B------:R-:W-:Y:S01]  /*3480*/  BAR.SYNC.DEFER_BLOCKING 0x0 ;  /* 0x0000000000007b1d */ /* 0x000fe20000010000 */
[----:B0-----:R-:W-:Y:S01]  /*3490*/  @P3 LOP3.LUT R27, R8, 0x80000000, RZ, 0x3c, !PT ;  /* 0x80000000081b3812 */ /* 0x001fe200078e3cff */
[----:B------:R-:W-:-:S05]  /*34a0*/  IMAD.U32 R8, RZ, RZ, UR7 ;  /* 0x00000007ff087e24 */ /* 0x000fca000f8e00ff */
[C---:B------:R-:W-:Y:S02]  /*34b0*/  ISETP.GT.U32.AND.EX P1, PT, R8.reuse, RZ, PT, P1 ;  /* 0x000000ff0800720c */ /* 0x040fe40003f24110 */
[----:B------:R-:W-:-:S13]  /*34c0*/  ISETP.GT.U32.AND.EX P6, PT, R8, RZ, PT, P6 ;  /* 0x000000ff0800720c */ /* 0x000fda0003fc4160 */
[----:B---3--:R-:W-:Y:S01]  /*34d0*/  @P6 LOP3.LUT R29, R29, 0x80000000, RZ, 0x3c, !PT ;  /* 0x800000001d1d6812 */ /* 0x008fe200078e3cff */
[----:B------:R-:W0:Y:S04]  /*34e0*/  @P2 LDS R43, [R53] ;  /* 0x00000000352b2984 */ /* 0x000e280000000800 */
[----:B------:R-:W1:Y:S04]  /*34f0*/  LDS R13, [R53+0x400] ;  /* 0x00040000350d7984 */ /* 0x000e680000000800 */
[----:B------:R-:W2:Y:S04]  /*3500*/  LDS R15, [R53+0x800] ;  /* 0x00080000350f7984 */ /* 0x000ea80000000800 */
[----:B------:R-:W3:Y:S04]  /*3510*/  LDS R17, [R53+0xc00] ;  /* 0x000c000035117984 */ /* 0x000ee80000000800 */
[----:B------:R-:W4:Y:S04]  /*3520*/  LDS R19, [R53+0x1000] ;  /* 0x0010000035137984 */ /* 0x000f280000000800 */
[----:B------:R-:W-:Y:S04]  /*3530*/  @P2 STG.E desc[UR8][R2.64], R23 ;  /* 0x0000001702002986 */ /* 0x000fe8000c101908 */
[----:B------:R-:W4:Y:S04]  /*3540*/  LDS R21, [R53+0x1400] ;  /* 0x0014000035157984 */ /* 0x000f280000000800 */
[----:B------:R-:W4:Y:S04]  /*3550*/  LDS R7, [R53+0x1800] ;  /* 0x0018000035077984 */ /* 0x000f280000000800 */
[----:B------:R-:W4:Y:S04]  /*3560*/  LDS R23, [R53+0x1c00] ;  /* 0x001c000035177984 */ /* 0x000f280000000800 */
[----:B0-----:R0:W-:Y:S01]  /*3570*/  @P2 STG.E desc[UR8][R4.64], R43 ;  /* 0x0000002b04002986 */ /* 0x0011e2000c101908 */
[----:B------:R-:W-:Y:S01]  /*3580*/  ISETP.LT.U32.AND P2, PT, R6, UR6, PT ;  /* 0x0000000606007c0c */ /* 0x000fe2000bf41070 */
[----:B------:R-:W-:-:S02]  /*3590*/  IMAD.U32 R6, RZ, RZ, UR7 ;  /* 0x00000007ff067e24 */ /* 0x000fc4000f8e00ff */
[----:B------:R2:W-:Y:S01]  /*35a0*/  @P4 STG.E desc[UR8][R2.64+0x400], R25 ;  /* 0x0004001902004986 */ /* 0x0005e2000c101908 */
[----:B------:R-:W-:Y:S02]  /*35b0*/  ISETP.GT.U32.AND.EX P2, PT, R8, RZ, PT, P2 ;  /* 0x000000ff0800720c */ /* 0x000fe40003f44120 */
[----:B------:R-:W-:Y:S01]  /*35c0*/  ISETP.GT.U32.AND.EX P0, PT, R6, RZ, PT, P0 ;  /* 0x000000ff0600720c */ /* 0x000fe20003f04100 */
[----:B-1----:R-:W-:Y:S01]  /*35d0*/  @P4 STG.E desc[UR8][R4.64+0x400], R13 ;  /* 0x0004000d04004986 */ /* 0x002fe2000c101908 */
[----:B------:R-:W-:Y:S02]  /*35e0*/  LOP3.LUT R6, R0, 0x800, RZ, 0xfc, !PT ;  /* 0x0000080000067812 */ /* 0x000fe400078efcff */
[----:B0-----:R-:W-:Y:S01]  /*35f0*/  @P5 LOP3.LUT R43, R9, 0x80000000, RZ, 0x3c, !PT ;  /* 0x80000000092b5812 */ /* 0x001fe200078e3cff */
[----:B------:R-:W-:Y:S01]  /*3600*/  @P3 STG.E desc[UR8][R2.64+0x800], R27 ;  /* 0x0008001b02003986 */ /* 0x000fe2000c101908 */
[----:B------:R-:W-:Y:S01]  /*3610*/  ISETP.LT.U32.AND P4, PT, R6, UR6, PT ;  /* 0x0000000606007c0c */ /* 0x000fe2000bf81070 */
[----:B------:R-:W-:-:S02]  /*3620*/  VIADD R6, R0, 0x900 ;  /* 0x0000090000067836 */ /* 0x000fc40000000000 */
[----:B------:R-:W0:Y:S04]  /*3630*/  LDS R9, [R53+0x2000] ;  /* 0x0020000035097984 */ /* 0x000e280000000800 */
[----:B--2---:R-:W-:Y:S01]  /*3640*/  @P0 LOP3.LUT R25, R10, 0x80000000, RZ, 0x3c, !PT ;  /* 0x800000000a190812 */ /* 0x004fe200078e3cff */
[----:B------:R-:W-:Y:S01]  /*3650*/  @P3 STG.E desc[UR8][R4.64+0x800], R15 ;  /* 0x0008000f04003986 */ /* 0x000fe2000c101908 */
[----:B------:R-:W-:Y:S01]  /*3660*/  ISETP.LT.U32.AND P3, PT, R6, UR6, PT ;  /* 0x0000000606007c0c */ /* 0x000fe2000bf61070 */
[----:B------:R-:W-:Y:S02]  /*3670*/  VIADD R6, R0, 0xa00 ;  /* 0x00000a0000067836 */ /* 0x000fe40000000000 */
[----:B------:R-:W-:Y:S01]  /*3680*/  @P5 STG.E desc[UR8][R2.64+0xc00], R43 ;  /* 0x000c002b02005986 */ /* 0x000fe2000c101908 */
[----:B------:R-:W-:Y:S01]  /*3690*/  ISETP.GT.U32.AND.EX P3, PT, R8, RZ, PT, P3 ;  /* 0x000000ff0800720c */ /* 0x000fe20003f64130 */
[----:B------:R-:W-:-:S02]  /*36a0*/  IMAD.U32 R10, RZ, RZ, UR7 ;  /* 0x00000007ff0a7e24 */ /* 0x000fc4000f8e00ff */
[----:B---3--:R1:W-:Y:S01]  /*36b0*/  @P5 STG.E desc[UR8][R4.64+0xc00], R17 ;  /* 0x000c001104005986 */ /* 0x0083e2000c101908 */
[----:B------:R-:W-:Y:S01]  /*36c0*/  ISETP.LT.U32.AND P5, PT, R6, UR6, PT ;  /* 0x0000000606007c0c */ /* 0x000fe2000bfa1070 */
[----:B------:R-:W-:Y:S02]  /*36d0*/  VIADD R6, R0, 0xb00 ;  /* 0x00000b0000067836 */ /* 0x000fe40000000000 */
[----:B------:R-:W2:Y:S01]  /*36e0*/  LDS R13, [R53+0x2400] ;  /* 0x00240000350d7984 */ /* 0x000ea20000000800 */
[----:B------:R-:W-:-:S03]  /*36f0*/  ISETP.GT.U32.AND.EX P5, PT, R8, RZ, PT, P5 ;  /* 0x000000ff0800720c */ /* 0x000fc60003fa4150 */
[----:B------:R-:W-:Y:S04]  /*3700*/  @P0 STG.E desc[UR8][R2.64+0x1000], R25 ;  /* 0x0010001902000986 */ /* 0x000fe8000c101908 */
[----:B----4-:R3:W-:Y:S01]  /*3710*/  @P0 STG.E desc[UR8][R4.64+0x1000], R19 ;  /* 0x0010001304000986 */ /* 0x0107e2000c101908 */
[----:B-1----:R-:W-:Y:S02]  /*3720*/  @P1 LOP3.LUT R17, R11, 0x80000000, RZ, 0x3c, !PT ;  /* 0x800000000b111812 */ /* 0x002fe400078e3cff */
[----:B------:R-:W-:Y:S01]  /*3730*/  ISETP.LT.U32.AND P0, PT, R6, UR6, PT ;  /* 0x0000000606007c0c */ /* 0x000fe2000bf01070 */
[----:B------:R-:W1:Y:S01]  /*3740*/  LDS R11, [R53+0x2800] ;  /* 0x00280000350b7984 */ /* 0x000e620000000800 */
[----:B------:R-:W-:Y:S01]  /*3750*/  IMAD.U32 R6, RZ, RZ, UR7 ;  /* 0x00000007ff067e24 */ /* 0x000fe2000f8e00ff */
[----:B------:R-:W-:-:S02]  /*3760*/  @P5 LOP3.LUT R33, R33, 0x80000000, RZ, 0x3c, !PT ;  /* 0x8000000021215812 */ /* 0x000fc400078e3cff */
[----:B------:R-:W4:Y:S01]  /*3770*/  LDS R15, [R53+0x2c00] ;  /* 0x002c0000350f7984 */ /* 0x000f220000000800 */
[----:B------:R-:W-:Y:S02]  /*3780*/  ISETP.GT.U32.AND.EX P0, PT, R8, RZ, PT, P0 ;  /* 0x000000ff0800720c */ /* 0x000fe40003f04100 */
[----:B------:R-:W-:Y:S01]  /*3790*/  ISETP.GT.U32.AND.EX P4, PT, R6, RZ, PT, P4 ;  /* 0x000000ff0600720c */ /* 0x000fe20003f84140 */
[----:B------:R-:W-:Y:S01]  /*37a0*/  @P1 STG.E desc[UR8][R2.64+0x1400], R17 ;  /* 0x0014001102001986 */ /* 0x000fe2000c101908 */
[----:B------:R-:W-:Y:S02]  /*37b0*/  LOP3.LUT R6, R0, 0xc00, RZ, 0xfc, !PT ;  /* 0x00000c0000067812 */ /* 0x000fe400078efcff */
[----:B---3--:R-:W-:Y:S01]  /*37c0*/  @P2 LOP3.LUT R19, R30, 0x80000000, RZ, 0x3c, !PT ;  /* 0x800000001e132812 */ /* 0x008fe200078e3cff */
[----:B------:R-:W-:Y:S01]  /*37d0*/  @P1 STG.E desc[UR8][R4.64+0x1400], R21 ;  /* 0x0014001504001986 */ /* 0x000fe2000c101908 */
[----:B------:R-:W-:Y:S01]  /*37e0*/  ISETP.LT.U32.AND P1, PT, R6, UR6, PT ;  /* 0x0000000606007c0c */ /* 0x000fe2000bf21070 */
[----:B------:R-:W-:Y:S01]  /*37f0*/  VIADD R6, R0, 0xd00 ;  /* 0x00000d0000067836 */ /* 0x000fe20000000000 */
[----:B------:R-:W-:Y:S01]  /*3800*/  @P3 LOP3.LUT R25, R32, 0x80000000, RZ, 0x3c, !PT ;  /* 0x8000000020193812 */ /* 0x000fe200078e3cff */
[----:B------:R-:W-:Y:S01]  /*3810*/  @P6 STG.E desc[UR8][R2.64+0x1800], R29 ;  /* 0x0018001d02006986 */ /* 0x000fe2000c101908 */
[----:B------:R-:W-:-:S03]  /*3820*/  ISETP.GT.U32.AND.EX P1, PT, R8, RZ, PT, P1 ;  /* 0x000000ff0800720c */ /* 0x000fc60003f24110 */
[----:B------:R-:W-:Y:S01]  /*3830*/  @P6 STG.E desc[UR8][R4.64+0x1800], R7 ;  /* 0x0018000704006986 */ /* 0x000fe2000c101908 */
[----:B------:R-:W-:Y:S01]  /*3840*/  ISETP.LT.U32.AND P6, PT, R6, UR6, PT ;  /* 0x0000000606007c0c */ /* 0x000fe2000bfc1070 */
[----:B------:R-:W-:Y:S01]  /*3850*/  VIADD R6, R0, 0xe00 ;  /* 0x00000e0000067836 */ /* 0x000fe20000000000 */
[----:B------:R-:W-:Y:S01]  /*3860*/  @P4 LOP3.LUT R31, R31, 0x80000000, RZ, 0x3c, !PT ;  /* 0x800000001f1f4812 */ /* 0x000fe200078e3cff */
[----:B------:R-:W3:Y:S01]  /*3870*/  LDS R7, [R53+0x3000] ;  /* 0x0030000035077984 */ /* 0x000ee20000000800 */
[----:B------:R-:W-:-:S03]  /*3880*/  ISETP.GT.U32.AND.EX P6, PT, R10, RZ, PT, P6 ;  /* 0x000000ff0a00720c */ /* 0x000fc60003fc4160 */
[----:B------:R-:W-:Y:S02]  /*3890*/  @P2 STG.E desc[UR8][R2.64+0x1c00], R19 ;  /* 0x001c001302002986 */ /* 0x000fe4000c101908 */
[----:B------:R-:W-:Y:S02]  /*38a0*/  @P1 LOP3.LUT R35, R35, 0x80000000, RZ, 0x3c, !PT ;  /* 0x8000000023231812 */ /* 0x000fe400078e3cff */
[----:B------:R-:W3:Y:S04]  /*38b0*/  LDS R17, [R53+0x3400] ;  /* 0x0034000035117984 */ /* 0x000ee80000000800 */
[----:B------:R-:W-:Y:S01]  /*38c0*/  @P2 STG.E desc[UR8][R4.64+0x1c00], R23 ;  /* 0x001c001704002986 */ /* 0x000fe2000c101908 */
[----:B------:R-:W-:Y:S01]  /*38d0*/  ISETP.LT.U32.AND P2, PT, R6, UR6, PT ;  /* 0x0000000606007c0c */ /* 0x000fe2000bf41070 */
[----:B------:R-:W-:-:S02]  /*38e0*/  VIADD R6, R0, 0xf00 ;  /* 0x00000f0000067836 */ /* 0x000fc40000000000 */
[----:B------:R-:W-:Y:S01]  /*38f0*/  @P4 STG.E desc[UR8][R2.64+0x2000], R31 ;  /* 0x0020001f02004986 */ /* 0x000fe2000c101908 */
[----:B------:R-:W-:-:S03]  /*3900*/  ISETP.GT.U32.AND.EX P2, PT, R12, RZ, PT, P2 ;  /* 0x000000ff0c00720c */ /* 0x000fc60003f44120 */
[----:B------:R-:W3:Y:S04]  /*3910*/  LDS R19, [R53+0x3800] ;  /* 0x0038000035137984 */ /* 0x000ee80000000800 */
[----:B0-----:R-:W-:Y:S01]  /*3920*/  @P4 STG.E desc[UR8][R4.64+0x2000], R9 ;  /* 0x0020000904004986 */ /* 0x001fe2000c101908 */
[----:B------:R-:W-:Y:S02]  /*3930*/  ISETP.LT.U32.AND P4, PT, R6, UR6, PT ;  /* 0x0000000606007c0c */ /* 0x000fe4000bf81070 */
[----:B------:R-:W-:Y:S01]  /*3940*/  LOP3.LUT R6, R0, 0x1000, RZ, 0xfc, !PT ;  /* 0x0000100000067812 */ /* 0x000fe200078efcff */
[----:B------:R-:W0:Y:S02]  /*3950*/  LDS R9, [R53+0x3c00] ;  /* 0x003c000035097984 */ /* 0x000e240000000800 */
[----:B------:R-:W-:-:S02]  /*3960*/  @P2 LOP3.LUT R37, R37, 0x80000000, RZ, 0x3c, !PT ;  /* 0x8000000025252812 */ /* 0x000fc400078e3cff */
[----:B------:R-:W0:Y:S04]  /*3970*/  LDS R21, [R53+0x4000] ;  /* 0x0040000035157984 */ /* 0x000e280000000800 */
[----:B------:R-:W0:Y:S04]  /*3980*/  LDS R23, [R53+0x4400] ;  /* 0x0044000035177984 */ /* 0x000e280000000800 */
[----:B------:R-:W-:Y:S04]  /*3990*/  @P3 STG.E desc[UR8][R2.64+0x2400], R25 ;  /* 0x0024001902003986 */ /* 0x000fe8000c101908 */
[----:B--2---:R2:W-:Y:S01]  /*39a0*/  @P3 STG.E desc[UR8][R4.64+0x2400], R13 ;  /* 0x0024000d04003986 */ /* 0x0045e2000c101908 */
[----:B------:R-:W-:Y:S01]  /*39b0*/  ISETP.LT.U32.AND P3, PT, R6, UR6, PT ;  /* 0x0000000606007c0c */ /* 0x000fe2000bf61070 */
[----:B------:R-:W-:-:S02]  /*39c0*/  VIADD R6, R0, 0x1100 ;  /* 0x0000110000067836 */ /* 0x000fc40000000000 */
[----:B------:R-:W-:Y:S01]  /*39d0*/  @P5 STG.E desc[UR8][R2.64+0x2800], R33 ;  /* 0x0028002102005986 */ /* 0x000fe2000c101908 */
[----:B------:R-:W-:Y:S01]  /*39e0*/  VIADD R0, R0, 0x1200 ;  /* 0x0000120000007836 */ /* 0x000fe20000000000 */
[----:B------:R-:W-:Y:S02]  /*39f0*/  ISETP.GT.U32.AND.EX P3, PT, R8, RZ, PT, P3 ;  /* 0x000000ff0800720c */ /* 0x000fe40003f64130 */
[----:B-1----:R1:W-:Y:S01]  /*3a00*/  @P5 STG.E desc[UR8][R4.64+0x2800], R11 ;  /* 0x0028000b04005986 */ /* 0x0023e2000c101908 */
[----:B------:R-:W-:Y:S01]  /*3a10*/  ISETP.LT.U32.AND P5, PT, R6, UR6, PT ;  /* 0x0000000606007c0c */ /* 0x000fe2000bfa1070 */
[----:B------:R-:W-:Y:S01]  /*3a20*/  IMAD.U32 R6, RZ, RZ, UR7 ;  /* 0x00000007ff067e24 */ /* 0x000fe2000f8e00ff */
[----:B--2---:R-:W-:-:S04]  /*3a30*/  @P0 LOP3.LUT R13, R34, 0x80000000, RZ, 0x3c, !PT ;  /* 0x80000000220d0812 */ /* 0x004fc800078e3cff */
[----:B------:R-:W-:Y:S01]  /*3a40*/  ISETP.GT.U32.AND.EX P4, PT, R6, RZ, PT, P4 ;  /* 0x000000ff0600720c */ /* 0x000fe20003f84140 */
[----:B------:R2:W-:Y:S03]  /*3a50*/  @P0 STG.E desc[UR8][R2.64+0x2c00], R13 ;  /* 0x002c000d02000986 */ /* 0x0005e6000c101908 */
[----:B------:R-:W-:Y:S01]  /*3a60*/  @P3 LOP3.LUT R39, R39, 0x80000000, RZ, 0x3c, !PT ;  /* 0x8000000027273812 */ /* 0x000fe200078e3cff */
[----:B----4-:R4:W-:Y:S01]  /*3a70*/  @P0 STG.E desc[UR8][R4.64+0x2c00], R15 ;  /* 0x002c000f04000986 */ /* 0x0109e2000c101908 */
[----:B------:R-:W-:Y:S01]  /*3a80*/  ISETP.LT.U32.AND P0, PT, R0, UR6, PT ;  /* 0x0000000600007c0c */ /* 0x000fe2000bf01070 */
[----:B------:R-:W-:Y:S01]  /*3a90*/  IMAD.U32 R0, RZ, RZ, UR7 ;  /* 0x00000007ff007e24 */ /* 0x000fe2000f8e00ff */
[----:B-1----:R-:W-:Y:S01]  /*3aa0*/  @P6 LOP3.LUT R11, R36, 0x80000000, RZ, 0x3c, !PT ;  /* 0x80000000240b6812 */ /* 0x002fe200078e3cff */
[----:B------:R1:W-:Y:S01]  /*3ab0*/  @P1 STG.E desc[UR8][R2.64+0x3000], R35 ;  /* 0x0030002302001986 */ /* 0x0003e2000c101908 */
[----:B------:R-:W-:-:S02]  /*3ac0*/  ISETP.GT.U32.AND.EX P0, PT, R6, RZ, PT, P0 ;  /* 0x000000ff0600720c */ /* 0x000fc40003f04100 */
[----:B------:R-:W-:Y:S01]  /*3ad0*/  ISETP.GT.U32.AND.EX P5, PT, R0, RZ, PT, P5 ;  /* 0x000000ff0000720c */ /* 0x000fe20003fa4150 */
[----:B---3--:R1:W-:Y:S01]  /*3ae0*/  @P1 STG.E desc[UR8][R4.64+0x3000], R7 ;  /* 0x0030000704001986 */ /* 0x0083e2000c101908 */
[----:B--2---:R-:W-:-:S03]  /*3af0*/  @P4 LOP3.LUT R13, R38, 0x80000000, RZ, 0x3c, !PT ;  /* 0x80000000260d4812 */ /* 0x004fc600078e3cff */
[----:B------:R1:W-:Y:S04]  /*3b00*/  @P6 STG.E desc[UR8][R2.64+0x3400], R11 ;  /* 0x0034000b02006986 */ /* 0x0003e8000c101908 */
[----:B------:R1:W-:Y:S04]  /*3b10*/  @P6 STG.E desc[UR8][R4.64+0x3400], R17 ;  /* 0x0034001104006986 */ /* 0x0003e8000c101908 */
[----:B------:R1:W-:Y:S01]  /*3b20*/  @P2 STG.E desc[UR8][R2.64+0x3800], R37 ;  /* 0x0038002502002986 */ /* 0x0003e2000c101908 */
[----:B----4-:R-:W-:-:S03]  /*3b30*/  @P5 LOP3.LUT R15, R40, 0x80000000, RZ, 0x3c, !PT ;  /* 0x80000000280f5812 */ /* 0x010fc600078e3cff */
[----:B------:R1:W-:Y:S04]  /*3b40*/  @P2 STG.E desc[UR8][R4.64+0x3800], R19 ;  /* 0x0038001304002986 */ /* 0x0003e8000c101908 */
[----:B------:R1:W-:Y:S04]  /*3b50*/  @P4 STG.E desc[UR8][R2.64+0x3c00], R13 ;  /* 0x003c000d02004986 */ /* 0x0003e8000c101908 */
[----:B0-----:R1:W-:Y:S04]  /*3b60*/  @P4 STG.E desc[UR8][R4.64+0x3c00], R9 ;  /* 0x003c000904004986 */ /* 0x0013e8000c101908 */
[----:B------:R1:W-:Y:S04]  /*3b70*/  @P3 STG.E desc[UR8][R2.64+0x4000], R39 ;  /* 0x0040002702003986 */ /* 0x0003e8000c101908 */
[----:B------:R1:W-:Y:S04]  /*3b80*/  @P3 STG.E desc[UR8][R4.64+0x4000], R21 ;  /* 0x0040001504003986 */ /* 0x0003e8000c101908 */
[----:B------:R1:W-:Y:S04]  /*3b90*/  @P5 STG.E desc[UR8][R2.64+0x4400], R15 ;  /* 0x0044000f02005986 */ /* 0x0003e8000c101908 */
[----:B------:R1:W-:Y:S01]  /*3ba0*/  @P5 STG.E desc[UR8][R4.64+0x4400], R23 ;  /* 0x0044001704005986 */ /* 0x0003e2000c101908 */
[----:B------:R-:W-:Y:S05]  /*3bb0*/  @!P0 EXIT ;  /* 0x000000000000894d */ /* 0x000fea0003800000 */
[----:B------:R-:W0:Y:S01]  /*3bc0*/  LDS R53, [R53+0x4800] ;  /* 0x0048000035357984 */ /* 0x000e220000000800 */
[----:B------:R-:W-:-:S05]  /*3bd0*/  LOP3.LUT R41, R41, 0x80000000, RZ, 0x3c, !PT ;  /* 0x8000000029297812 */ /* 0x000fca00078e3cff */
[----:B------:R-:W-:Y:S04]  /*3be0*/  STG.E desc[UR8][R2.64+0x4800], R41 ;  /* 0x0048002902007986 */ /* 0x000fe8000c101908 */
[----:B0-----:R-:W-:Y:S01]  /*3bf0*/  STG.E desc[UR8][R4.64+0x4800], R53 ;  /* 0x0048003504007986 */ /* 0x001fe2000c101908 */
[----:B------:R-:W-:Y:S05]  /*3c00*/  EXIT ;  /* 0x000000000000794d */ /* 0x000fea0003800000 */
.L_x_223:
        /* <DEDUP_REMOVED lines=15> */
.L_x_456:


//--------------------- .text._ZN3cub18CUB_300001_SM_10006detail11EmptyKernelIvEEvv --------------------------
	.section	.text._ZN3cub18CUB_300001_SM_10006detail11EmptyKernelIvEEvv,"ax",@progbits
	.align	128
        .global         _ZN3cub18CUB_300001_SM_10006detail11EmptyKernelIvEEvv
        .type           _ZN3cub18CUB_300001_SM_10006detail11EmptyKernelIvEEvv,@function
        .size           _ZN3cub18CUB_300001_SM_10006detail11EmptyKernelIvEEvv,(.L_x_457 - _ZN3cub18CUB_300001_SM_10006detail11EmptyKernelIvEEvv)
        .other          _ZN3cub18CUB_300001_SM_10006detail11EmptyKernelIvEEvv,@"STO_CUDA_ENTRY STV_DEFAULT"
_ZN3cub18CUB_300001_SM_10006detail11EmptyKernelIvEEvv:
.text._ZN3cub18CUB_300001_SM_10006detail11EmptyKernelIvEEvv:
[----:B------:R-:W-:Y:S01]  /*0000*/  LDC R1, c[0x0][0x37c] ;  /* 0x0000df00ff017b82 */ /* 0x000fe20000000800 */
[----:B------:R-:W-:Y:S05]  /*0010*/  EXIT ;  /* 0x000000000000794d */ /* 0x000fea0003800000 */
.L_x_224:
        /* <DEDUP_REMOVED lines=14> */
.L_x_457:


//--------------------- .text._Z6mutatePfS_S_     --------------------------
	.section	.text._Z6mutatePfS_S_,"ax",@progbits
	.align	128
        .global         _Z6mutatePfS_S_
        .type           _Z6mutatePfS_S_,@function
        .size           _Z6mutatePfS_S_,(.L_x_448 - _Z6mutatePfS_S_)
        .other          _Z6mutatePfS_S_,@"STO_CUDA_ENTRY STV_DEFAULT"
_Z6mutatePfS_S_:
.text._Z6mutatePfS_S_:
[----:B------:R-:W-:Y:S01]  /*0000*/  LDC R1, c[0x0][0x37c] ;  /* 0x0000df00ff017b82 */ /* 0x000fe20000000800 */
[----:B------:R-:W0:Y:S07]  /*0010*/  S2R R3, SR_TID.X ;  /* 0x0000000000037919 */ /* 0x000e2e0000002100 */
[----:B------:R-:W0:Y:S01]  /*0020*/  S2UR UR4, SR_CTAID.X ;  /* 0x00000000000479c3 */ /* 0x000e220000002500 */
[----:B------:R-:W1:Y:S07]  /*0030*/  LDCU.64 UR6, c[0x0][0x358] ;  /* 0x00006b00ff0677ac */ /* 0x000e6e0008000a00 */
[----:B------:R-:W0:Y:S08]  /*0040*/  LDC R2, c[0x0][0x360] ;  /* 0x0000d800ff027b82 */ /* 0x000e300000000800 */
[----:B------:R-:W2:Y:S01]  /*0050*/  LDC.64 R4, c[0x0][0x388] ;  /* 0x0000e200ff047b82 */ /* 0x000ea20000000a00 */
[----:B0-----:R-:W-:-:S04]  /*0060*/  IMAD R2, R2, UR4, R3 ;  /* 0x0000000402027c24 */ /* 0x001fc8000f8e0203 */
[----:B--2---:R-:W-:-:S06]  /*0070*/  IMAD.WIDE R4, R2, 0x4, R4 ;  /* 0x0000000402047825 */ /* 0x004fcc00078e0204 */
[----:B-1----:R-:W2:Y:S01]  /*0080*/  LDG.E R4, desc[UR6][R4.64] ;  /* 0x0000000604047981 */ /* 0x002ea2000c1e1900 */
[----:B------:R-:W-:Y:S01]  /*0090*/  UMOV UR4, 0x47ae147b ;  /* 0x47ae147b00047882 */ /* 0x000fe20000000000 */
[----:B------:R-:W-:Y:S01]  /*00a0*/  UMOV UR5, 0x3f847ae1 ;  /* 0x3f847ae100057882 */ /* 0x000fe20000000000 */
[----:B--2---:R-:W0:Y:S02]  /*00b0*/  F2F.F64.F32 R6, R4 ;  /* 0x0000000400067310 */ /* 0x004e240000201800 */
[----:B0-----:R-:W-:-:S14]  /*00c0*/  DSETP.GEU.AND P0, PT, R6, UR4, PT ;  /* 0x0000000406007e2a */ /* 0x001fdc000bf0e000 */
[----:B------:R-:W-:Y:S05]  /*00d0*/  @P0 EXIT ;  /* 0x000000000000094d */ /* 0x000fea0003800000 */
[----:B------:R-:W0:Y:S02]  /*00e0*/  LDC.64 R4, c[0x0][0x390] ;  /* 0x0000e400ff047b82 */ /* 0x000e240000000a00 */
[----:B0-----:R-:W-:-:S05]  /*00f0*/  IMAD.WIDE R4, R2, 0x4, R4 ;  /* 0x0000000402047825 */ /* 0x001fca00078e0204 */
[----:B------:R-:W2:Y:S01]  /*0100*/  LDG.E R0, desc[UR6][R4.64] ;  /* 0x0000000604007981 */ /* 0x000ea2000c1e1900 */
[----:B------:R-:W-:Y:S01]  /*0110*/  IMAD.MOV.U32 R6, RZ, RZ, 0x3e4ccccd ;  /* 0x3e4ccccdff067424 */ /* 0x000fe200078e00ff */
[----:B------:R-:W-:Y:S01]  /*0120*/  BSSY.RECONVERGENT B1, `(.L_x_225) ;  /* 0x000000b000017945 */ /* 0x000fe20003800200 */
[----:B------:R-:W-:-:S04]  /*0130*/  IMAD.MOV.U32 R3, RZ, RZ, 0x40a00000 ;  /* 0x40a00000ff037424 */ /* 0x000fc800078e00ff */
[----:B------:R-:W-:-:S04]  /*0140*/  FFMA R3, R6, -R3, 1 ;  /* 0x3f80000006037423 */ /* 0x000fc80000000803 */
[----:B------:R-:W-:Y:S01]  /*0150*/  FFMA R3, R3, R6, 0.20000000298023223877 ;  /* 0x3e4ccccd03037423 */ /* 0x000fe20000000006 */
[----:B--2---:R-:W0:Y:S03]  /*0160*/  FCHK P0, R0, 5 ;  /* 0x40a0000000007902 */ /* 0x004e260000000000 */
[----:B------:R-:W-:-:S04]  /*0170*/  FFMA R6, R0, R3, RZ ;  /* 0x0000000300067223 */ /* 0x000fc800000000ff */
[----:B------:R-:W-:-:S04]  /*0180*/  FFMA R7, R6, -5, R0 ;  /* 0xc0a0000006077823 */ /* 0x000fc80000000000 */
[----:B------:R-:W-:Y:S01]  /*0190*/  FFMA R6, R3, R7, R6 ;  /* 0x0000000703067223 */ /* 0x000fe20000000006 */
[----:B0-----:R-:W-:Y:S06]  /*01a0*/  @!P0 BRA `(.L_x_226) ;  /* 0x0000000000088947 */ /* 0x001fec0003800000 */
[----:B------:R-:W-:-:S07]  /*01b0*/  MOV R4, 0x1d0 ;  /* 0x000001d000047802 */ /* 0x000fce0000000f00 */
[----:B------:R-:W-:Y:S05]  /*01c0*/  CALL.REL.NOINC `($__internal_0_$__cuda_sm3x_div_rn_noftz_f32_slowpath) ;  /* 0x0000000000307944 */ /* 0x000fea0003c00000 */
.L_x_226:
[----:B------:R-:W-:Y:S05]  /*01d0*/  BSYNC.RECONVERGENT B1 ;  /* 0x0000000000017941 */ /* 0x000fea0003800200 */
.L_x_225:
[----:B------:R-:W0:Y:S02]  /*01e0*/  LDC.64 R4, c[0x0][0x380] ;  /* 0x0000e000ff047b82 */ /* 0x000e240000000a00 */
[----:B0-----:R-:W-:-:S05]  /*01f0*/  IMAD.WIDE R2, R2, 0x4, R4 ;  /* 0x0000000402027825 */ /* 0x001fca00078e0204 */
[----:B------:R-:W2:Y:S02]  /*0200*/  LDG.E R5, desc[UR6][R2.64] ;  /* 0x0000000602057981 */ /* 0x000ea4000c1e1900 */
[----:B--2---:R-:W-:-:S05]  /*0210*/  FADD R5, R5, R6 ;  /* 0x0000000605057221 */ /* 0x004fca0000000000 */
[----:B------:R-:W-:-:S04]  /*0220*/  FMNMX.NAN R5, R5, 1, PT ;  /* 0x3f80000005057809 */ /* 0x000fc80003820000 */
[----:B------:R-:W-:Y:S01]  /*0230*/  FSETP.GEU.AND P0, PT, R5, -1, PT ;  /* 0xbf8000000500780b */ /* 0x000fe20003f0e000 */
[----:B------:R0:W-:-:S12]  /*0240*/  STG.E desc[UR6][R2.64], R5 ;  /* 0x0000000502007986 */ /* 0x0001d8000c101906 */
[----:B0-----:R-:W-:Y:S05]  /*0250*/  @P0 EXIT ;  /* 0x000000000000094d */ /* 0x001fea0003800000 */
[----:B------:R-:W-:-:S05]  /*0260*/  IMAD.MOV.U32 R5, RZ, RZ, -0x40800000 ;  /* 0xbf800000ff057424 */ /* 0x000fca00078e00ff */
[----:B------:R-:W-:Y:S01]  /*0270*/  STG.E desc[UR6][R2.64], R5 ;  /* 0x0000000502007986 */ /* 0x000fe2000c101906 */
[----:B------:R-:W-:Y:S05]  /*0280*/  EXIT ;  /* 0x000000000000794d */ /* 0x000fea0003800000 */
        .weak           $__internal_0_$__cuda_sm3x_div_rn_noftz_f32_slowpath
        .type           $__internal_0_$__cuda_sm3x_div_rn_noftz_f32_slowpath,@function
        .size           $__internal_0_$__cuda_sm3x_div_rn_noftz_f32_slowpath,(.L_x_448 - $__internal_0_$__cuda_sm3x_div_rn_noftz_f32_slowpath)
$__internal_0_$__cuda_sm3x_div_rn_noftz_f32_slowpath:
[--C-:B------:R-:W-:Y:S01]  /*0290*/  SHF.R.U32.HI R3, RZ, 0x17, R0.reuse ;  /* 0x00000017ff037819 */ /* 0x100fe20000011600 */
[----:B------:R-:W-:Y:S04]  /*02a0*/  BSSY.RECONVERGENT B0, `(.L_x_227) ;  /* 0x000005c000007945 */ /* 0x000fe80003800200 */
[----:B------:R-:W-:Y:S01]  /*02b0*/  BSSY.RELIABLE B2, `(.L_x_228) ;  /* 0x000001a000027945 */ /* 0x000fe20003800100 */
[----:B------:R-:W-:Y:S01]  /*02c0*/  IMAD.MOV.U32 R5, RZ, RZ, R0 ;  /* 0x000000ffff057224 */ /* 0x000fe200078e0000 */
[----:B------:R-:W-:-:S05]  /*02d0*/  LOP3.LUT R3, R3, 0xff, RZ, 0xc0, !PT ;  /* 0x000000ff03037812 */ /* 0x000fca00078ec0ff */
[----:B------:R-:W-:-:S05]  /*02e0*/  VIADD R7, R3, 0xffffffff ;  /* 0xffffffff03077836 */ /* 0x000fca0000000000 */
[----:B------:R-:W-:-:S13]  /*02f0*/  ISETP.GT.U32.OR P0, PT, R7, 0xfd, !PT ;  /* 0x000000fd0700780c */ /* 0x000fda0007f04470 */
[----:B------:R-:W-:Y:S01]  /*0300*/  @!P0 IMAD.MOV.U32 R6, RZ, RZ, RZ ;  /* 0x000000ffff068224 */ /* 0x000fe200078e00ff */
[----:B------:R-:W-:Y:S06]  /*0310*/  @!P0 BRA `(.L_x_229) ;  /* 0x00000000004c8947 */ /* 0x000fec0003800000 */
[----:B------:R-:W-:-:S13]  /*0320*/  FSETP.GTU.FTZ.AND P0, PT, |R0|, +INF , PT ;  /* 0x7f8000000000780b */ /* 0x000fda0003f1c200 */
[----:B------:R-:W-:Y:S05]  /*0330*/  @P0 BREAK.RELIABLE B2 ;  /* 0x0000000000020942 */ /* 0x000fea0003800100 */
[----:B------:R-:W-:Y:S05]  /*0340*/  @P0 BRA `(.L_x_230) ;  /* 0x0000000400400947 */ /* 0x000fea0003800000 */
[----:B------:R-:W-:-:S05]  /*0350*/  IMAD.MOV.U32 R6, RZ, RZ, 0x40a00000 ;  /* 0x40a00000ff067424 */ /* 0x000fca00078e00ff */
[----:B------:R-:W-:-:S13]  /*0360*/  LOP3.LUT P0, RZ, R6, 0x7fffffff, R5, 0xc8, !PT ;  /* 0x7fffffff06ff7812 */ /* 0x000fda000780c805 */
[----:B------:R-:W-:Y:S05]  /*0370*/  @!P0 BREAK.RELIABLE B2 ;  /* 0x0000000000028942 */ /* 0x000fea0003800100 */
[----:B------:R-:W-:Y:S05]  /*0380*/  @!P0 BRA `(.L_x_231) ;  /* 0x0000000400288947 */ /* 0x000fea0003800000 */
[----:B------:R-:W-:-:S13]  /*0390*/  LOP3.LUT P0, RZ, R5, 0x7fffffff, RZ, 0xc0, !PT ;  /* 0x7fffffff05ff7812 */ /* 0x000fda000780c0ff */
[----:B------:R-:W-:Y:S05]  /*03a0*/  @!P0 BREAK.RELIABLE B2 ;  /* 0x0000000000028942 */ /* 0x000fea0003800100 */
[----:B------:R-:W-:Y:S05]  /*03b0*/  @!P0 BRA `(.L_x_232) ;  /* 0x0000000400148947 */ /* 0x000fea0003800000 */
[----:B------:R-:W-:Y:S02]  /*03c0*/  FSETP.NEU.FTZ.AND P0, PT, |R0|, +INF , PT ;  /* 0x7f8000000000780b */ /* 0x000fe40003f1d200 */
[----:B------:R-:W-:-:S04]  /*03d0*/  LOP3.LUT P1, RZ, R6, 0x7fffffff, RZ, 0xc0, !PT ;  /* 0x7fffffff06ff7812 */ /* 0x000fc8000782c0ff */
[----:B------:R-:W-:-:S13]  /*03e0*/  PLOP3.LUT P0, PT, P0, P1, PT, 0x2f, 0xf2 ;  /* 0x0000000000f2781c */ /* 0x000fda0000702577 */
[----:B------:R-:W-:Y:S05]  /*03f0*/  @P0 BREAK.RELIABLE B2 ;  /* 0x0000000000020942 */ /* 0x000fea0003800100 */
[----:B------:R-:W-:Y:S05]  /*0400*/  @P0 BRA `(.L_x_233) ;  /* 0x0000000000f40947 */ /* 0x000fea0003800000 */
[----:B------:R-:W-:-:S13]  /*0410*/  ISETP.GE.AND P0, PT, R7, RZ, PT ;  /* 0x000000ff0700720c */ /* 0x000fda0003f06270 */
[----:B------:R-:W-:Y:S02]  /*0420*/  @P0 IMAD.MOV.U32 R6, RZ, RZ, RZ ;  /* 0x000000ffff060224 */ /* 0x000fe400078e00ff */
[----:B------:R-:W-:Y:S01]  /*0430*/  @!P0 FFMA R5, R0, 1.84467440737095516160e+19, RZ ;  /* 0x5f80000000058823 */ /* 0x000fe200000000ff */
[----:B------:R-:W-:-:S07]  /*0440*/  @!P0 IMAD.MOV.U32 R6, RZ, RZ, -0x40 ;  /* 0xffffffc0ff068424 */ /* 0x000fce00078e00ff */
.L_x_229:
[----:B------:R-:W-:Y:S05]  /*0450*/  BSYNC.RELIABLE B2 ;  /* 0x0000000000027941 */ /* 0x000fea0003800100 */
.L_x_228:
[----:B------:R-:W-:Y:S01]  /*0460*/  UMOV UR4, 0x40a00000 ;  /* 0x40a0000000047882 */ /* 0x000fe20000000000 */
[----:B------:R-:W-:Y:S01]  /*0470*/  IADD3 R3, PT, PT, R3, -0x7f, RZ ;  /* 0xffffff8103037810 */ /* 0x000fe20007ffe0ff */
[----:B------:R-:W-:Y:S01]  /*0480*/  UIADD3 UR4, UPT, UPT, UR4, -0x1000000, URZ ;  /* 0xff00000004047890 */ /* 0x000fe2000fffe0ff */
[----:B------:R-:W-:Y:S02]  /*0490*/  BSSY.RECONVERGENT B2, `(.L_x_234) ;  /* 0x0000033000027945 */ /* 0x000fe40003800200 */
[----:B------:R-:W-:Y:S01]  /*04a0*/  IADD3 R6, PT, PT, R6, -0x2, R3 ;  /* 0xfffffffe06067810 */ /* 0x000fe20007ffe003 */
[----:B------:R-:W-:Y:S02]  /*04b0*/  IMAD R0, R3, -0x800000, R5 ;  /* 0xff80000003007824 */ /* 0x000fe400078e0205 */
[----:B------:R-:W-:-:S03]  /*04c0*/  FADD.FTZ R9, -RZ, -UR4 ;  /* 0x80000004ff097e21 */ /* 0x000fc60008010100 */
[----:B------:R-:W0:Y:S02]  /*04d0*/  MUFU.RCP R7, UR4 ;  /* 0x0000000400077d08 */ /* 0x000e240008001000 */
[----:B0-----:R-:W-:-:S04]  /*04e0*/  FFMA R8, R7, R9, 1 ;  /* 0x3f80000007087423 */ /* 0x001fc80000000009 */
[----:B------:R-:W-:-:S04]  /*04f0*/  FFMA R7, R7, R8, R7 ;  /* 0x0000000807077223 */ /* 0x000fc80000000007 */
[----:B------:R-:W-:-:S04]  /*0500*/  FFMA R8, R0, R7, RZ ;  /* 0x0000000700087223 */ /* 0x000fc800000000ff */
[----:B------:R-:W-:-:S04]  /*0510*/  FFMA R5, R9, R8, R0 ;  /* 0x0000000809057223 */ /* 0x000fc80000000000 */
[----:B------:R-:W-:-:S04]  /*0520*/  FFMA R8, R7, R5, R8 ;  /* 0x0000000507087223 */ /* 0x000fc80000000008 */
[----:B------:R-:W-:-:S04]  /*0530*/  FFMA R9, R9, R8, R0 ;  /* 0x0000000809097223 */ /* 0x000fc80000000000 */
[----:B------:R-:W-:-:S05]  /*0540*/  FFMA R5, R7, R9, R8 ;  /* 0x0000000907057223 */ /* 0x000fca0000000008 */
[----:B------:R-:W-:-:S04]  /*0550*/  SHF.R.U32.HI R0, RZ, 0x17, R5 ;  /* 0x00000017ff007819 */ /* 0x000fc80000011605 */
[----:B------:R-:W-:-:S05]  /*0560*/  LOP3.LUT R0, R0, 0xff, RZ, 0xc0, !PT ;  /* 0x000000ff00007812 */ /* 0x000fca00078ec0ff */
[----:B------:R-:W-:-:S04]  /*0570*/  IMAD.IADD R10, R0, 0x1, R6 ;  /* 0x00000001000a7824 */ /* 0x000fc800078e0206 */
[----:B------:R-:W-:-:S05]  /*0580*/  VIADD R0, R10, 0xffffffff ;  /* 0xffffffff0a007836 */ /* 0x000fca0000000000 */
[----:B------:R-:W-:-:S13]  /*0590*/  ISETP.GE.U32.AND P0, PT, R0, 0xfe, PT ;  /* 0x000000fe0000780c */ /* 0x000fda0003f06070 */
[----:B------:R-:W-:Y:S05]  /*05a0*/  @!P0 BRA `(.L_x_235) ;  /* 0x0000000000808947 */ /* 0x000fea0003800000 */
[----:B------:R-:W-:-:S13]  /*05b0*/  ISETP.GT.AND P0, PT, R10, 0xfe, PT ;  /* 0x000000fe0a00780c */ /* 0x000fda0003f04270 */
[----:B------:R-:W-:Y:S05]  /*05c0*/  @P0 BRA `(.L_x_236) ;  /* 0x00000000006c0947 */ /* 0x000fea0003800000 */
[----:B------:R-:W-:-:S13]  /*05d0*/  ISETP.GE.AND P0, PT, R10, 0x1, PT ;  /* 0x000000010a00780c */ /* 0x000fda0003f06270 */
[----:B------:R-:W-:Y:S05]  /*05e0*/  @P0 BRA `(.L_x_237) ;  /* 0x0000000000740947 */ /* 0x000fea0003800000 */
[----:B------:R-:W-:Y:S02]  /*05f0*/  ISETP.GE.AND P0, PT, R10, -0x18, PT ;  /* 0xffffffe80a00780c */ /* 0x000fe40003f06270 */
[----:B------:R-:W-:-:S11]  /*0600*/  LOP3.LUT R5, R5, 0x80000000, RZ, 0xc0, !PT ;  /* 0x8000000005057812 */ /* 0x000fd600078ec0ff */
[----:B------:R-:W-:Y:S05]  /*0610*/  @!P0 BRA `(.L_x_237) ;  /* 0x0000000000688947 */ /* 0x000fea0003800000 */
[CCC-:B------:R-:W-:Y:S01]  /*0620*/  FFMA.RZ R0, R7.reuse, R9.reuse, R8.reuse ;  /* 0x0000000907007223 */ /* 0x1c0fe2000000c008 */
[C---:B------:R-:W-:Y:S01]  /*0630*/  VIADD R6, R10.reuse, 0x20 ;  /* 0x000000200a067836 */ /* 0x040fe20000000000 */
[C---:B------:R-:W-:Y:S02]  /*0640*/  ISETP.NE.AND P2, PT, R10.reuse, RZ, PT ;  /* 0x000000ff0a00720c */ /* 0x040fe40003f45270 */
[----:B------:R-:W-:Y:S02]  /*0650*/  ISETP.NE.AND P1, PT, R10, RZ, PT ;  /* 0x000000ff0a00720c */ /* 0x000fe40003f25270 */
[----:B------:R-:W-:Y:S01]  /*0660*/  LOP3.LUT R3, R0, 0x7fffff, RZ, 0xc0, !PT ;  /* 0x007fffff00037812 */ /* 0x000fe200078ec0ff */
[CCC-:B------:R-:W-:Y:S01]  /*0670*/  FFMA.RP R0, R7.reuse, R9.reuse, R8.reuse ;  /* 0x0000000907007223 */ /* 0x1c0fe20000008008 */
[----:B------:R-:W-:Y:S01]  /*0680*/  FFMA.RM R7, R7, R9, R8 ;  /* 0x0000000907077223 */ /* 0x000fe20000004008 */
[----:B------:R-:W-:Y:S01]  /*0690*/  IMAD.MOV R8, RZ, RZ, -R10 ;  /* 0x000000ffff087224 */ /* 0x000fe200078e0a0a */
[----:B------:R-:W-:-:S03]  /*06a0*/  LOP3.LUT R3, R3, 0x800000, RZ, 0xfc, !PT ;  /* 0x0080000003037812 */ /* 0x000fc600078efcff */
[----:B------:R-:W-:Y:S02]  /*06b0*/  FSETP.NEU.FTZ.AND P0, PT, R0, R7, PT ;  /* 0x000000070000720b */ /* 0x000fe40003f1d000 */
[----:B------:R-:W-:Y:S02]  /*06c0*/  SHF.L.U32 R6, R3, R6, RZ ;  /* 0x0000000603067219 */ /* 0x000fe400000006ff */
[----:B------:R-:W-:Y:S02]  /*06d0*/  SEL R0, R8, RZ, P2 ;  /* 0x000000ff08007207 */ /* 0x000fe40001000000 */
[----:B------:R-:W-:Y:S02]  /*06e0*/  ISETP.NE.AND P1, PT, R6, RZ, P1 ;  /* 0x000000ff0600720c */ /* 0x000fe40000f25270 */
[----:B------:R-:W-:Y:S02]  /*06f0*/  SHF.R.U32.HI R0, RZ, R0, R3 ;  /* 0x00000000ff007219 */ /* 0x000fe40000011603 */
[----:B------:R-:W-:-:S02]  /*0700*/  PLOP3.LUT P0, PT, P0, P1, PT, 0xf8, 0x8f ;  /* 0x00000000008f781c */ /* 0x000fc40000703f70 */
[----:B------:R-:W-:Y:S02]  /*0710*/  SHF.R.U32.HI R6, RZ, 0x1, R0 ;  /* 0x00000001ff067819 */ /* 0x000fe40000011600 */
[----:B------:R-:W-:-:S04]  /*0720*/  SEL R3, RZ, 0x1, !P0 ;  /* 0x00000001ff037807 */ /* 0x000fc80004000000 */
[----:B------:R-:W-:-:S04]  /*0730*/  LOP3.LUT R3, R3, 0x1, R6, 0xf8, !PT ;  /* 0x0000000103037812 */ /* 0x000fc800078ef806 */
[----:B------:R-:W-:-:S04]  /*0740*/  LOP3.LUT R3, R3, R0, RZ, 0xc0, !PT ;  /* 0x0000000003037212 */ /* 0x000fc800078ec0ff */
[----:B------:R-:W-:-:S04]  /*0750*/  IADD3 R6, PT, PT, R6, R3, RZ ;  /* 0x0000000306067210 */ /* 0x000fc80007ffe0ff */
[----:B------:R-:W-:Y:S01]  /*0760*/  LOP3.LUT R5, R6, R5, RZ, 0xfc, !PT ;  /* 0x0000000506057212 */ /* 0x000fe200078efcff */
[----:B------:R-:W-:Y:S06]  /*0770*/  BRA `(.L_x_237) ;  /* 0x0000000000107947 */ /* 0x000fec0003800000 */
.L_x_236:
[----:B------:R-:W-:-:S04]  /*0780*/  LOP3.LUT R5, R5, 0x80000000, RZ, 0xc0, !PT ;  /* 0x8000000005057812 */ /* 0x000fc800078ec0ff */
[----:B------:R-:W-:Y:S01]  /*0790*/  LOP3.LUT R5, R5, 0x7f800000, RZ, 0xfc, !PT ;  /* 0x7f80000005057812 */ /* 0x000fe200078efcff */
[----:B------:R-:W-:Y:S06]  /*07a0*/  BRA `(.L_x_237) ;  /* 0x0000000000047947 */ /* 0x000fec0003800000 */
.L_x_235:
[----:B------:R-:W-:-:S07]  /*07b0*/  IMAD R5, R6, 0x800000, R5 ;  /* 0x0080000006057824 */ /* 0x000fce00078e0205 */
.L_x_237:
[----:B------:R-:W-:Y:S05]  /*07c0*/  BSYNC.RECONVERGENT B2 ;  /* 0x0000000000027941 */ /* 0x000fea0003800200 */
.L_x_234:
[----:B------:R-:W-:Y:S05]  /*07d0*/  BRA `(.L_x_238) ;  /* 0x0000000000207947 */ /* 0x000fea0003800000 */
.L_x_233:
[----:B------:R-:W-:-:S04]  /*07e0*/  LOP3.LUT R5, R6, 0x80000000, R5, 0x48, !PT ;  /* 0x8000000006057812 */ /* 0x000fc800078e4805 */
[----:B------:R-:W-:Y:S01]  /*07f0*/  LOP3.LUT R5, R5, 0x7f800000, RZ, 0xfc, !PT ;  /* 0x7f80000005057812 */ /* 0x000fe200078efcff */
[----:B------:R-:W-:Y:S06]  /*0800*/  BRA `(.L_x_238) ;  /* 0x0000000000147947 */ /* 0x000fec0003800000 */
.L_x_232:
[----:B------:R-:W-:Y:S01]  /*0810*/  LOP3.LUT R5, R6, 0x80000000, R5, 0x48, !PT ;  /* 0x8000000006057812 */ /* 0x000fe200078e4805 */
[----:B------:R-:W-:Y:S06]  /*0820*/  BRA `(.L_x_238) ;  /* 0x00000000000c7947 */ /* 0x000fec0003800000 */
.L_x_231:
[----:B------:R-:W0:Y:S01]  /*0830*/  MUFU.RSQ R5, -QNAN ;  /* 0xffc0000000057908 */ /* 0x000e220000001400 */
[----:B------:R-:W-:Y:S05]  /*0840*/  BRA `(.L_x_238) ;  /* 0x0000000000047947 */ /* 0x000fea0003800000 */
.L_x_230:
[----:B------:R-:W-:-:S07]  /*0850*/  FADD.FTZ R5, R0, 5 ;  /* 0x40a0000000057421 */ /* 0x000fce0000010000 */
.L_x_238:
[----:B------:R-:W-:Y:S05]  /*0860*/  BSYNC.RECONVERGENT B0 ;  /* 0x0000000000007941 */ /* 0x000fea0003800200 */
.L_x_227:
[----:B0-----:R-:W-:Y:S02]  /*0870*/  IMAD.MOV.U32 R6, RZ, RZ, R5 ;  /* 0x000000ffff067224 */ /* 0x001fe400078e0005 */
[----:B------:R-:W-:-:S04]  /*0880*/  IMAD.MOV.U32 R5, RZ, RZ, 0x0 ;  /* 0x00000000ff057424 */ /* 0x000fc800078e00ff */
[----:B------:R-:W-:Y:S05]  /*0890*/  RET.REL.NODEC R4 `(_Z6mutatePfS_S_) ;  /* 0xfffffff404d87950 */ /* 0x000fea0003c3ffff */
.L_x_239:
        /* <DEDUP_REMOVED lines=14> */
.L_x_448:


//--------------------- .text._Z9crossoverPfPjS0_ --------------------------
	.section	.text._Z9crossoverPfPjS0_,"ax",@progbits
	.align	128
        .global         _Z9crossoverPfPjS0_
        .type           _Z9crossoverPfPjS0_,@function
        .size           _Z9crossoverPfPjS0_,(.L_x_459 - _Z9crossoverPfPjS0_)
        .other          _Z9crossoverPfPjS0_,@"STO_CUDA_ENTRY STV_DEFAULT"
_Z9crossoverPfPjS0_:
.text._Z9crossoverPfPjS0_:
[----:B------:R-:W-:Y:S01]  /*0000*/  LDC R1, c[0x0][0x37c] ;  /* 0x0000df00ff017b82 */ /* 0x000fe20000000800 */
[----:B------:R-:W0:Y:S07]  /*0010*/  S2R R0, SR_CTAID.X ;  /* 0x0000000000007919 */ /* 0x000e2e0000002500 */
[----:B------:R-:W0:Y:S01]  /*0020*/  LDC.64 R2, c[0x0][0x390] ;  /* 0x0000e400ff027b82 */ /* 0x000e220000000a00 */
[----:B------:R-:W1:Y:S01]  /*0030*/  LDCU.64 UR4, c[0x0][0x358] ;  /* 0x00006b00ff0477ac */ /* 0x000e620008000a00 */
[----:B------:R-:W2:Y:S01]  /*0040*/  LDCU UR6, c[0x0][0x360] ;  /* 0x00006c00ff0677ac */ /* 0x000ea20008000800 */
[----:B------:R-:W3:Y:S01]  /*0050*/  S2R R9, SR_TID.X ;  /* 0x0000000000097919 */ /* 0x000ee20000002100 */
[----:B------:R-:W4:Y:S01]  /*0060*/  LDCU.64 UR8, c[0x0][0x388] ;  /* 0x00007100ff0877ac */ /* 0x000f220008000a00 */
[----:B0-----:R-:W-:-:S06]  /*0070*/  IMAD.WIDE.U32 R2, R0, 0x4, R2 ;  /* 0x0000000400027825 */ /* 0x001fcc00078e0002 */
[----:B-1----:R0:W5:Y:S01]  /*0080*/  LDG.E R2, desc[UR4][R2.64] ;  /* 0x0000000402027981 */ /* 0x002162000c1e1900 */
[----:B--2---:R-:W1:Y:S01]  /*0090*/  I2F.U32.RP R6, UR6 ;  /* 0x0000000600067d06 */ /* 0x004e620008209000 */
[----:B------:R-:W-:Y:S01]  /*00a0*/  ISETP.NE.U32.AND P1, PT, RZ, UR6, PT ;  /* 0x00000006ff007c0c */ /* 0x000fe2000bf25070 */
[----:B0-----:R-:W-:-:S06]  /*00b0*/  VIADD R3, R0, UR6 ;  /* 0x0000000600037c36 */ /* 0x001fcc0008000000 */
[----:B-1----:R-:W0:Y:S02]  /*00c0*/  MUFU.RCP R6, R6 ;  /* 0x0000000600067308 */ /* 0x002e240000001000 */
[----:B0-----:R-:W-:-:S06]  /*00d0*/  IADD3 R4, PT, PT, R6, 0xffffffe, RZ ;  /* 0x0ffffffe06047810 */ /* 0x001fcc0007ffe0ff */
[----:B------:R0:W1:Y:S02]  /*00e0*/  F2I.FTZ.U32.TRUNC.NTZ R5, R4 ;  /* 0x0000000400057305 */ /* 0x000064000021f000 */
[----:B0-----:R-:W-:Y:S01]  /*00f0*/  IMAD.MOV.U32 R4, RZ, RZ, RZ ;  /* 0x000000ffff047224 */ /* 0x001fe200078e00ff */
[----:B-1----:R-:W-:-:S05]  /*0100*/  IADD3 R7, PT, PT, RZ, -R5, RZ ;  /* 0x80000005ff077210 */ /* 0x002fca0007ffe0ff */
[----:B------:R-:W-:-:S04]  /*0110*/  IMAD R7, R7, UR6, RZ ;  /* 0x0000000607077c24 */ /* 0x000fc8000f8e02ff */
[----:B------:R-:W-:Y:S02]  /*0120*/  IMAD.HI.U32 R5, R5, R7, R4 ;  /* 0x0000000705057227 */ /* 0x000fe400078e0004 */
[----:B------:R-:W0:Y:S04]  /*0130*/  LDC.64 R6, c[0x0][0x380] ;  /* 0x0000e000ff067b82 */ /* 0x000e280000000a00 */
[----:B-----5:R-:W-:-:S05]  /*0140*/  IMAD.HI.U32 R5, R5, R2, RZ ;  /* 0x0000000205057227 */ /* 0x020fca00078e00ff */
[----:B------:R-:W-:-:S05]  /*0150*/  IADD3 R5, PT, PT, -R5, RZ, RZ ;  /* 0x000000ff05057210 */ /* 0x000fca0007ffe1ff */
[----:B------:R-:W-:-:S05]  /*0160*/  IMAD R2, R5, UR6, R2 ;  /* 0x0000000605027c24 */ /* 0x000fca000f8e0202 */
[----:B------:R-:W-:-:S13]  /*0170*/  ISETP.GE.U32.AND P0, PT, R2, UR6, PT ;  /* 0x0000000602007c0c */ /* 0x000fda000bf06070 */
[----:B------:R-:W-:-:S05]  /*0180*/  @P0 VIADD R2, R2, -UR6 ;  /* 0x8000000602020c36 */ /* 0x000fca0008000000 */
[----:B------:R-:W-:-:S13]  /*0190*/  ISETP.GE.U32.AND P0, PT, R2, UR6, PT ;  /* 0x0000000602007c0c */ /* 0x000fda000bf06070 */
[----:B------:R-:W-:Y:S02]  /*01a0*/  @P0 IADD3 R2, PT, PT, R2, -UR6, RZ ;  /* 0x8000000602020c10 */ /* 0x000fe4000fffe0ff */
[----:B------:R-:W-:-:S04]  /*01b0*/  @!P1 LOP3.LUT R2, RZ, UR6, RZ, 0x33, !PT ;  /* 0x00000006ff029c12 */ /* 0x000fc8000f8e33ff */
[----:B---3--:R-:W-:-:S04]  /*01c0*/  ISETP.GT.U32.AND P0, PT, R9, R2, PT ;  /* 0x000000020900720c */ /* 0x008fc80003f04070 */
[----:B------:R-:W-:-:S04]  /*01d0*/  SEL R3, R3, R0, P0 ;  /* 0x0000000003037207 */ /* 0x000fc80000000000 */
[----:B----4-:R-:W-:-:S04]  /*01e0*/  LEA R4, P0, R3, UR8, 0x2 ;  /* 0x0000000803047c11 */ /* 0x010fc8000f8010ff */
[----:B------:R-:W-:-:S05]  /*01f0*/  LEA.HI.X R5, R3, UR9, RZ, 0x2, P0 ;  /* 0x0000000903057c11 */ /* 0x000fca00080f14ff */
[----:B------:R-:W2:Y:S02]  /*0200*/  LDG.E R4, desc[UR4][R4.64] ;  /* 0x0000000404047981 */ /* 0x000ea4000c1e1900 */
[----:B--2---:R-:W-:-:S05]  /*0210*/  IMAD.HI.U32 R3, R4, 0x40140141, RZ ;  /* 0x4014014104037827 */ /* 0x004fca00078e00ff */
[----:B------:R-:W-:-:S04]  /*0220*/  IADD3 R2, PT, PT, R4, -R3, RZ ;  /* 0x8000000304027210 */ /* 0x000fc80007ffe0ff */
[----:B------:R-:W-:-:S04]  /*0230*/  LEA.HI R2, R2, R3, RZ, 0x1f ;  /* 0x0000000302027211 */ /* 0x000fc800078ff8ff */
[----:B------:R-:W-:-:S05]  /*0240*/  SHF.R.U32.HI R3, RZ, 0x9, R2 ;  /* 0x00000009ff037819 */ /* 0x000fca0000011602 */
[----:B------:R-:W-:-:S04]  /*0250*/  IMAD R3, R3, -0x333, R4 ;  /* 0xfffffccd03037824 */ /* 0x000fc800078e0204 */
[----:B------:R-:W-:-:S04]  /*0260*/  IMAD R3, R3, UR6, R9 ;  /* 0x0000000603037c24 */ /* 0x000fc8000f8e0209 */
[----:B0-----:R-:W-:-:S06]  /*0270*/  IMAD.WIDE.U32 R2, R3, 0x4, R6 ;  /* 0x0000000403027825 */ /* 0x001fcc00078e0006 */
[----:B------:R-:W2:Y:S01]  /*0280*/  LDG.E R3, desc[UR4][R2.64] ;  /* 0x0000000402037981 */ /* 0x000ea2000c1e1900 */
[----:B------:R-:W-:-:S04]  /*0290*/  VIADD R0, R0, 0x333 ;  /* 0x0000033300007836 */ /* 0x000fc80000000000 */
[----:B------:R-:W-:-:S04]  /*02a0*/  IMAD R5, R0, UR6, R9 ;  /* 0x0000000600057c24 */ /* 0x000fc8000f8e0209 */
[----:B------:R-:W-:-:S05]  /*02b0*/  IMAD.WIDE.U32 R4, R5, 0x4, R6 ;  /* 0x0000000405047825 */ /* 0x000fca00078e0006 */
[----:B--2---:R-:W-:Y:S01]  /*02c0*/  STG.E desc[UR4][R4.64], R3 ;  /* 0x0000000304007986 */ /* 0x004fe2000c101904 */
[----:B------:R-:W-:Y:S05]  /*02d0*/  EXIT ;  /* 0x000000000000794d */ /* 0x000fea0003800000 */
.L_x_240:
        /* <DEDUP_REMOVED lines=10> */
.L_x_459:


//--------------------- .text._Z17intialise_indicesPi --------------------------
	.section	.text._Z17intialise_indicesPi,"ax",@progbits
	.align	128
        .global         _Z17intialise_indicesPi
        .type           _Z17intialise_indicesPi,@function
        .size           _Z17intialise_indicesPi,(.L_x_460 - _Z17intialise_indicesPi)
        .other          _Z17intialise_indicesPi,@"STO_CUDA_ENTRY STV_DEFAULT"
_Z17intialise_indicesPi:
.text._Z17intialise_indicesPi:
[----:B------:R-:W-:Y:S01]  /*0000*/  LDC R1, c[0x0][0x37c] ;  /* 0x0000df00ff017b82 */ /* 0x000fe20000000800 */
[----:B------:R-:W0:Y:S07]  /*0010*/  S2R R0, SR_TID.X ;  /* 0x0000000000007919 */ /* 0x000e2e0000002100 */
[----:B------:R-:W0:Y:S01]  /*0020*/  S2UR UR6, SR_CTAID.X ;  /* 0x00000000000679c3 */ /* 0x000e220000002500 */
[----:B------:R-:W1:Y:S07]  /*0030*/  LDCU.64 UR4, c[0x0][0x358] ;  /* 0x00006b00ff0477ac */ /* 0x000e6e0008000a00 */
[----:B------:R-:W0:Y:S08]  /*0040*/  LDC R5, c[0x0][0x360] ;  /* 0x0000d800ff057b82 */ /* 0x000e300000000800 */
[----:B------:R-:W2:Y:S01]  /*0050*/  LDC.64 R2, c[0x0][0x380] ;  /* 0x0000e000ff027b82 */ /* 0x000ea20000000a00 */
[----:B0-----:R-:W-:-:S04]  /*0060*/  IMAD R5, R5, UR6, R0 ;  /* 0x0000000605057c24 */ /* 0x001fc8000f8e0200 */
[----:B--2---:R-:W-:-:S05]  /*0070*/  IMAD.WIDE R2, R5, 0x4, R2 ;  /* 0x0000000405027825 */ /* 0x004fca00078e0202 */
[----:B-1----:R-:W-:Y:S01]  /*0080*/  STG.E desc[UR4][R2.64], R5 ;  /* 0x0000000502007986 */ /* 0x002fe2000c101904 */
[----:B------:R-:W-:Y:S05]  /*0090*/  EXIT ;  /* 0x000000000000794d */ /* 0x000fea0003800000 */
.L_x_241:
        /* <DEDUP_REMOVED lines=14> */
.L_x_460:


//--------------------- .text._Z8myprint1PiS_     --------------------------
	.section	.text._Z8myprint1PiS_,"ax",@progbits
	.align	128
        .global         _Z8myprint1PiS_
        .type           _Z8myprint1PiS_,@function
        .size           _Z8myprint1PiS_,(.L_x_461 - _Z8myprint1PiS_)
        .other          _Z8myprint1PiS_,@"STO_CUDA_ENTRY STV_DEFAULT"
_Z8myprint1PiS_:
.text._Z8myprint1PiS_:
[----:B------:R-:W0:Y:S01]  /*0000*/  LDC R1, c[0x0][0x37c] ;  /* 0x0000df00ff017b82 */ /* 0x000e220000000800 */
[----:B------:R-:W1:Y:S01]  /*0010*/  LDCU.128 UR8, c[0x0][0x380] ;  /* 0x00007000ff0877ac */ /* 0x000e620008000c00 */
[----:B0-----:R-:W-:Y:S02]  /*0020*/  VIADD R1, R1, 0xfffffff8 ;  /* 0xfffffff801017836 */ /* 0x001fe40000000000 */
[----:B------:R-:W-:Y:S01]  /*0030*/  IMAD.MOV.U32 R24, RZ, RZ, RZ ;  /* 0x000000ffff187224 */ /* 0x000fe200078e00ff */
[----:B------:R-:W0:Y:S01]  /*0040*/  LDCU UR5, c[0x0][0x2f8] ;  /* 0x00005f00ff0577ac */ /* 0x000e220008000800 */
[----:B------:R-:W2:Y:S01]  /*0050*/  LDCU UR12, c[0x0][0x2fc] ;  /* 0x00005f80ff0c77ac */ /* 0x000ea20008000800 */
[----:B------:R-:W3:Y:S01]  /*0060*/  LDCU.64 UR36, c[0x0][0x358] ;  /* 0x00006b00ff2477ac */ /* 0x000ee20008000a00 */
[----:B-1----:R-:W-:Y:S02]  /*0070*/  UIADD3 UR6, UP0, UPT, UR8, 0x20, URZ ;  /* 0x0000002008067890 */ /* 0x002fe4000ff1e0ff */
[----:B------:R-:W-:Y:S01]  /*0080*/  UIADD3 UR4, UP1, UPT, UR10, 0x20, URZ ;  /* 0x000000200a047890 */ /* 0x000fe2000ff3e0ff */
[----:B0-----:R-:W-:Y:S01]  /*0090*/  IADD3 R25, P0, PT, R1, UR5, RZ ;  /* 0x0000000501197c10 */ /* 0x001fe2000ff1e0ff */
[----:B------:R-:W-:-:S02]  /*00a0*/  UIADD3.X UR7, UPT, UPT, URZ, UR9, URZ, UP0, !UPT ;  /* 0x00000009ff077290 */ /* 0x000fc400087fe4ff */
[----:B------:R-:W-:Y:S01]  /*00b0*/  IMAD.U32 R18, RZ, RZ, UR6 ;  /* 0x00000006ff127e24 */ /* 0x000fe2000f8e00ff */
[----:B------:R-:W-:Y:S01]  /*00c0*/  UIADD3.X UR5, UPT, UPT, URZ, UR11, URZ, UP1, !UPT ;  /* 0x0000000bff057290 */ /* 0x000fe20008ffe4ff */
[----:B--2---:R-:W-:Y:S01]  /*00d0*/  IADD3.X R23, PT, PT, RZ, UR12, RZ, P0, !PT ;  /* 0x0000000cff177c10 */ /* 0x004fe200087fe4ff */
[----:B------:R-:W-:Y:S01]  /*00e0*/  IMAD.U32 R16, RZ, RZ, UR4 ;  /* 0x00000004ff107e24 */ /* 0x000fe2000f8e00ff */
[----:B------:R-:W-:-:S03]  /*00f0*/  MOV R19, UR7 ;  /* 0x0000000700137c02 */ /* 0x000fc60008000f00 */
[----:B---3--:R-:W-:-:S07]  /*0100*/  IMAD.U32 R17, RZ, RZ, UR5 ;  /* 0x00000005ff117e24 */ /* 0x008fce000f8e00ff */
.L_x_258:
[----:B------:R-:W2:Y:S04]  /*0110*/  LDG.E R8, desc[UR36][R18.64+-0x20] ;  /* 0xffffe02412087981 */ /* 0x000ea8000c1e1900 */
[----:B------:R-:W2:Y:S01]  /*0120*/  LDG.E R9, desc[UR36][R16.64+-0x20] ;  /* 0xffffe02410097981 */ /* 0x000ea2000c1e1900 */
[----:B------:R-:W-:Y:S01]  /*0130*/  MOV R22, 0x1c0 ;  /* 0x000001c000167802 */ /* 0x000fe20000000f00 */
[----:B------:R-:W0:Y:S01]  /*0140*/  LDCU.64 UR4, c[0x4][0x1b8] ;  /* 0x01003700ff0477ac */ /* 0x000e220008000a00 */
[----:B------:R-:W-:Y:S01]  /*0150*/  VIADD R24, R24, 0x10 ;  /* 0x0000001018187836 */ /* 0x000fe20000000000 */
[----:B------:R-:W-:Y:S01]  /*0160*/  MOV R7, R23 ;  /* 0x0000001700077202 */ /* 0x000fe20000000f00 */
[----:B------:R1:W3:Y:S01]  /*0170*/  LDC.64 R2, c[0x4][R22] ;  /* 0x0100000016027b82 */ /* 0x0002e20000000a00 */
[----:B------:R-:W-:-:S02]  /*0180*/  IMAD.MOV.U32 R6, RZ, RZ, R25 ;  /* 0x000000ffff067224 */ /* 0x000fc400078e0019 */
[----:B------:R-:W-:-:S04]  /*0190*/  ISETP.NE.AND P0, PT, R24, 0x1000, PT ;  /* 0x000010001800780c */ /* 0x000fc80003f05270 */
[----:B------:R-:W-:Y:S02]  /*01a0*/  P2R R26, PR, RZ, 0x1 ;  /* 0x00000001ff1a7803 */ /* 0x000fe40000000000 */
[----:B0-----:R-:W-:Y:S01]  /*01b0*/  MOV R4, UR4 ;  /* 0x0000000400047c02 */ /* 0x001fe20008000f00 */
[----:B------:R-:W-:Y:S01]  /*01c0*/  IMAD.U32 R5, RZ, RZ, UR5 ;  /* 0x00000005ff057e24 */ /* 0x000fe2000f8e00ff */
[----:B--23--:R1:W-:Y:S06]  /*01d0*/  STL.64 [R1], R8 ;  /* 0x0000000801007387 */ /* 0x00c3ec0000100a00 */
[----:B------:R-:W-:-:S07]  /*01e0*/  LEPC R20, `(.L_x_242) ;  /* 0x000000001014794e */ /* 0x000fce0000000000 */
[----:B-1----:R-:W-:Y:S05]  /*01f0*/  CALL.ABS.NOINC R2 ;  /* 0x0000000002007343 */ /* 0x002fea0003c00000 */
.L_x_242:
[----:B------:R-:W2:Y:S04]  /*0200*/  LDG.E R8, desc[UR36][R18.64+-0x1c] ;  /* 0xffffe42412087981 */ /* 0x000ea8000c1e1900 */
[----:B------:R-:W2:Y:S01]  /*0210*/  LDG.E R9, desc[UR36][R16.64+-0x1c] ;  /* 0xffffe42410097981 */ /* 0x000ea2000c1e1900 */
[----:B------:R0:W1:Y:S01]  /*0220*/  LDC.64 R2, c[0x4][R22] ;  /* 0x0100000016027b82 */ /* 0x0000620000000a00 */
[----:B------:R-:W3:Y:S01]  /*0230*/  LDCU.64 UR4, c[0x4][0x1b8] ;  /* 0x01003700ff0477ac */ /* 0x000ee20008000a00 */
[----:B------:R-:W-:Y:S01]  /*0240*/  MOV R6, R25 ;  /* 0x0000001900067202 */ /* 0x000fe20000000f00 */
[----:B------:R-:W-:Y:S02]  /*0250*/  IMAD.MOV.U32 R7, RZ, RZ, R23 ;  /* 0x000000ffff077224 */ /* 0x000fe400078e0017 */
[----:B---3--:R-:W-:-:S02]  /*0260*/  IMAD.U32 R4, RZ, RZ, UR4 ;  /* 0x00000004ff047e24 */ /* 0x008fc4000f8e00ff */
[----:B------:R-:W-:Y:S01]  /*0270*/  IMAD.U32 R5, RZ, RZ, UR5 ;  /* 0x00000005ff057e24 */ /* 0x000fe2000f8e00ff */
[----:B-12---:R0:W-:Y:S06]  /*0280*/  STL.64 [R1], R8 ;  /* 0x0000000801007387 */ /* 0x0061ec0000100a00 */
[----:B------:R-:W-:-:S07]  /*0290*/  LEPC R20, `(.L_x_243) ;  /* 0x000000001014794e */ /* 0x000fce0000000000 */
[----:B0-----:R-:W-:Y:S05]  /*02a0*/  CALL.ABS.NOINC R2 ;  /* 0x0000000002007343 */ /* 0x001fea0003c00000 */
.L_x_243:
[----:B------:R-:W2:Y:S04]  /*02b0*/  LDG.E R8, desc[UR36][R18.64+-0x18] ;  /* 0xffffe82412087981 */ /* 0x000ea8000c1e1900 */
[----:B------:R-:W2:Y:S01]  /*02c0*/  LDG.E R9, desc[UR36][R16.64+-0x18] ;  /* 0xffffe82410097981 */ /* 0x000ea2000c1e1900 */
[----:B------:R0:W1:Y:S01]  /*02d0*/  LDC.64 R2, c[0x4][R22] ;  /* 0x0100000016027b82 */ /* 0x0000620000000a00 */
[----:B------:R-:W3:Y:S01]  /*02e0*/  LDCU.64 UR4, c[0x4][0x1b8] ;  /* 0x01003700ff0477ac */ /* 0x000ee20008000a00 */
[----:B------:R-:W-:Y:S02]  /*02f0*/  IMAD.MOV.U32 R6, RZ, RZ, R25 ;  /* 0x000000ffff067224 */ /* 0x000fe400078e0019 */
[----:B------:R-:W-:Y:S02]  /*0300*/  IMAD.MOV.U32 R7, RZ, RZ, R23 ;  /* 0x000000ffff077224 */ /* 0x000fe400078e0017 */
[----:B---3--:R-:W-:Y:S01]  /*0310*/  IMAD.U32 R4, RZ, RZ, UR4 ;  /* 0x00000004ff047e24 */ /* 0x008fe2000f8e00ff */
[----:B------:R-:W-:Y:S01]  /*0320*/  MOV R5, UR5 ;  /* 0x0000000500057c02 */ /* 0x000fe20008000f00 */
[----:B-12---:R0:W-:Y:S06]  /*0330*/  STL.64 [R1], R8 ;  /* 0x0000000801007387 */ /* 0x0061ec0000100a00 */
[----:B------:R-:W-:-:S07]  /*0340*/  LEPC R20, `(.L_x_244) ;  /* 0x000000001014794e */ /* 0x000fce0000000000 */
[----:B0-----:R-:W-:Y:S05]  /*0350*/  CALL.ABS.NOINC R2 ;  /* 0x0000000002007343 */ /* 0x001fea0003c00000 */
.L_x_244:
[----:B------:R-:W2:Y:S04]  /*0360*/  LDG.E R8, desc[UR36][R18.64+-0x14] ;  /* 0xffffec2412087981 */ /* 0x000ea8000c1e1900 */
[----:B------:R-:W2:Y:S01]  /*0370*/  LDG.E R9, desc[UR36][R16.64+-0x14] ;  /* 0xffffec2410097981 */ /* 0x000ea2000c1e1900 */
[----:B------:R0:W1:Y:S01]  /*0380*/  LDC.64 R2, c[0x4][R22] ;  /* 0x0100000016027b82 */ /* 0x0000620000000a00 */
[----:B------:R-:W3:Y:S01]  /*0390*/  LDCU.64 UR4, c[0x4][0x1b8] ;  /* 0x01003700ff0477ac */ /* 0x000ee20008000a00 */
[----:B------:R-:W-:Y:S01]  /*03a0*/  IMAD.MOV.U32 R6, RZ, RZ, R25 ;  /* 0x000000ffff067224 */ /* 0x000fe200078e0019 */
[----:B------:R-:W-:Y:S02]  /*03b0*/  MOV R7, R23 ;  /* 0x0000001700077202 */ /* 0x000fe40000000f00 */
[----:B---3--:R-:W-:Y:S01]  /*03c0*/  MOV R4, UR4 ;  /* 0x0000000400047c02 */ /* 0x008fe20008000f00 */
[----:B------:R-:W-:Y:S01]  /*03d0*/  IMAD.U32 R5, RZ, RZ, UR5 ;  /* 0x00000005ff057e24 */ /* 0x000fe2000f8e00ff */
[----:B-12---:R0:W-:Y:S06]  /*03e0*/  STL.64 [R1], R8 ;  /* 0x0000000801007387 */ /* 0x0061ec0000100a00 */
[----:B------:R-:W-:-:S07]  /*03f0*/  LEPC R20, `(.L_x_245) ;  /* 0x000000001014794e */ /* 0x000fce0000000000 */
[----:B0-----:R-:W-:Y:S05]  /*0400*/  CALL.ABS.NOINC R2 ;  /* 0x0000000002007343 */ /* 0x001fea0003c00000 */
.L_x_245:
        /* <DEDUP_REMOVED lines=11> */
.L_x_246:
        /* <DEDUP_REMOVED lines=11> */
.L_x_247:
        /* <DEDUP_REMOVED lines=11> */
.L_x_248:
        /* <DEDUP_REMOVED lines=11> */
.L_x_249:
        /* <DEDUP_REMOVED lines=11> */
.L_x_250:
        /* <DEDUP_REMOVED lines=11> */
.L_x_251:
        /* <DEDUP_REMOVED lines=11> */
.L_x_252:
        /* <DEDUP_REMOVED lines=11> */
.L_x_253:
        /* <DEDUP_REMOVED lines=11> */
.L_x_254:
[----:B------:R-:W2:Y:S04]  /*0a40*/  LDG.E R8, desc[UR36][R18.64+0x14] ;  /* 0x0000142412087981 */ /* 0x000ea8000c1e1900 */
[----:B------:R-:W2:Y:S01]  /*0a50*/  LDG.E R9, desc[UR36][R16.64+0x14] ;  /* 0x0000142410097981 */ /* 0x000ea2000c1e1900 */
[----:B------:R0:W1:Y:S01]  /*0a60*/  LDC.64 R2, c[0x4][R22] ;  /* 0x0100000016027b82 */ /* 0x0000620000000a00 */
[----:B------:R-:W3:Y:S01]  /*0a70*/  LDCU.64 UR4, c[0x4][0x1b8] ;  /* 0x01003700ff0477ac */ /* 0x000ee20008000a00 */
[----:B------:R-:W-:Y:S01]  /*0a80*/  IMAD.MOV.U32 R6, RZ, RZ, R25 ;  /* 0x000000ffff067224 */ /* 0x000fe200078e0019 */
[----:B------:R-:W-:Y:S01]  /*0a90*/  MOV R7, R23 ;  /* 0x0000001700077202 */ /* 0x000fe20000000f00 */
[----:B---3--:R-:W-:Y:S01]  /*0aa0*/  IMAD.U32 R4, RZ, RZ, UR4 ;  /* 0x00000004ff047e24 */ /* 0x008fe2000f8e00ff */
[----:B------:R-:W-:Y:S01]  /*0ab0*/  MOV R5, UR5 ;  /* 0x0000000500057c02 */ /* 0x000fe20008000f00 */
[----:B-12---:R0:W-:Y:S06]  /*0ac0*/  STL.64 [R1], R8 ;  /* 0x0000000801007387 */ /* 0x0061ec0000100a00 */
[----:B------:R-:W-:-:S07]  /*0ad0*/  LEPC R20, `(.L_x_255) ;  /* 0x000000001014794e */ /* 0x000fce0000000000 */
[----:B0-----:R-:W-:Y:S05]  /*0ae0*/  CALL.ABS.NOINC R2 ;  /* 0x0000000002007343 */ /* 0x001fea0003c00000 */
.L_x_255:
        /* <DEDUP_REMOVED lines=11> */
.L_x_256:
        /* <DEDUP_REMOVED lines=11> */
.L_x_257:
[----:B------:R-:W-:Y:S02]  /*0c50*/  ISETP.NE.AND P6, PT, R26, RZ, PT ;  /* 0x000000ff1a00720c */ /* 0x000fe40003fc5270 */
[----:B------:R-:W-:Y:S02]  /*0c60*/  IADD3 R18, P0, PT, R18, 0x40, RZ ;  /* 0x0000004012127810 */ /* 0x000fe40007f1e0ff */
[----:B------:R-:W-:-:S03]  /*0c70*/  IADD3 R16, P1, PT, R16, 0x40, RZ ;  /* 0x0000004010107810 */ /* 0x000fc60007f3e0ff */
[----:B------:R-:W-:Y:S01]  /*0c80*/  IMAD.X R19, RZ, RZ, R19, P0 ;  /* 0x000000ffff137224 */ /* 0x000fe200000e0613 */
[----:B------:R-:W-:-:S05]  /*0c90*/  IADD3.X R17, PT, PT, RZ, R17, RZ, P1, !PT ;  /* 0x00000011ff117210 */ /* 0x000fca0000ffe4ff */
[----:B------:R-:W-:Y:S05]  /*0ca0*/  @P6 BRA `(.L_x_258) ;  /* 0xfffffff400186947 */ /* 0x000fea000383ffff */
[----:B------:R-:W-:Y:S05]  /*0cb0*/  EXIT ;  /* 0x000000000000794d */ /* 0x000fea0003800000 */
.L_x_259:
        /* <DEDUP_REMOVED lines=12> */
.L_x_461:


//--------------------- .text._Z10select_topPfS_Pi --------------------------
	.section	.text._Z10select_topPfS_Pi,"ax",@progbits
	.align	128
        .global         _Z10select_topPfS_Pi
        .type           _Z10select_topPfS_Pi,@function
        .size           _Z10select_topPfS_Pi,(.L_x_462 - _Z10select_topPfS_Pi)
        .other          _Z10select_topPfS_Pi,@"STO_CUDA_ENTRY STV_DEFAULT"
_Z10select_topPfS_Pi:
.text._Z10select_topPfS_Pi:
[----:B------:R-:W-:Y:S01]  /*0000*/  LDC R1, c[0x0][0x37c] ;  /* 0x0000df00ff017b82 */ /* 0x000fe20000000800 */
[----:B------:R-:W0:Y:S07]  /*0010*/  S2R R9, SR_CTAID.X ;  /* 0x0000000000097919 */ /* 0x000e2e0000002500 */
[----:B------:R-:W0:Y:S01]  /*0020*/  LDC.64 R2, c[0x0][0x390] ;  /* 0x0000e400ff027b82 */ /* 0x000e220000000a00 */
[----:B------:R-:W1:Y:S01]  /*0030*/  LDCU.64 UR4, c[0x0][0x358] ;  /* 0x00006b00ff0477ac */ /* 0x000e620008000a00 */
[----:B------:R-:W2:Y:S06]  /*0040*/  S2R R0, SR_TID.X ;  /* 0x0000000000007919 */ /* 0x000eac0000002100 */
[----:B------:R-:W3:Y:S01]  /*0050*/  LDC.64 R4, c[0x0][0x380] ;  /* 0x0000e000ff047b82 */ /* 0x000ee20000000a00 */
[----:B0-----:R-:W-:-:S06]  /*0060*/  IMAD.WIDE.U32 R2, R9, 0x4, R2 ;  /* 0x0000000409027825 */ /* 0x001fcc00078e0002 */
[----:B-1----:R-:W2:Y:S01]  /*0070*/  LDG.E R2, desc[UR4][R2.64] ;  /* 0x0000000402027981 */ /* 0x002ea2000c1e1900 */
[----:B------:R-:W2:Y:S02]  /*0080*/  LDCU UR6, c[0x0][0x360] ;  /* 0x00006c00ff0677ac */ /* 0x000ea40008000800 */
[----:B--2---:R-:W-:-:S04]  /*0090*/  IMAD R7, R2, UR6, R0 ;  /* 0x0000000602077c24 */ /* 0x004fc8000f8e0200 */
[----:B---3--:R-:W-:Y:S02]  /*00a0*/  IMAD.WIDE R4, R7, 0x4, R4 ;  /* 0x0000000407047825 */ /* 0x008fe400078e0204 */
[----:B------:R-:W0:Y:S04]  /*00b0*/  LDC.64 R6, c[0x0][0x388] ;  /* 0x0000e200ff067b82 */ /* 0x000e280000000a00 */
[----:B------:R-:W2:Y:S01]  /*00c0*/  LDG.E R5, desc[UR4][R4.64] ;  /* 0x0000000404057981 */ /* 0x000ea2000c1e1900 */
[----:B------:R-:W-:-:S04]  /*00d0*/  IMAD R9, R9, UR6, R0 ;  /* 0x0000000609097c24 */ /* 0x000fc8000f8e0200 */
[----:B0-----:R-:W-:-:S05]  /*00e0*/  IMAD.WIDE R6, R9, 0x4, R6 ;  /* 0x0000000409067825 */ /* 0x001fca00078e0206 */
[----:B--2---:R-:W-:Y:S01]  /*00f0*/  STG.E desc[UR4][R6.64], R5 ;  /* 0x0000000506007986 */ /* 0x004fe2000c101904 */
[----:B------:R-:W-:Y:S05]  /*0100*/  EXIT ;  /* 0x000000000000794d */ /* 0x000fea0003800000 */
.L_x_260:
        /* <DEDUP_REMOVED lines=15> */
.L_x_462:


//--------------------- .text._Z9play_gamePfPiPjS1_ii --------------------------
	.section	.text._Z9play_gamePfPiPjS1_ii,"ax",@progbits
	.align	128
        .global         _Z9play_gamePfPiPjS1_ii
        .type           _Z9play_gamePfPiPjS1_ii,@function
        .size           _Z9play_gamePfPiPjS1_ii,(.L_x_452 - _Z9play_gamePfPiPjS1_ii)
        .other          _Z9play_gamePfPiPjS1_ii,@"STO_CUDA_ENTRY STV_DEFAULT"
_Z9play_gamePfPiPjS1_ii:
.text._Z9play_gamePfPiPjS1_ii:
[----:B------:R-:W0:Y:S01]  /*0000*/  LDC R1, c[0x0][0x37c] ;  /* 0x0000df00ff017b82 */ /* 0x000e220000000800 */
[----:B------:R-:W1:Y:S07]  /*0010*/  S2R R7, SR_TID.X ;  /* 0x0000000000077919 */ /* 0x000e6e0000002100 */
[----:B------:R-:W1:Y:S01]  /*0020*/  S2UR UR4, SR_CTAID.X ;  /* 0x00000000000479c3 */ /* 0x000e620000002500 */
[----:B------:R-:W2:Y:S01]  /*0030*/  LDCU.64 UR6, c[0x0][0x358] ;  /* 0x00006b00ff0677ac */ /* 0x000ea20008000a00 */
[----:B0-----:R-:W-:-:S06]  /*0040*/  VIADD R1, R1, 0xfffffce0 ;  /* 0xfffffce001017836 */ /* 0x001fcc0000000000 */
[----:B------:R-:W1:Y:S08]  /*0050*/  LDC R0, c[0x0][0x3a0] ;  /* 0x0000e800ff007b82 */ /* 0x000e700000000800 */
[----:B------:R-:W0:Y:S01]  /*0060*/  LDC.64 R2, c[0x0][0x380] ;  /* 0x0000e000ff027b82 */ /* 0x000e220000000a00 */
[----:B-1----:R-:W-:-:S04]  /*0070*/  IMAD R5, R0, UR4, R7 ;  /* 0x0000000400057c24 */ /* 0x002fc8000f8e0207 */
[----:B0-----:R-:W-:-:S06]  /*0080*/  IMAD.WIDE R2, R5, 0x4, R2 ;  /* 0x0000000405027825 */ /* 0x001fcc00078e0202 */
[----:B--2---:R-:W2:Y:S01]  /*0090*/  LDG.E R2, desc[UR6][R2.64] ;  /* 0x0000000602027981 */ /* 0x004ea2000c1e1900 */
[----:B------:R-:W0:Y:S01]  /*00a0*/  S2UR UR5, SR_CgaCtaId ;  /* 0x00000000000579c3 */ /* 0x000e220000008800 */
[----:B------:R-:W-:Y:S02]  /*00b0*/  UMOV UR4, 0x400 ;  /* 0x0000040000047882 */ /* 0x000fe40000000000 */
[----:B------:R-:W-:-:S05]  /*00c0*/  UIADD3 UR4, UPT, UPT, UR4, 0xf0, URZ ;  /* 0x000000f004047890 */ /* 0x000fca000fffe0ff */
[----:B------:R-:W1:Y:S08]  /*00d0*/  LDC.64 R8, c[0x0][0x390] ;  /* 0x0000e400ff087b82 */ /* 0x000e700000000a00 */
[----:B------:R-:W3:Y:S01]  /*00e0*/  LDC.64 R10, c[0x0][0x398] ;  /* 0x0000e600ff0a7b82 */ /* 0x000ee20000000a00 */
[----:B0-----:R-:W-:-:S06]  /*00f0*/  ULEA UR4, UR5, UR4, 0x18 ;  /* 0x0000000405047291 */ /* 0x001fcc000f8ec0ff */
[----:B------:R-:W-:-:S05]  /*0100*/  LEA R7, R7, UR4, 0x2 ;  /* 0x0000000407077c11 */ /* 0x000fca000f8e10ff */
[----:B--2---:R0:W-:Y:S01]  /*0110*/  STS [R7], R2 ;  /* 0x0000000207007388 */ /* 0x0041e20000000800 */
[----:B------:R-:W-:Y:S06]  /*0120*/  BAR.SYNC.DEFER_BLOCKING 0x0 ;  /* 0x0000000000007b1d */ /* 0x000fec0000010000 */
[----:B-1----:R1:W2:Y:S04]  /*0130*/  LDG.E R8, desc[UR6][R8.64] ;  /* 0x0000000608087981 */ /* 0x0022a8000c1e1900 */
[----:B---3--:R-:W3:Y:S01]  /*0140*/  LDG.E R10, desc[UR6][R10.64] ;  /* 0x000000060a0a7981 */ /* 0x008ee2000c1e1900 */
[----:B------:R-:W-:Y:S01]  /*0150*/  IMAD.MOV.U32 R6, RZ, RZ, 0x2 ;  /* 0x00000002ff067424 */ /* 0x000fe200078e00ff */
[----:B------:R-:W-:Y:S01]  /*0160*/  CS2R R30, SRZ ;  /* 0x00000000001e7805 */ /* 0x000fe2000001ff00 */
[----:B0-----:R-:W-:-:S02]  /*0170*/  IMAD.MOV.U32 R7, RZ, RZ, RZ ;  /* 0x000000ffff077224 */ /* 0x001fc400078e00ff */
[----:B------:R-:W-:Y:S02]  /*0180*/  IMAD.MOV.U32 R2, RZ, RZ, 0x14 ;  /* 0x00000014ff027424 */ /* 0x000fe400078e00ff */
[----:B-1----:R-:W-:Y:S02]  /*0190*/  IMAD.MOV.U32 R9, RZ, RZ, RZ ;  /* 0x000000ffff097224 */ /* 0x002fe400078e00ff */
[----:B--2---:R-:W-:-:S04]  /*01a0*/  IMAD.HI.U32 R0, R8, -0x77777777, RZ ;  /* 0x8888888908007827 */ /* 0x004fc800078e00ff */
[----:B---3--:R-:W-:Y:S01]  /*01b0*/  IMAD.HI.U32 R4, R10, -0x33333333, RZ ;  /* 0xcccccccd0a047827 */ /* 0x008fe200078e00ff */
[----:B------:R-:W-:-:S03]  /*01c0*/  SHF.R.U32.HI R3, RZ, 0x4, R0 ;  /* 0x00000004ff037819 */ /* 0x000fc60000011600 */
[----:B------:R-:W-:Y:S01]  /*01d0*/  IMAD.MOV.U32 R0, RZ, RZ, 0xf ;  /* 0x0000000fff007424 */ /* 0x000fe200078e00ff */
[----:B------:R-:W-:Y:S01]  /*01e0*/  SHF.R.U32.HI R5, RZ, 0x5, R4 ;  /* 0x00000005ff057819 */ /* 0x000fe20000011604 */
[----:B------:R-:W-:Y:S02]  /*01f0*/  IMAD R3, R3, -0x1e, R8 ;  /* 0xffffffe203037824 */ /* 0x000fe400078e0208 */
[----:B------:R-:W-:Y:S02]  /*0200*/  VIADD R4, R1, 0x190 ;  /* 0x0000019001047836 */ /* 0x000fe40000000000 */
[----:B------:R-:W-:Y:S02]  /*0210*/  IMAD R5, R5, -0x28, R10 ;  /* 0xffffffd805057824 */ /* 0x000fe400078e020a */
[----:B------:R-:W-:-:S07]  /*0220*/  IMAD.MOV.U32 R8, RZ, RZ, 0x1 ;  /* 0x00000001ff087424 */ /* 0x000fce00078e00ff */
.L_x_404:
[----:B------:R-:W0:Y:S01]  /*0230*/  S2UR UR5, SR_CgaCtaId ;  /* 0x00000000000579c3 */ /* 0x000e220000008800 */
[----:B------:R-:W-:Y:S01]  /*0240*/  ISETP.GE.AND P0, PT, R5, R2, PT ;  /* 0x000000020500720c */ /* 0x000fe20003f06270 */
[----:B------:R-:W-:Y:S01]  /*0250*/  UMOV UR4, 0x400 ;  /* 0x0000040000047882 */ /* 0x000fe20000000000 */
[----:B------:R-:W-:Y:S01]  /*0260*/  ISETP.GE.AND P1, PT, R6, 0x1, PT ;  /* 0x000000010600780c */ /* 0x000fe20003f26270 */
[----:B------:R-:W-:Y:S01]  /*0270*/  BSSY.RECONVERGENT B0, `(.L_x_261) ;  /* 0x0000026000007945 */ /* 0x000fe20003800200 */
[----:B------:R-:W-:Y:S01]  /*0280*/  ISETP.NE.OR P0, PT, R3, R0, P0 ;  /* 0x000000000300720c */ /* 0x000fe20000705670 */
[----:B--2---:R-:W-:Y:S02]  /*0290*/  IMAD.MOV.U32 R13, RZ, RZ, RZ ;  /* 0x000000ffff0d7224 */ /* 0x004fe400078e00ff */
[----:B------:R-:W-:Y:S02]  /*02a0*/  IMAD.MOV.U32 R10, RZ, RZ, R0 ;  /* 0x000000ffff0a7224 */ /* 0x000fe400078e0000 */
[----:B------:R-:W-:-:S02]  /*02b0*/  IMAD.MOV.U32 R11, RZ, RZ, R2 ;  /* 0x000000ffff0b7224 */ /* 0x000fc400078e0002 */
[----:B------:R-:W-:-:S06]  /*02c0*/  IMAD.MOV.U32 R14, RZ, RZ, RZ ;  /* 0x000000ffff0e7224 */ /* 0x000fcc00078e00ff */
[----:B------:R-:W-:Y:S02]  /*02d0*/  @!P0 IMAD.MOV.U32 R12, RZ, RZ, 0x3f800000 ;  /* 0x3f800000ff0c8424 */ /* 0x000fe400078e00ff */
[----:B------:R-:W-:Y:S01]  /*02e0*/  @!P0 IMAD.MOV.U32 R13, RZ, RZ, 0x3f800000 ;  /* 0x3f800000ff0d8424 */ /* 0x000fe200078e00ff */
[----:B0-----:R-:W-:-:S09]  /*02f0*/  ULEA UR4, UR5, UR4, 0x18 ;  /* 0x0000000405047291 */ /* 0x001fd2000f8ec0ff */
[----:B------:R-:W-:Y:S04]  /*0300*/  STS.128 [UR4], RZ ;  /* 0x000000ffff007988 */ /* 0x000fe80008000c04 */
[----:B------:R-:W-:Y:S04]  /*0310*/  STS.128 [UR4+0x10], RZ ;  /* 0x000010ffff007988 */ /* 0x000fe80008000c04 */
[----:B------:R-:W-:Y:S04]  /*0320*/  STS.128 [UR4+0x20], RZ ;  /* 0x000020ffff007988 */ /* 0x000fe80008000c04 */
[----:B------:R0:W-:Y:S04]  /*0330*/  @!P0 STS [UR4], R12 ;  /* 0x0000000cff008988 */ /* 0x0001e80008000804 */
[----:B------:R-:W-:Y:S04]  /*0340*/  STS.128 [UR4+0x30], RZ ;  /* 0x000030ffff007988 */ /* 0x000fe80008000c04 */
[----:B------:R-:W-:Y:S04]  /*0350*/  STS.128 [UR4+0x40], RZ ;  /* 0x000040ffff007988 */ /* 0x000fe80008000c04 */
[----:B------:R-:W-:Y:S01]  /*0360*/  STS.128 [UR4+0x50], RZ ;  /* 0x000050ffff007988 */ /* 0x000fe20008000c04 */
[----:B0--3--:R-:W-:Y:S05]  /*0370*/  @!P1 BRA `(.L_x_262) ;  /* 0x0000000000549947 */ /* 0x009fea0003800000 */
[----:B------:R-:W-:-:S07]  /*0380*/  IMAD.MOV.U32 R12, RZ, RZ, RZ ;  /* 0x000000ffff0c7224 */ /* 0x000fce00078e00ff */
.L_x_266:
[----:B------:R-:W-:-:S05]  /*0390*/  IMAD R15, R12, 0x4, R1 ;  /* 0x000000040c0f7824 */ /* 0x000fca00078e0201 */
[----:B------:R-:W2:Y:S01]  /*03a0*/  LDL R17, [R15] ;  /* 0x000000000f117983 */ /* 0x000ea20000100800 */
[----:B------:R-:W-:Y:S01]  /*03b0*/  BSSY.RELIABLE B1, `(.L_x_263) ;  /* 0x0000007000017945 */ /* 0x000fe20003800100 */
[----:B--2---:R-:W-:-:S13]  /*03c0*/  ISETP.NE.AND P0, PT, R17, R0, PT ;  /* 0x000000001100720c */ /* 0x004fda0003f05270 */
[----:B------:R-:W-:Y:S05]  /*03d0*/  @P0 BRA `(.L_x_264) ;  /* 0x0000000000100947 */ /* 0x000fea0003800000 */
[----:B------:R-:W2:Y:S02]  /*03e0*/  LDL R15, [R15+0x190] ;  /* 0x000190000f0f7983 */ /* 0x000ea40000100800 */
[----:B--2---:R-:W-:-:S13]  /*03f0*/  ISETP.GE.AND P0, PT, R15, R2, PT ;  /* 0x000000020f00720c */ /* 0x004fda0003f06270 */
[----:B------:R-:W-:Y:S05]  /*0400*/  @!P0 BREAK.RELIABLE B1 ;  /* 0x0000000000018942 */ /* 0x000fea0003800100 */
[----:B------:R-:W-:Y:S05]  /*0410*/  @!P0 BRA `(.L_x_265) ;  /* 0x0000000000148947 */ /* 0x000fea0003800000 */
.L_x_264:
[----:B------:R-:W-:Y:S05]  /*0420*/  BSYNC.RELIABLE B1 ;  /* 0x0000000000017941 */ /* 0x000fea0003800100 */
.L_x_263:
[----:B------:R-:W-:-:S05]  /*0430*/  VIADD R12, R12, 0x1 ;  /* 0x000000010c0c7836 */ /* 0x000fca0000000000 */
[----:B------:R-:W-:-:S13]  /*0440*/  ISETP.NE.AND P0, PT, R12, R6, PT ;  /* 0x000000060c00720c */ /* 0x000fda0003f05270 */
[----:B------:R-:W-:Y:S05]  /*0450*/  @P0 BRA `(.L_x_266) ;  /* 0xfffffffc00cc0947 */ /* 0x000fea000383ffff */
[----:B------:R-:W-:Y:S05]  /*0460*/  BRA `(.L_x_262) ;  /* 0x0000000000187947 */ /* 0x000fea0003800000 */
.L_x_265:
[----:B------:R-:W0:Y:S01]  /*0470*/  S2UR UR5, SR_CgaCtaId ;  /* 0x00000000000579c3 */ /* 0x000e220000008800 */
[----:B------:R-:W-:Y:S01]  /*0480*/  UMOV UR4, 0x400 ;  /* 0x0000040000047882 */ /* 0x000fe20000000000 */
[----:B------:R-:W-:Y:S02]  /*0490*/  HFMA2 R12, -RZ, RZ, 1.875, 0 ;  /* 0x3f800000ff0c7431 */ /* 0x000fe400000001ff */
[----:B------:R-:W-:Y:S01]  /*04a0*/  IMAD.MOV.U32 R14, RZ, RZ, 0x3f800000 ;  /* 0x3f800000ff0e7424 */ /* 0x000fe200078e00ff */
[----:B0-----:R-:W-:-:S09]  /*04b0*/  ULEA UR4, UR5, UR4, 0x18 ;  /* 0x0000000405047291 */ /* 0x001fd2000f8ec0ff */
[----:B------:R0:W-:Y:S03]  /*04c0*/  STS [UR4+0x4], R12 ;  /* 0x0000040cff007988 */ /* 0x0001e60008000804 */
.L_x_262:
[----:B------:R-:W-:Y:S05]  /*04d0*/  BSYNC.RECONVERGENT B0 ;  /* 0x0000000000007941 */ /* 0x000fea0003800200 */
.L_x_261:
[----:B------:R-:W-:Y:S01]  /*04e0*/  ISETP.NE.AND P0, PT, R2, RZ, PT ;  /* 0x000000ff0200720c */ /* 0x000fe20003f05270 */
[----:B------:R-:W-:Y:S01]  /*04f0*/  BSSY.RECONVERGENT B1, `(.L_x_267) ;  /* 0x0000017000017945 */ /* 0x000fe20003800200 */
[----:B------:R-:W-:-:S11]  /*0500*/  IMAD.MOV.U32 R15, RZ, RZ, RZ ;  /* 0x000000ffff0f7224 */ /* 0x000fd600078e00ff */
[----:B------:R-:W-:Y:S05]  /*0510*/  @!P0 BRA `(.L_x_268) ;  /* 0x0000000000508947 */ /* 0x000fea0003800000 */
[----:B------:R-:W-:Y:S01]  /*0520*/  I2FP.F32.S32 R16, R2 ;  /* 0x0000000200107245 */ /* 0x000fe20000201400 */
[----:B------:R-:W-:Y:S04]  /*0530*/  BSSY.RECONVERGENT B2, `(.L_x_269) ;  /* 0x000000e000027945 */ /* 0x000fe80003800200 */
[----:B0-----:R-:W-:-:S05]  /*0540*/  VIADD R12, R16, 0x1800000 ;  /* 0x01800000100c7836 */ /* 0x001fca0000000000 */
[----:B------:R-:W-:-:S04]  /*0550*/  LOP3.LUT R12, R12, 0x7f800000, RZ, 0xc0, !PT ;  /* 0x7f8000000c0c7812 */ /* 0x000fc800078ec0ff */
[----:B------:R-:W-:-:S13]  /*0560*/  ISETP.GT.U32.AND P0, PT, R12, 0x1ffffff, PT ;  /* 0x01ffffff0c00780c */ /* 0x000fda0003f04070 */
[----:B------:R-:W-:Y:S05]  /*0570*/  @P0 BRA `(.L_x_270) ;  /* 0x0000000000140947 */ /* 0x000fea0003800000 */
[----:B------:R-:W-:Y:S01]  /*0580*/  IMAD.MOV.U32 R12, RZ, RZ, R16 ;  /* 0x000000ffff0c7224 */ /* 0x000fe200078e0010 */
[----:B------:R-:W-:-:S07]  /*0590*/  MOV R22, 0x5b0 ;  /* 0x000005b000167802 */ /* 0x000fce0000000f00 */
[----:B------:R-:W-:Y:S05]  /*05a0*/  CALL.REL.NOINC `($__internal_3_$__cuda_sm20_rcp_rn_f32_slowpath) ;  /* 0x0000005400d87944 */ /* 0x000fea0003c00000 */
[----:B------:R-:W-:Y:S01]  /*05b0*/  IMAD.MOV.U32 R15, RZ, RZ, R12 ;  /* 0x000000ffff0f7224 */ /* 0x000fe200078e000c */
[----:B------:R-:W-:Y:S06]  /*05c0*/  BRA `(.L_x_271) ;  /* 0x0000000000107947 */ /* 0x000fec0003800000 */
.L_x_270:
[----:B------:R-:W0:Y:S02]  /*05d0*/  MUFU.RCP R15, R16 ;  /* 0x00000010000f7308 */ /* 0x000e240000001000 */
[----:B0-----:R-:W-:-:S04]  /*05e0*/  FFMA R12, R16, R15, -1 ;  /* 0xbf800000100c7423 */ /* 0x001fc8000000000f */
[----:B------:R-:W-:-:S04]  /*05f0*/  FADD.FTZ R12, -R12, -RZ ;  /* 0x800000ff0c0c7221 */ /* 0x000fc80000010100 */
[----:B------:R-:W-:-:S07]  /*0600*/  FFMA R15, R15, R12, R15 ;  /* 0x0000000c0f0f7223 */ /* 0x000fce000000000f */
.L_x_271:
[----:B------:R-:W-:Y:S05]  /*0610*/  BSYNC.RECONVERGENT B2 ;  /* 0x0000000000027941 */ /* 0x000fea0003800200 */
.L_x_269:
[----:B------:R-:W0:Y:S01]  /*0620*/  S2UR UR5, SR_CgaCtaId ;  /* 0x00000000000579c3 */ /* 0x000e220000008800 */
[----:B------:R-:W-:Y:S02]  /*0630*/  UMOV UR4, 0x400 ;  /* 0x0000040000047882 */ /* 0x000fe40000000000 */
[----:B0-----:R-:W-:-:S09]  /*0640*/  ULEA UR4, UR5, UR4, 0x18 ;  /* 0x0000000405047291 */ /* 0x001fd2000f8ec0ff */
[----:B------:R1:W-:Y:S03]  /*0650*/  STS [UR4+0x8], R15 ;  /* 0x0000080fff007988 */ /* 0x0003e60008000804 */
.L_x_268:
[----:B------:R-:W-:Y:S05]  /*0660*/  BSYNC.RECONVERGENT B1 ;  /* 0x0000000000017941 */ /* 0x000fea0003800200 */
.L_x_267:
[----:B------:R-:W-:Y:S01]  /*0670*/  ISETP.GT.AND P0, PT, R5, R2, PT ;  /* 0x000000020500720c */ /* 0x000fe20003f04270 */
[----:B------:R-:W-:Y:S01]  /*0680*/  BSSY.RECONVERGENT B0, `(.L_x_272) ;  /* 0x0000020000007945 */ /* 0x000fe20003800200 */
[----:B------:R-:W-:Y:S02]  /*0690*/  ISETP.GE.AND P1, PT, R6, 0x1, PT ;  /* 0x000000010600780c */ /* 0x000fe40003f26270 */
[----:B------:R-:W-:-:S13]  /*06a0*/  ISETP.NE.OR P0, PT, R3, R0, !P0 ;  /* 0x000000000300720c */ /* 0x000fda0004705670 */
[----:B------:R-:W2:Y:S01]  /*06b0*/  @!P0 S2R R17, SR_CgaCtaId ;  /* 0x0000000000118919 */ /* 0x000ea20000008800 */
[----:B0-----:R-:W-:Y:S01]  /*06c0*/  @!P0 MOV R12, 0x400 ;  /* 0x00000400000c8802 */ /* 0x001fe20000000f00 */
[----:B------:R-:W-:-:S03]  /*06d0*/  @!P0 IMAD.MOV.U32 R19, RZ, RZ, 0x3f800000 ;  /* 0x3f800000ff138424 */ /* 0x000fc600078e00ff */
[----:B--2---:R-:W-:Y:S02]  /*06e0*/  @!P0 LEA R12, R17, R12, 0x18 ;  /* 0x0000000c110c8211 */ /* 0x004fe400078ec0ff */
[----:B------:R-:W-:Y:S02]  /*06f0*/  CS2R R16, SRZ ;  /* 0x0000000000107805 */ /* 0x000fe4000001ff00 */
[----:B------:R-:W-:Y:S01]  /*0700*/  @!P0 IMAD.MOV.U32 R16, RZ, RZ, 0x3f800000 ;  /* 0x3f800000ff108424 */ /* 0x000fe200078e00ff */
[----:B------:R0:W-:Y:S01]  /*0710*/  @!P0 STS [R12+0xc], R19 ;  /* 0x00000c130c008388 */ /* 0x0001e20000000800 */
[----:B------:R-:W-:Y:S05]  /*0720*/  @!P1 BRA `(.L_x_273) ;  /* 0x0000000000549947 */ /* 0x000fea0003800000 */
[----:B0-----:R-:W-:-:S07]  /*0730*/  IMAD.MOV.U32 R12, RZ, RZ, RZ ;  /* 0x000000ffff0c7224 */ /* 0x001fce00078e00ff */
.L_x_277:
[----:B------:R-:W-:-:S05]  /*0740*/  IMAD R18, R12, 0x4, R1 ;  /* 0x000000040c127824 */ /* 0x000fca00078e0201 */
[----:B------:R-:W2:Y:S01]  /*0750*/  LDL R19, [R18] ;  /* 0x0000000012137983 */ /* 0x000ea20000100800 */
[----:B------:R-:W-:Y:S01]  /*0760*/  BSSY.RELIABLE B1, `(.L_x_274) ;  /* 0x0000007000017945 */ /* 0x000fe20003800100 */
[----:B--2---:R-:W-:-:S13]  /*0770*/  ISETP.NE.AND P0, PT, R19, R0, PT ;  /* 0x000000001300720c */ /* 0x004fda0003f05270 */
[----:B------:R-:W-:Y:S05]  /*0780*/  @P0 BRA `(.L_x_275) ;  /* 0x0000000000100947 */ /* 0x000fea0003800000 */
[----:B------:R-:W2:Y:S02]  /*0790*/  LDL R19, [R18+0x190] ;  /* 0x0001900012137983 */ /* 0x000ea40000100800 */
[----:B--2---:R-:W-:-:S13]  /*07a0*/  ISETP.GT.AND P0, PT, R19, R2, PT ;  /* 0x000000021300720c */ /* 0x004fda0003f04270 */
[----:B------:R-:W-:Y:S05]  /*07b0*/  @P0 BREAK.RELIABLE B1 ;  /* 0x0000000000010942 */ /* 0x000fea0003800100 */
[----:B------:R-:W-:Y:S05]  /*07c0*/  @P0 BRA `(.L_x_276) ;  /* 0x0000000000140947 */ /* 0x000fea0003800000 */
.L_x_275:
[----:B------:R-:W-:Y:S05]  /*07d0*/  BSYNC.RELIABLE B1 ;  /* 0x0000000000017941 */ /* 0x000fea0003800100 */
.L_x_274:
[----:B------:R-:W-:-:S05]  /*07e0*/  VIADD R12, R12, 0x1 ;  /* 0x000000010c0c7836 */ /* 0x000fca0000000000 */
[----:B------:R-:W-:-:S13]  /*07f0*/  ISETP.NE.AND P0, PT, R12, R6, PT ;  /* 0x000000060c00720c */ /* 0x000fda0003f05270 */
[----:B------:R-:W-:Y:S05]  /*0800*/  @P0 BRA `(.L_x_277) ;  /* 0xfffffffc00cc0947 */ /* 0x000fea000383ffff */
[----:B------:R-:W-:Y:S05]  /*0810*/  BRA `(.L_x_273) ;  /* 0x0000000000187947 */ /* 0x000fea0003800000 */
.L_x_276:
[----:B------:R-:W0:Y:S01]  /*0820*/  S2UR UR5, SR_CgaCtaId ;  /* 0x00000000000579c3 */ /* 0x000e220000008800 */
[----:B------:R-:W-:Y:S01]  /*0830*/  UMOV UR4, 0x400 ;  /* 0x0000040000047882 */ /* 0x000fe20000000000 */
[----:B------:R-:W-:Y:S02]  /*0840*/  IMAD.MOV.U32 R12, RZ, RZ, 0x3f800000 ;  /* 0x3f800000ff0c7424 */ /* 0x000fe400078e00ff */
[----:B------:R-:W-:Y:S01]  /*0850*/  IMAD.MOV.U32 R17, RZ, RZ, 0x3f800000 ;  /* 0x3f800000ff117424 */ /* 0x000fe200078e00ff */
[----:B0-----:R-:W-:-:S09]  /*0860*/  ULEA UR4, UR5, UR4, 0x18 ;  /* 0x0000000405047291 */ /* 0x001fd2000f8ec0ff */
[----:B------:R2:W-:Y:S03]  /*0870*/  STS [UR4+0x10], R12 ;  /* 0x0000100cff007988 */ /* 0x0005e60008000804 */
.L_x_273:
[----:B------:R-:W-:Y:S05]  /*0880*/  BSYNC.RECONVERGENT B0 ;  /* 0x0000000000007941 */ /* 0x000fea0003800200 */
.L_x_272:
[----:B------:R-:W-:Y:S01]  /*0890*/  ISETP.NE.AND P0, PT, R2, 0x28, PT ;  /* 0x000000280200780c */ /* 0x000fe20003f05270 */
[----:B------:R-:W-:Y:S01]  /*08a0*/  BSSY.RECONVERGENT B1, `(.L_x_278) ;  /* 0x0000018000017945 */ /* 0x000fe20003800200 */
[----:B------:R-:W-:-:S11]  /*08b0*/  IMAD.MOV.U32 R18, RZ, RZ, RZ ;  /* 0x000000ffff127224 */ /* 0x000fd600078e00ff */
[----:B------:R-:W-:Y:S05]  /*08c0*/  @!P0 BRA `(.L_x_279) ;  /* 0x0000000000548947 */ /* 0x000fea0003800000 */
[----:B0-2---:R-:W-:Y:S01]  /*08d0*/  IADD3 R12, PT, PT, -R2, 0x28, RZ ;  /* 0x00000028020c7810 */ /* 0x005fe20007ffe1ff */
[----:B------:R-:W-:Y:S03]  /*08e0*/  BSSY.RECONVERGENT B2, `(.L_x_280) ;  /* 0x000000f000027945 */ /* 0x000fe60003800200 */
[----:B------:R-:W-:-:S05]  /*08f0*/  I2FP.F32.S32 R21, R12 ;  /* 0x0000000c00157245 */ /* 0x000fca0000201400 */
[----:B------:R-:W-:-:S05]  /*0900*/  VIADD R12, R21, 0x1800000 ;  /* 0x01800000150c7836 */ /* 0x000fca0000000000 */
[----:B------:R-:W-:-:S04]  /*0910*/  LOP3.LUT R12, R12, 0x7f800000, RZ, 0xc0, !PT ;  /* 0x7f8000000c0c7812 */ /* 0x000fc800078ec0ff */
[----:B------:R-:W-:-:S13]  /*0920*/  ISETP.GT.U32.AND P0, PT, R12, 0x1ffffff, PT ;  /* 0x01ffffff0c00780c */ /* 0x000fda0003f04070 */
[----:B------:R-:W-:Y:S05]  /*0930*/  @P0 BRA `(.L_x_281) ;  /* 0x0000000000140947 */ /* 0x000fea0003800000 */
[----:B------:R-:W-:Y:S01]  /*0940*/  IMAD.MOV.U32 R12, RZ, RZ, R21 ;  /* 0x000000ffff0c7224 */ /* 0x000fe200078e0015 */
[----:B------:R-:W-:-:S07]  /*0950*/  MOV R22, 0x970 ;  /* 0x0000097000167802 */ /* 0x000fce0000000f00 */
[----:B-1----:R-:W-:Y:S05]  /*0960*/  CALL.REL.NOINC `($__internal_3_$__cuda_sm20_rcp_rn_f32_slowpath) ;  /* 0x0000005000e87944 */ /* 0x002fea0003c00000 */
[----:B------:R-:W-:Y:S01]  /*0970*/  IMAD.MOV.U32 R18, RZ, RZ, R12 ;  /* 0x000000ffff127224 */ /* 0x000fe200078e000c */
[----:B------:R-:W-:Y:S06]  /*0980*/  BRA `(.L_x_282) ;  /* 0x0000000000107947 */ /* 0x000fec0003800000 */
.L_x_281:
[----:B------:R-:W0:Y:S02]  /*0990*/  MUFU.RCP R18, R21 ;  /* 0x0000001500127308 */ /* 0x000e240000001000 */
[----:B0-----:R-:W-:-:S04]  /*09a0*/  FFMA R12, R21, R18, -1 ;  /* 0xbf800000150c7423 */ /* 0x001fc80000000012 */
[----:B------:R-:W-:-:S04]  /*09b0*/  FADD.FTZ R19, -R12, -RZ ;  /* 0x800000ff0c137221 */ /* 0x000fc80000010100 */
[----:B------:R-:W-:-:S07]  /*09c0*/  FFMA R18, R18, R19, R18 ;  /* 0x0000001312127223 */ /* 0x000fce0000000012 */
.L_x_282:
[----:B------:R-:W-:Y:S05]  /*09d0*/  BSYNC.RECONVERGENT B2 ;  /* 0x0000000000027941 */ /* 0x000fea0003800200 */
.L_x_280:
[----:B------:R-:W0:Y:S01]  /*09e0*/  S2UR UR5, SR_CgaCtaId ;  /* 0x00000000000579c3 */ /* 0x000e220000008800 */
[----:B------:R-:W-:Y:S02]  /*09f0*/  UMOV UR4, 0x400 ;  /* 0x0000040000047882 */ /* 0x000fe40000000000 */
[----:B0-----:R-:W-:-:S09]  /*0a00*/  ULEA UR4, UR5, UR4, 0x18 ;  /* 0x0000000405047291 */ /* 0x001fd2000f8ec0ff */
[----:B------:R3:W-:Y:S03]  /*0a10*/  STS [UR4+0x14], R18 ;  /* 0x00001412ff007988 */ /* 0x0007e60008000804 */
.L_x_279:
[----:B------:R-:W-:Y:S05]  /*0a20*/  BSYNC.RECONVERGENT B1 ;  /* 0x0000000000017941 */ /* 0x000fea0003800200 */
.L_x_278:
[----:B------:R-:W-:Y:S01]  /*0a30*/  ISETP.GT.AND P0, PT, R3, R0, PT ;  /* 0x000000000300720c */ /* 0x000fe20003f04270 */
[----:B------:R-:W-:Y:S01]  /*0a40*/  BSSY.RECONVERGENT B0, `(.L_x_283) ;  /* 0x0000021000007945 */ /* 0x000fe20003800200 */
[----:B------:R-:W-:Y:S01]  /*0a50*/  ISETP.GE.AND P1, PT, R6, 0x1, PT ;  /* 0x000000010600780c */ /* 0x000fe20003f26270 */
[----:B------:R-:W-:Y:S01]  /*0a60*/  IMAD.MOV.U32 R28, RZ, RZ, RZ ;  /* 0x000000ffff1c7224 */ /* 0x000fe200078e00ff */
[----:B------:R-:W-:-:S13]  /*0a70*/  ISETP.NE.OR P0, PT, R5, R2, !P0 ;  /* 0x000000020500720c */ /* 0x000fda0004705670 */
[----:B0-----:R-:W0:Y:S01]  /*0a80*/  @!P0 S2R R19, SR_CgaCtaId ;  /* 0x0000000000138919 */ /* 0x001e220000008800 */
[----:B--2---:R-:W-:Y:S02]  /*0a90*/  @!P0 MOV R12, 0x400 ;  /* 0x00000400000c8802 */ /* 0x004fe40000000f00 */
[----:B------:R-:W-:Y:S02]  /*0aa0*/  @!P0 MOV R21, 0x3f800000 ;  /* 0x3f80000000158802 */ /* 0x000fe40000000f00 */
[----:B0-----:R-:W-:Y:S01]  /*0ab0*/  @!P0 LEA R12, R19, R12, 0x18 ;  /* 0x0000000c130c8211 */ /* 0x001fe200078ec0ff */
[----:B------:R-:W-:Y:S02]  /*0ac0*/  IMAD.MOV.U32 R19, RZ, RZ, RZ ;  /* 0x000000ffff137224 */ /* 0x000fe400078e00ff */
[----:B------:R-:W-:Y:S02]  /*0ad0*/  @!P0 IMAD.MOV.U32 R19, RZ, RZ, 0x3f800000 ;  /* 0x3f800000ff138424 */ /* 0x000fe400078e00ff */
[----:B------:R0:W-:Y:S01]  /*0ae0*/  @!P0 STS [R12+0x18], R21 ;  /* 0x000018150c008388 */ /* 0x0001e20000000800 */
[----:B------:R-:W-:Y:S05]  /*0af0*/  @!P1 BRA `(.L_x_284) ;  /* 0x0000000000549947 */ /* 0x000fea0003800000 */
[----:B0-----:R-:W-:-:S07]  /*0b00*/  IMAD.MOV.U32 R12, RZ, RZ, RZ ;  /* 0x000000ffff0c7224 */ /* 0x001fce00078e00ff */
.L_x_288:
[----:B------:R-:W-:-:S05]  /*0b10*/  IMAD R20, R12, 0x4, R1 ;  /* 0x000000040c147824 */ /* 0x000fca00078e0201 */
[----:B------:R-:W2:Y:S01]  /*0b20*/  LDL R21, [R20+0x190] ;  /* 0x0001900014157983 */ /* 0x000ea20000100800 */
[----:B------:R-:W-:Y:S01]  /*0b30*/  BSSY.RELIABLE B1, `(.L_x_285) ;  /* 0x0000007000017945 */ /* 0x000fe20003800100 */
[----:B--2---:R-:W-:-:S13]  /*0b40*/  ISETP.NE.AND P0, PT, R21, R2, PT ;  /* 0x000000021500720c */ /* 0x004fda0003f05270 */
[----:B------:R-:W-:Y:S05]  /*0b50*/  @P0 BRA `(.L_x_286) ;  /* 0x0000000000100947 */ /* 0x000fea0003800000 */
[----:B------:R-:W2:Y:S02]  /*0b60*/  LDL R21, [R20] ;  /* 0x0000000014157983 */ /* 0x000ea40000100800 */
[----:B--2---:R-:W-:-:S13]  /*0b70*/  ISETP.GT.AND P0, PT, R21, R0, PT ;  /* 0x000000001500720c */ /* 0x004fda0003f04270 */
[----:B------:R-:W-:Y:S05]  /*0b80*/  @P0 BREAK.RELIABLE B1 ;  /* 0x0000000000010942 */ /* 0x000fea0003800100 */
[----:B------:R-:W-:Y:S05]  /*0b90*/  @P0 BRA `(.L_x_287) ;  /* 0x0000000000140947 */ /* 0x000fea0003800000 */
.L_x_286:
[----:B------:R-:W-:Y:S05]  /*0ba0*/  BSYNC.RELIABLE B1 ;  /* 0x0000000000017941 */ /* 0x000fea0003800100 */
.L_x_285:
[----:B------:R-:W-:-:S05]  /*0bb0*/  VIADD R12, R12, 0x1 ;  /* 0x000000010c0c7836 */ /* 0x000fca0000000000 */
[----:B------:R-:W-:-:S13]  /*0bc0*/  ISETP.NE.AND P0, PT, R12, R6, PT ;  /* 0x000000060c00720c */ /* 0x000fda0003f05270 */
[----:B------:R-:W-:Y:S05]  /*0bd0*/  @P0 BRA `(.L_x_288) ;  /* 0xfffffffc00cc0947 */ /* 0x000fea000383ffff */
[----:B------:R-:W-:Y:S05]  /*0be0*/  BRA `(.L_x_284) ;  /* 0x0000000000187947 */ /* 0x000fea0003800000 */
.L_x_287:
[----:B------:R-:W0:Y:S01]  /*0bf0*/  S2UR UR5, SR_CgaCtaId ;  /* 0x00000000000579c3 */ /* 0x000e220000008800 */
[----:B------:R-:W-:Y:S01]  /*0c00*/  UMOV UR4, 0x400 ;  /* 0x0000040000047882 */ /* 0x000fe20000000000 */
[----:B------:R-:W-:Y:S02]  /*0c10*/  IMAD.MOV.U32 R12, RZ, RZ, 0x3f800000 ;  /* 0x3f800000ff0c7424 */ /* 0x000fe400078e00ff */
[----:B------:R-:W-:Y:S01]  /*0c20*/  IMAD.MOV.U32 R28, RZ, RZ, 0x3f800000 ;  /* 0x3f800000ff1c7424 */ /* 0x000fe200078e00ff */
[----:B0-----:R-:W-:-:S09]  /*0c30*/  ULEA UR4, UR5, UR4, 0x18 ;  /* 0x0000000405047291 */ /* 0x001fd2000f8ec0ff */
[----:B------:R2:W-:Y:S03]  /*0c40*/  STS [UR4+0x1c], R12 ;  /* 0x00001c0cff007988 */ /* 0x0005e60008000804 */
.L_x_284:
[----:B------:R-:W-:Y:S05]  /*0c50*/  BSYNC.RECONVERGENT B0 ;  /* 0x0000000000007941 */ /* 0x000fea0003800200 */
.L_x_283:
[----:B------:R-:W-:Y:S01]  /*0c60*/  ISETP.GE.AND P0, PT, R3, R0, PT ;  /* 0x000000000300720c */ /* 0x000fe20003f06270 */
[----:B------:R-:W-:Y:S01]  /*0c70*/  BSSY.RECONVERGENT B0, `(.L_x_289) ;  /* 0x0000012000007945 */ /* 0x000fe20003800200 */
[----:B------:R-:W-:Y:S01]  /*0c80*/  ISETP.NE.AND P1, PT, R0, 0x1e, PT ;  /* 0x0000001e0000780c */ /* 0x000fe20003f25270 */
[----:B------:R-:W-:Y:S01]  /*0c90*/  IMAD.MOV.U32 R33, RZ, RZ, RZ ;  /* 0x000000ffff217224 */ /* 0x000fe200078e00ff */
[----:B------:R-:W-:-:S13]  /*0ca0*/  ISETP.NE.OR P0, PT, R5, R2, P0 ;  /* 0x000000020500720c */ /* 0x000fda0000705670 */
[----:B0-----:R-:W0:Y:S01]  /*0cb0*/  @!P0 S2R R21, SR_CgaCtaId ;  /* 0x0000000000158919 */ /* 0x001e220000008800 */
[----:B--2---:R-:W-:Y:S01]  /*0cc0*/  @!P0 MOV R12, 0x400 ;  /* 0x00000400000c8802 */ /* 0x004fe20000000f00 */
[----:B------:R-:W-:-:S03]  /*0cd0*/  @!P0 IMAD.MOV.U32 R20, RZ, RZ, 0x3f800000 ;  /* 0x3f800000ff148424 */ /* 0x000fc600078e00ff */
[----:B0-----:R-:W-:Y:S01]  /*0ce0*/  @!P0 LEA R21, R21, R12, 0x18 ;  /* 0x0000000c15158211 */ /* 0x001fe200078ec0ff */
[----:B------:R-:W-:Y:S06]  /*0cf0*/  @!P1 BRA `(.L_x_290) ;  /* 0x0000000000249947 */ /* 0x000fec0003800000 */
[----:B------:R-:W0:Y:S01]  /*0d00*/  S2UR UR5, SR_CgaCtaId ;  /* 0x00000000000579c3 */ /* 0x000e220000008800 */
[C---:B------:R-:W-:Y:S01]  /*0d10*/  VIADD R22, R0.reuse, 0xffffffe3 ;  /* 0xffffffe300167836 */ /* 0x040fe20000000000 */
[----:B------:R-:W-:Y:S01]  /*0d20*/  IADD3 R12, PT, PT, -R0, 0x1e, RZ ;  /* 0x0000001e000c7810 */ /* 0x000fe20007ffe1ff */
[----:B------:R-:W-:-:S03]  /*0d30*/  UMOV UR4, 0x400 ;  /* 0x0000040000047882 */ /* 0x000fc60000000000 */
[----:B------:R-:W-:-:S04]  /*0d40*/  ISETP.GE.U32.AND P1, PT, R22, 0x3, PT ;  /* 0x000000031600780c */ /* 0x000fc80003f26070 */
[----:B------:R-:W-:-:S04]  /*0d50*/  SEL R12, R12, RZ, !P1 ;  /* 0x000000ff0c0c7207 */ /* 0x000fc80004800000 */
[----:B------:R-:W-:Y:S01]  /*0d60*/  I2FP.F32.S32 R33, R12 ;  /* 0x0000000c00217245 */ /* 0x000fe20000201400 */
[----:B0-----:R-:W-:-:S09]  /*0d70*/  ULEA UR4, UR5, UR4, 0x18 ;  /* 0x0000000405047291 */ /* 0x001fd2000f8ec0ff */
[----:B------:R0:W-:Y:S03]  /*0d80*/  STS [UR4+0x20], R33 ;  /* 0x00002021ff007988 */ /* 0x0001e60008000804 */
.L_x_290:
[----:B------:R-:W-:Y:S05]  /*0d90*/  BSYNC.RECONVERGENT B0 ;  /* 0x0000000000007941 */ /* 0x000fea0003800200 */
.L_x_289:
[----:B------:R2:W-:Y:S01]  /*0da0*/  @!P0 STS [R21+0x24], R20 ;  /* 0x0000241415008388 */ /* 0x0005e20000000800 */
[----:B------:R-:W-:Y:S01]  /*0db0*/  ISETP.GE.AND P1, PT, R6, 0x1, PT ;  /* 0x000000010600780c */ /* 0x000fe20003f26270 */
[----:B------:R-:W-:Y:S01]  /*0dc0*/  BSSY.RECONVERGENT B0, `(.L_x_291) ;  /* 0x0000019000007945 */ /* 0x000fe20003800200 */
[----:B------:R-:W-:Y:S02]  /*0dd0*/  CS2R R42, SRZ ;  /* 0x00000000002a7805 */ /* 0x000fe4000001ff00 */
[----:B------:R-:W-:-:S09]  /*0de0*/  @!P0 IMAD.MOV.U32 R42, RZ, RZ, 0x3f800000 ;  /* 0x3f800000ff2a8424 */ /* 0x000fd200078e00ff */
[----:B--2---:R-:W-:Y:S05]  /*0df0*/  @!P1 BRA `(.L_x_292) ;  /* 0x0000000000549947 */ /* 0x004fea0003800000 */
[----:B------:R-:W-:-:S07]  /*0e00*/  IMAD.MOV.U32 R12, RZ, RZ, RZ ;  /* 0x000000ffff0c7224 */ /* 0x000fce00078e00ff */
.L_x_296:
[----:B------:R-:W-:-:S05]  /*0e10*/  IMAD R20, R12, 0x4, R1 ;  /* 0x000000040c147824 */ /* 0x000fca00078e0201 */
[----:B------:R-:W2:Y:S01]  /*0e20*/  LDL R21, [R20+0x190] ;  /* 0x0001900014157983 */ /* 0x000ea20000100800 */
[----:B------:R-:W-:Y:S01]  /*0e30*/  BSSY.RELIABLE B1, `(.L_x_293) ;  /* 0x0000007000017945 */ /* 0x000fe20003800100 */
[----:B--2---:R-:W-:-:S13]  /*0e40*/  ISETP.NE.AND P0, PT, R21, R2, PT ;  /* 0x000000021500720c */ /* 0x004fda0003f05270 */
[----:B------:R-:W-:Y:S05]  /*0e50*/  @P0 BRA `(.L_x_294) ;  /* 0x0000000000100947 */ /* 0x000fea0003800000 */
[----:B------:R-:W2:Y:S02]  /*0e60*/  LDL R21, [R20] ;  /* 0x0000000014157983 */ /* 0x000ea40000100800 */
[----:B--2---:R-:W-:-:S13]  /*0e70*/  ISETP.GE.AND P0, PT, R21, R0, PT ;  /* 0x000000001500720c */ /* 0x004fda0003f06270 */
[----:B------:R-:W-:Y:S05]  /*0e80*/  @!P0 BREAK.RELIABLE B1 ;  /* 0x0000000000018942 */ /* 0x000fea0003800100 */
[----:B------:R-:W-:Y:S05]  /*0e90*/  @!P0 BRA `(.L_x_295) ;  /* 0x0000000000148947 */ /* 0x000fea0003800000 */
.L_x_294:
[----:B------:R-:W-:Y:S05]  /*0ea0*/  BSYNC.RELIABLE B1 ;  /* 0x0000000000017941 */ /* 0x000fea0003800100 */
.L_x_293:
[----:B------:R-:W-:-:S05]  /*0eb0*/  VIADD R12, R12, 0x1 ;  /* 0x000000010c0c7836 */ /* 0x000fca0000000000 */
[----:B------:R-:W-:-:S13]  /*0ec0*/  ISETP.NE.AND P0, PT, R12, R6, PT ;  /* 0x000000060c00720c */ /* 0x000fda0003f05270 */
[----:B------:R-:W-:Y:S05]  /*0ed0*/  @P0 BRA `(.L_x_296) ;  /* 0xfffffffc00cc0947 */ /* 0x000fea000383ffff */
[----:B------:R-:W-:Y:S05]  /*0ee0*/  BRA `(.L_x_292) ;  /* 0x0000000000187947 */ /* 0x000fea0003800000 */
.L_x_295:
[----:B------:R-:W2:Y:S01]  /*0ef0*/  S2UR UR5, SR_CgaCtaId ;  /* 0x00000000000579c3 */ /* 0x000ea20000008800 */
[----:B------:R-:W-:Y:S01]  /*0f00*/  UMOV UR4, 0x400 ;  /* 0x0000040000047882 */ /* 0x000fe20000000000 */
[----:B------:R-:W-:Y:S02]  /*0f10*/  IMAD.MOV.U32 R12, RZ, RZ, 0x3f800000 ;  /* 0x3f800000ff0c7424 */ /* 0x000fe400078e00ff */
[----:B------:R-:W-:Y:S01]  /*0f20*/  HFMA2 R43, -RZ, RZ, 1.875, 0 ;  /* 0x3f800000ff2b7431 */ /* 0x000fe200000001ff */
[----:B--2---:R-:W-:-:S09]  /*0f30*/  ULEA UR4, UR5, UR4, 0x18 ;  /* 0x0000000405047291 */ /* 0x004fd2000f8ec0ff */
[----:B------:R2:W-:Y:S03]  /*0f40*/  STS [UR4+0x28], R12 ;  /* 0x0000280cff007988 */ /* 0x0005e60008000804 */
.L_x_292:
[----:B------:R-:W-:Y:S05]  /*0f50*/  BSYNC.RECONVERGENT B0 ;  /* 0x0000000000007941 */ /* 0x000fea0003800200 */
.L_x_291:
[----:B------:R-:W-:Y:S01]  /*0f60*/  ISETP.NE.AND P0, PT, R0, RZ, PT ;  /* 0x000000ff0000720c */ /* 0x000fe20003f05270 */
[----:B------:R-:W-:Y:S01]  /*0f70*/  BSSY.RECONVERGENT B1, `(.L_x_297) ;  /* 0x0000017000017945 */ /* 0x000fe20003800200 */
[----:B------:R-:W-:-:S11]  /*0f80*/  IMAD.MOV.U32 R44, RZ, RZ, RZ ;  /* 0x000000ffff2c7224 */ /* 0x000fd600078e00ff */
[----:B------:R-:W-:Y:S05]  /*0f90*/  @!P0 BRA `(.L_x_298) ;  /* 0x0000000000508947 */ /* 0x000fea0003800000 */
[----:B------:R-:W-:Y:S01]  /*0fa0*/  I2FP.F32.S32 R23, R0 ;  /* 0x0000000000177245 */ /* 0x000fe20000201400 */
[----:B------:R-:W-:Y:S04]  /*0fb0*/  BSSY.RECONVERGENT B2, `(.L_x_299) ;  /* 0x000000e000027945 */ /* 0x000fe80003800200 */
[----:B--2---:R-:W-:-:S05]  /*0fc0*/  VIADD R12, R23, 0x1800000 ;  /* 0x01800000170c7836 */ /* 0x004fca0000000000 */
[----:B------:R-:W-:-:S04]  /*0fd0*/  LOP3.LUT R12, R12, 0x7f800000, RZ, 0xc0, !PT ;  /* 0x7f8000000c0c7812 */ /* 0x000fc800078ec0ff */
[----:B------:R-:W-:-:S13]  /*0fe0*/  ISETP.GT.U32.AND P0, PT, R12, 0x1ffffff, PT ;  /* 0x01ffffff0c00780c */ /* 0x000fda0003f04070 */
[----:B------:R-:W-:Y:S05]  /*0ff0*/  @P0 BRA `(.L_x_300) ;  /* 0x0000000000140947 */ /* 0x000fea0003800000 */
[----:B------:R-:W-:Y:S01]  /*1000*/  IMAD.MOV.U32 R12, RZ, RZ, R23 ;  /* 0x000000ffff0c7224 */ /* 0x000fe200078e0017 */
[----:B------:R-:W-:-:S07]  /*1010*/  MOV R22, 0x1030 ;  /* 0x0000103000167802 */ /* 0x000fce0000000f00 */
[----:B01-3--:R-:W-:Y:S05]  /*1020*/  CALL.REL.NOINC `($__internal_3_$__cuda_sm20_rcp_rn_f32_slowpath) ;  /* 0x0000004c00387944 */ /* 0x00bfea0003c00000 */
[----:B------:R-:W-:Y:S01]  /*1030*/  IMAD.MOV.U32 R44, RZ, RZ, R12 ;  /* 0x000000ffff2c7224 */ /* 0x000fe200078e000c */
[----:B------:R-:W-:Y:S06]  /*1040*/  BRA `(.L_x_301) ;  /* 0x0000000000107947 */ /* 0x000fec0003800000 */
.L_x_300:
[----:B------:R-:W2:Y:S02]  /*1050*/  MUFU.RCP R44, R23 ;  /* 0x00000017002c7308 */ /* 0x000ea40000001000 */
[----:B--2---:R-:W-:-:S04]  /*1060*/  FFMA R12, R23, R44, -1 ;  /* 0xbf800000170c7423 */ /* 0x004fc8000000002c */
[----:B------:R-:W-:-:S04]  /*1070*/  FADD.FTZ R21, -R12, -RZ ;  /* 0x800000ff0c157221 */ /* 0x000fc80000010100 */
[----:B------:R-:W-:-:S07]  /*1080*/  FFMA R44, R44, R21, R44 ;  /* 0x000000152c2c7223 */ /* 0x000fce000000002c */
.L_x_301:
[----:B------:R-:W-:Y:S05]  /*1090*/  BSYNC.RECONVERGENT B2 ;  /* 0x0000000000027941 */ /* 0x000fea0003800200 */
.L_x_299:
[----:B------:R-:W2:Y:S01]  /*10a0*/  S2UR UR5, SR_CgaCtaId ;  /* 0x00000000000579c3 */ /* 0x000ea20000008800 */
[----:B------:R-:W-:Y:S02]  /*10b0*/  UMOV UR4, 0x400 ;  /* 0x0000040000047882 */ /* 0x000fe40000000000 */
[----:B--2---:R-:W-:-:S09]  /*10c0*/  ULEA UR4, UR5, UR4, 0x18 ;  /* 0x0000000405047291 */ /* 0x004fd2000f8ec0ff */
[----:B------:R4:W-:Y:S03]  /*10d0*/  STS [UR4+0x2c], R44 ;  /* 0x00002c2cff007988 */ /* 0x0009e60008000804 */
.L_x_298:
[----:B------:R-:W-:Y:S05]  /*10e0*/  BSYNC.RECONVERGENT B1 ;  /* 0x0000000000017941 */ /* 0x000fea0003800200 */
.L_x_297:
[----:B------:R-:W-:Y:S01]  /*10f0*/  BSSY.RECONVERGENT B0, `(.L_x_302) ;  /* 0x000003c000007945 */ /* 0x000fe20003800200 */
[----:B------:R-:W-:Y:S01]  /*1100*/  PRMT R20, RZ, 0x7610, R20 ;  /* 0x00007610ff147816 */ /* 0x000fe20000000014 */
[----:B------:R-:W-:Y:S01]  /*1110*/  IMAD.MOV.U32 R45, RZ, RZ, RZ ;  /* 0x000000ffff2d7224 */ /* 0x000fe200078e00ff */
[----:B--2---:R-:W-:Y:S01]  /*1120*/  PRMT R12, RZ, 0x7610, R12 ;  /* 0x00007610ff0c7816 */ /* 0x004fe2000000000c */
[----:B------:R-:W-:Y:S02]  /*1130*/  IMAD.MOV.U32 R46, RZ, RZ, RZ ;  /* 0x000000ffff2e7224 */ /* 0x000fe400078e00ff */
[----:B------:R-:W-:Y:S02]  /*1140*/  IMAD.MOV.U32 R22, RZ, RZ, R0 ;  /* 0x000000ffff167224 */ /* 0x000fe400078e0000 */
[----:B------:R-:W-:-:S07]  /*1150*/  IMAD.MOV.U32 R24, RZ, RZ, R2 ;  /* 0x000000ffff187224 */ /* 0x000fce00078e0002 */
.L_x_310:
[----:B------:R-:W-:-:S04]  /*1160*/  ISETP.GE.AND P0, PT, R24, 0x1, PT ;  /* 0x000000011800780c */ /* 0x000fc80003f06270 */
[----:B------:R-:W-:-:S13]  /*1170*/  ISETP.GT.OR P0, PT, R22, 0x1d, !P0 ;  /* 0x0000001d1600780c */ /* 0x000fda0004704670 */
[----:B--2---:R-:W-:Y:S05]  /*1180*/  @P0 BRA `(.L_x_303) ;  /* 0x0000000000c80947 */ /* 0x004fea0003800000 */
[----:B------:R-:W-:Y:S01]  /*1190*/  VIADD R22, R22, 0x1 ;  /* 0x0000000116167836 */ /* 0x000fe20000000000 */
[----:B------:R-:W-:Y:S01]  /*11a0*/  LOP3.LUT P0, RZ, R20, 0xff, RZ, 0xc0, !PT ;  /* 0x000000ff14ff7812 */ /* 0x000fe2000780c0ff */
[----:B------:R-:W-:Y:S01]  /*11b0*/  VIADD R24, R24, 0xffffffff ;  /* 0xffffffff18187836 */ /* 0x000fe20000000000 */
[----:B------:R-:W-:Y:S01]  /*11c0*/  BSSY.RECONVERGENT B1, `(.L_x_304) ;  /* 0x000002b000017945 */ /* 0x000fe20003800200 */
[----:B------:R-:W-:Y:S01]  /*11d0*/  IMAD.MOV.U32 R23, RZ, RZ, 0x1 ;  /* 0x00000001ff177424 */ /* 0x000fe200078e00ff */
[----:B------:R-:W-:-:S04]  /*11e0*/  ISETP.NE.OR P0, PT, R22, R3, P0 ;  /* 0x000000031600720c */ /* 0x000fc80000705670 */
[----:B------:R-:W-:Y:S02]  /*11f0*/  ISETP.NE.OR P1, PT, R24, R5, P0 ;  /* 0x000000051800720c */ /* 0x000fe40000725670 */
[----:B------:R-:W-:-:S04]  /*1200*/  LOP3.LUT P0, RZ, R12, 0xff, RZ, 0xc0, !PT ;  /* 0x000000ff0cff7812 */ /* 0x000fc8000780c0ff */
[----:B------:R-:W-:Y:S02]  /*1210*/  ISETP.LT.OR P2, PT, R6, 0x1, P0 ;  /* 0x000000010600780c */ /* 0x000fe40000741670 */
[----:B------:R-:W-:-:S05]  /*1220*/  SEL R12, RZ, 0x1, !P0 ;  /* 0x00000001ff0c7807 */ /* 0x000fca0004000000 */
[----:B------:R-:W2:Y:S01]  /*1230*/  @!P1 S2R R26, SR_CgaCtaId ;  /* 0x00000000001a9919 */ /* 0x000ea20000008800 */
[----:B------:R-:W-:Y:S01]  /*1240*/  @!P1 MOV R21, 0x400 ;  /* 0x0000040000159802 */ /* 0x000fe20000000f00 */
[----:B------:R-:W-:Y:S01]  /*1250*/  @!P1 IMAD.MOV.U32 R34, RZ, RZ, 0x3f800000 ;  /* 0x3f800000ff229424 */ /* 0x000fe200078e00ff */
[----:B------:R-:W-:Y:S01]  /*1260*/  @!P1 PRMT R20, R23, 0x7610, R20 ;  /* 0x0000761017149816 */ /* 0x000fe20000000014 */
[----:B------:R-:W-:Y:S01]  /*1270*/  @!P1 IMAD.MOV.U32 R46, RZ, RZ, 0x3f800000 ;  /* 0x3f800000ff2e9424 */ /* 0x000fe200078e00ff */
[----:B--2---:R-:W-:-:S05]  /*1280*/  @!P1 LEA R21, R26, R21, 0x18 ;  /* 0x000000151a159211 */ /* 0x004fca00078ec0ff */
[----:B------:R2:W-:Y:S01]  /*1290*/  @!P1 STS [R21+0x30], R34 ;  /* 0x0000302215009388 */ /* 0x0005e20000000800 */
[----:B------:R-:W-:Y:S05]  /*12a0*/  @P2 BRA `(.L_x_305) ;  /* 0x0000000000702947 */ /* 0x000fea0003800000 */
[----:B------:R-:W-:Y:S02]  /*12b0*/  IMAD.MOV R25, RZ, RZ, -R6 ;  /* 0x000000ffff197224 */ /* 0x000fe400078e0a06 */
[----:B------:R-:W-:Y:S02]  /*12c0*/  IMAD.MOV.U32 R12, RZ, RZ, R1 ;  /* 0x000000ffff0c7224 */ /* 0x000fe400078e0001 */
[----:B------:R-:W-:-:S07]  /*12d0*/  IMAD.MOV.U32 R23, RZ, RZ, R4 ;  /* 0x000000ffff177224 */ /* 0x000fce00078e0004 */
.L_x_309:
[----:B--2---:R-:W2:Y:S01]  /*12e0*/  LDL R21, [R12] ;  /* 0x000000000c157983 */ /* 0x004ea20000100800 */
[----:B------:R-:W-:Y:S01]  /*12f0*/  BSSY.RELIABLE B2, `(.L_x_306) ;  /* 0x0000007000027945 */ /* 0x000fe20003800100 */
[----:B--2---:R-:W-:-:S13]  /*1300*/  ISETP.NE.AND P0, PT, R22, R21, PT ;  /* 0x000000151600720c */ /* 0x004fda0003f05270 */
[----:B------:R-:W-:Y:S05]  /*1310*/  @P0 BRA `(.L_x_307) ;  /* 0x0000000000100947 */ /* 0x000fea0003800000 */
[----:B------:R-:W2:Y:S02]  /*1320*/  LDL R21, [R23] ;  /* 0x0000000017157983 */ /* 0x000ea40000100800 */
[----:B--2---:R-:W-:-:S13]  /*1330*/  ISETP.NE.AND P0, PT, R24, R21, PT ;  /* 0x000000151800720c */ /* 0x004fda0003f05270 */
[----:B------:R-:W-:Y:S05]  /*1340*/  @!P0 BREAK.RELIABLE B2 ;  /* 0x0000000000028942 */ /* 0x000fea0003800100 */
[----:B------:R-:W-:Y:S05]  /*1350*/  @!P0 BRA `(.L_x_308) ;  /* 0x0000000000248947 */ /* 0x000fea0003800000 */
.L_x_307:
[----:B------:R-:W-:Y:S05]  /*1360*/  BSYNC.RELIABLE B2 ;  /* 0x0000000000027941 */ /* 0x000fea0003800100 */
.L_x_306:
[----:B------:R-:W-:Y:S01]  /*1370*/  IADD3 R25, PT, PT, R25, 0x1, RZ ;  /* 0x0000000119197810 */ /* 0x000fe20007ffe0ff */
[----:B------:R-:W-:Y:S02]  /*1380*/  VIADD R23, R23, 0x4 ;  /* 0x0000000417177836 */ /* 0x000fe40000000000 */
[----:B------:R-:W-:Y:S01]  /*1390*/  VIADD R12, R12, 0x4 ;  /* 0x000000040c0c7836 */ /* 0x000fe20000000000 */
[----:B------:R-:W-:-:S13]  /*13a0*/  ISETP.NE.AND P0, PT, R25, RZ, PT ;  /* 0x000000ff1900720c */ /* 0x000fda0003f05270 */
[----:B------:R-:W-:Y:S05]  /*13b0*/  @P0 BRA `(.L_x_309) ;  /* 0xfffffffc00c80947 */ /* 0x000fea000383ffff */
[----:B------:R-:W-:Y:S02]  /*13c0*/  PLOP3.LUT P0, PT, PT, PT, PT, 0x8, 0x80 ;  /* 0x000000000080781c */ /* 0x000fe40003f0e170 */
[----:B------:R-:W-:Y:S01]  /*13d0*/  PRMT R12, RZ, 0x7610, R12 ;  /* 0x00007610ff0c7816 */ /* 0x000fe2000000000c */
[----:B------:R-:W-:Y:S10]  /*13e0*/  BRA `(.L_x_305) ;  /* 0x0000000000207947 */ /* 0x000ff40003800000 */
.L_x_308:
[----:B------:R-:W2:Y:S01]  /*13f0*/  S2UR UR5, SR_CgaCtaId ;  /* 0x00000000000579c3 */ /* 0x000ea20000008800 */
[----:B------:R-:W-:Y:S01]  /*1400*/  UMOV UR4, 0x400 ;  /* 0x0000040000047882 */ /* 0x000fe20000000000 */
[----:B------:R-:W-:Y:S01]  /*1410*/  IMAD.MOV.U32 R21, RZ, RZ, 0x3f800000 ;  /* 0x3f800000ff157424 */ /* 0x000fe200078e00ff */
[----:B------:R-:W-:Y:S01]  /*1420*/  PLOP3.LUT P0, PT, PT, PT, PT, 0x80, 0x8 ;  /* 0x000000000008781c */ /* 0x000fe20003f0f070 */
[----:B------:R-:W-:Y:S02]  /*1430*/  IMAD.MOV.U32 R12, RZ, RZ, 0x1 ;  /* 0x00000001ff0c7424 */ /* 0x000fe400078e00ff */
[----:B------:R-:W-:Y:S01]  /*1440*/  IMAD.MOV.U32 R45, RZ, RZ, 0x3f800000 ;  /* 0x3f800000ff2d7424 */ /* 0x000fe200078e00ff */
[----:B--2---:R-:W-:-:S09]  /*1450*/  ULEA UR4, UR5, UR4, 0x18 ;  /* 0x0000000405047291 */ /* 0x004fd2000f8ec0ff */
[----:B------:R2:W-:Y:S03]  /*1460*/  STS [UR4+0x34], R21 ;  /* 0x00003415ff007988 */ /* 0x0005e60008000804 */
.L_x_305:
[----:B------:R-:W-:Y:S05]  /*1470*/  BSYNC.RECONVERGENT B1 ;  /* 0x0000000000017941 */ /* 0x000fea0003800200 */
.L_x_304:
[----:B------:R-:W-:-:S04]  /*1480*/  LOP3.LUT P1, RZ, R20, 0xff, RZ, 0xc0, !PT ;  /* 0x000000ff14ff7812 */ /* 0x000fc8000782c0ff */
[----:B------:R-:W-:-:S13]  /*1490*/  PLOP3.LUT P0, PT, P0, P1, PT, 0x2f, 0xf2 ;  /* 0x0000000000f2781c */ /* 0x000fda0000702577 */
[----:B------:R-:W-:Y:S05]  /*14a0*/  @P0 BRA `(.L_x_310) ;  /* 0xfffffffc002c0947 */ /* 0x000fea000383ffff */
.L_x_303:
[----:B------:R-:W-:Y:S05]  /*14b0*/  BSYNC.RECONVERGENT B0 ;  /* 0x0000000000007941 */ /* 0x000fea0003800200 */
.L_x_302:
[----:B------:R-:W-:Y:S01]  /*14c0*/  IMAD.MOV R47, RZ, RZ, -R0 ;  /* 0x000000ffff2f7224 */ /* 0x000fe200078e0a00 */
[----:B------:R-:W-:Y:S01]  /*14d0*/  BSSY.RECONVERGENT B0, `(.L_x_311) ;  /* 0x0000007000007945 */ /* 0x000fe20003800200 */
[----:B------:R-:W-:-:S03]  /*14e0*/  MOV R12, 0x1540 ;  /* 0x00001540000c7802 */ /* 0x000fc60000000f00 */
[----:B------:R-:W-:-:S04]  /*14f0*/  VIADDMNMX R47, R47, 0x1e, R2, PT ;  /* 0x0000001e2f2f7846 */ /* 0x000fc80003800102 */
[----:B------:R-:W5:Y:S02]  /*1500*/  I2F.F64 R56, R47 ;  /* 0x0000002f00387312 */ /* 0x000f640000201c00 */
[----:B-----5:R-:W-:-:S10]  /*1510*/  DADD R56, -RZ, |R56| ;  /* 0x00000000ff387229 */ /* 0x020fd40000000538 */
[----:B------:R-:W-:-:S07]  /*1520*/  IMAD.MOV.U32 R22, RZ, RZ, R56 ;  /* 0x000000ffff167224 */ /* 0x000fce00078e0038 */
[----:B01234-:R-:W-:Y:S05]  /*1530*/  CALL.REL.NOINC `($_Z9play_gamePfPiPjS1_ii$__internal_accurate_pow) ;  /* 0x0000004800cc7944 */ /* 0x01ffea0003c00000 */
[----:B------:R-:W-:Y:S05]  /*1540*/  BSYNC.RECONVERGENT B0 ;  /* 0x0000000000007941 */ /* 0x000fea0003800200 */
.L_x_311:
[----:B------:R-:W-:Y:S01]  /*1550*/  ISETP.NE.AND P0, PT, R47, RZ, PT ;  /* 0x000000ff2f00720c */ /* 0x000fe20003f05270 */
[----:B------:R-:W-:Y:S01]  /*1560*/  IMAD.MOV.U32 R20, RZ, RZ, 0x0 ;  /* 0x00000000ff147424 */ /* 0x000fe200078e00ff */
[----:B------:R-:W-:Y:S01]  /*1570*/  BSSY.RECONVERGENT B0, `(.L_x_312) ;  /* 0x000001a000007945 */ /* 0x000fe20003800200 */
[----:B------:R-:W-:Y:S01]  /*1580*/  IMAD.MOV.U32 R21, RZ, RZ, 0x3fd80000 ;  /* 0x3fd80000ff157424 */ /* 0x000fe200078e00ff */
[----:B------:R-:W-:Y:S02]  /*1590*/  FSEL R26, R26, RZ, P0 ;  /* 0x000000ff1a1a7208 */ /* 0x000fe40000000000 */
[----:B------:R-:W-:Y:S02]  /*15a0*/  FSEL R27, R27, RZ, P0 ;  /* 0x000000ff1b1b7208 */ /* 0x000fe40000000000 */
[----:B------:R-:W-:-:S04]  /*15b0*/  ISETP.NE.AND P0, PT, R47, 0x1, PT ;  /* 0x000000012f00780c */ /* 0x000fc80003f05270 */
[----:B------:R-:W-:-:S06]  /*15c0*/  DADD R26, R26, R26 ;  /* 0x000000001a1a7229 */ /* 0x000fcc000000001a */
[----:B------:R-:W0:Y:S04]  /*15d0*/  MUFU.RSQ64H R25, R27 ;  /* 0x0000001b00197308 */ /* 0x000e280000001c00 */
[----:B------:R-:W-:-:S05]  /*15e0*/  VIADD R24, R27, 0xfcb00000 ;  /* 0xfcb000001b187836 */ /* 0x000fca0000000000 */
[----:B------:R-:W-:Y:S01]  /*15f0*/  ISETP.GE.U32.AND P1, PT, R24, 0x7ca00000, PT ;  /* 0x7ca000001800780c */ /* 0x000fe20003f26070 */
[----:B0-----:R-:W-:-:S08]  /*1600*/  DMUL R22, R24, R24 ;  /* 0x0000001818167228 */ /* 0x001fd00000000000 */
[----:B------:R-:W-:-:S08]  /*1610*/  DFMA R22, R26, -R22, 1 ;  /* 0x3ff000001a16742b */ /* 0x000fd00000000816 */
[----:B------:R-:W-:Y:S02]  /*1620*/  DFMA R20, R22, R20, 0.5 ;  /* 0x3fe000001614742b */ /* 0x000fe40000000014 */
[----:B------:R-:W-:-:S08]  /*1630*/  DMUL R34, R24, R22 ;  /* 0x0000001618227228 */ /* 0x000fd00000000000 */
[----:B------:R-:W-:-:S08]  /*1640*/  DFMA R34, R20, R34, R24 ;  /* 0x000000221422722b */ /* 0x000fd00000000018 */
[----:B------:R-:W-:Y:S02]  /*1650*/  DMUL R38, R26, R34 ;  /* 0x000000221a267228 */ /* 0x000fe40000000000 */
[----:B------:R-:W-:Y:S02]  /*1660*/  VIADD R23, R35, 0xfff00000 ;  /* 0xfff0000023177836 */ /* 0x000fe40000000000 */
[----:B------:R-:W-:-:S04]  /*1670*/  IMAD.MOV.U32 R22, RZ, RZ, R34 ;  /* 0x000000ffff167224 */ /* 0x000fc800078e0022 */
[----:B------:R-:W-:-:S08]  /*1680*/  DFMA R20, R38, -R38, R26 ;  /* 0x800000262614722b */ /* 0x000fd0000000001a */
[----:B------:R-:W-:Y:S01]  /*1690*/  DFMA R36, R20, R22, R38 ;  /* 0x000000161424722b */ /* 0x000fe20000000026 */
[----:B------:R-:W-:Y:S10]  /*16a0*/  @!P1 BRA `(.L_x_313) ;  /* 0x0000000000189947 */ /* 0x000ff40003800000 */
[----:B------:R-:W-:Y:S01]  /*16b0*/  IMAD.MOV.U32 R12, RZ, RZ, R34 ;  /* 0x000000ffff0c7224 */ /* 0x000fe200078e0022 */
[----:B------:R-:W-:Y:S01]  /*16c0*/  MOV R34, 0x1710 ;  /* 0x0000171000227802 */ /* 0x000fe20000000f00 */
[----:B------:R-:W-:Y:S02]  /*16d0*/  IMAD.MOV.U32 R37, RZ, RZ, R21 ;  /* 0x000000ffff257224 */ /* 0x000fe400078e0015 */
[----:B------:R-:W-:Y:S02]  /*16e0*/  IMAD.MOV.U32 R25, RZ, RZ, R27 ;  /* 0x000000ffff197224 */ /* 0x000fe400078e001b */
[----:B------:R-:W-:-:S07]  /*16f0*/  IMAD.MOV.U32 R21, RZ, RZ, R39 ;  /* 0x000000ffff157224 */ /* 0x000fce00078e0027 */
[----:B------:R-:W-:Y:S05]  /*1700*/  CALL.REL.NOINC `($__internal_2_$__cuda_sm20_dsqrt_rn_f64_mediumpath_v1) ;  /* 0x0000004000c87944 */ /* 0x000fea0003c00000 */
.L_x_313:
[----:B------:R-:W-:Y:S05]  /*1710*/  BSYNC.RECONVERGENT B0 ;  /* 0x0000000000007941 */ /* 0x000fea0003800200 */
.L_x_312:
[----:B------:R-:W0:Y:S01]  /*1720*/  F2F.F32.F64 R36, R36 ;  /* 0x0000002400247310 */ /* 0x000e220000301000 */
[----:B------:R-:W-:Y:S01]  /*1730*/  BSSY.RECONVERGENT B1, `(.L_x_314) ;  /* 0x0000018000017945 */ /* 0x000fe20003800200 */
[----:B------:R-:W-:Y:S02]  /*1740*/  MOV R47, RZ ;  /* 0x000000ff002f7202 */ /* 0x000fe40000000f00 */
[----:B0-----:R-:W-:-:S04]  /*1750*/  FSEL R20, R36, 1.4142135381698608398, P0 ;  /* 0x3fb504f324147808 */ /* 0x001fc80000000000 */
[----:B------:R-:W-:-:S13]  /*1760*/  FSETP.NEU.AND P0, PT, R20, RZ, PT ;  /* 0x000000ff1400720b */ /* 0x000fda0003f0d000 */
[----:B------:R-:W-:Y:S05]  /*1770*/  @!P0 BRA `(.L_x_315) ;  /* 0x00000000004c8947 */ /* 0x000fea0003800000 */
[----:B------:R-:W-:Y:S01]  /*1780*/  VIADD R12, R20, 0x1800000 ;  /* 0x01800000140c7836 */ /* 0x000fe20000000000 */
[----:B------:R-:W-:Y:S04]  /*1790*/  BSSY.RECONVERGENT B2, `(.L_x_316) ;  /* 0x000000d000027945 */ /* 0x000fe80003800200 */
        /* <DEDUP_REMOVED lines=8> */
.L_x_317:
[----:B------:R-:W0:Y:S02]  /*1820*/  MUFU.RCP R47, R20 ;  /* 0x00000014002f7308 */ /* 0x000e240000001000 */
[----:B0-----:R-:W-:-:S04]  /*1830*/  FFMA R12, R20, R47, -1 ;  /* 0xbf800000140c7423 */ /* 0x001fc8000000002f */
[----:B------:R-:W-:-:S04]  /*1840*/  FADD.FTZ R12, -R12, -RZ ;  /* 0x800000ff0c0c7221 */ /* 0x000fc80000010100 */
[----:B------:R-:W-:-:S07]  /*1850*/  FFMA R47, R47, R12, R47 ;  /* 0x0000000c2f2f7223 */ /* 0x000fce000000002f */
.L_x_318:
[----:B------:R-:W-:Y:S05]  /*1860*/  BSYNC.RECONVERGENT B2 ;  /* 0x0000000000027941 */ /* 0x000fea0003800200 */
.L_x_316:
[----:B------:R-:W0:Y:S01]  /*1870*/  S2UR UR5, SR_CgaCtaId ;  /* 0x00000000000579c3 */ /* 0x000e220000008800 */
[----:B------:R-:W-:Y:S02]  /*1880*/  UMOV UR4, 0x400 ;  /* 0x0000040000047882 */ /* 0x000fe40000000000 */
[----:B0-----:R-:W-:-:S09]  /*1890*/  ULEA UR4, UR5, UR4, 0x18 ;  /* 0x0000000405047291 */ /* 0x001fd2000f8ec0ff */
[----:B------:R0:W-:Y:S03]  /*18a0*/  STS [UR4+0x38], R47 ;  /* 0x0000382fff007988 */ /* 0x0001e60008000804 */
.L_x_315:
[----:B------:R-:W-:Y:S05]  /*18b0*/  BSYNC.RECONVERGENT B1 ;  /* 0x0000000000017941 */ /* 0x000fea0003800200 */
.L_x_314:
[----:B------:R-:W-:Y:S01]  /*18c0*/  BSSY.RECONVERGENT B0, `(.L_x_319) ;  /* 0x0000039000007945 */ /* 0x000fe20003800200 */
[----:B------:R-:W-:Y:S02]  /*18d0*/  PRMT R12, RZ, 0x7610, R12 ;  /* 0x00007610ff0c7816 */ /* 0x000fe4000000000c */
[----:B------:R-:W-:Y:S01]  /*18e0*/  CS2R R48, SRZ ;  /* 0x0000000000307805 */ /* 0x000fe2000001ff00 */
[----:B------:R-:W-:Y:S01]  /*18f0*/  IMAD.MOV.U32 R20, RZ, RZ, R0 ;  /* 0x000000ffff147224 */ /* 0x000fe200078e0000 */
[----:B------:R-:W-:Y:S01]  /*1900*/  PRMT R22, RZ, 0x7610, R22 ;  /* 0x00007610ff167816 */ /* 0x000fe20000000016 */
[----:B------:R-:W-:-:S07]  /*1910*/  IMAD.MOV.U32 R21, RZ, RZ, R2 ;  /* 0x000000ffff157224 */ /* 0x000fce00078e0002 */
.L_x_327:
[----:B-12---:R-:W-:-:S04]  /*1920*/  VIMNMX R23, PT, PT, R21, R20, PT ;  /* 0x0000001415177248 */ /* 0x006fc80003fe0100 */
[----:B------:R-:W-:-:S13]  /*1930*/  ISETP.GE.AND P0, PT, R23, 0x1, PT ;  /* 0x000000011700780c */ /* 0x000fda0003f06270 */
[----:B------:R-:W-:Y:S05]  /*1940*/  @!P0 BRA `(.L_x_320) ;  /* 0x0000000000c08947 */ /* 0x000fea0003800000 */
[----:B------:R-:W-:Y:S01]  /*1950*/  VIADD R20, R20, 0xffffffff ;  /* 0xffffffff14147836 */ /* 0x000fe20000000000 */
[----:B------:R-:W-:Y:S01]  /*1960*/  LOP3.LUT P0, RZ, R12, 0xff, RZ, 0xc0, !PT ;  /* 0x000000ff0cff7812 */ /* 0x000fe2000780c0ff */
[----:B------:R-:W-:Y:S01]  /*1970*/  VIADD R21, R21, 0xffffffff ;  /* 0xffffffff15157836 */ /* 0x000fe20000000000 */
[----:B------:R-:W-:Y:S02]  /*1980*/  BSSY.RECONVERGENT B1, `(.L_x_321) ;  /* 0x0000029000017945 */ /* 0x000fe40003800200 */
[----:B------:R-:W-:-:S04]  /*1990*/  ISETP.NE.OR P0, PT, R20, R3, P0 ;  /* 0x000000031400720c */ /* 0x000fc80000705670 */
[----:B------:R-:W-:Y:S02]  /*19a0*/  ISETP.NE.OR P1, PT, R21, R5, P0 ;  /* 0x000000051500720c */ /* 0x000fe40000725670 */
[----:B------:R-:W-:-:S04]  /*19b0*/  LOP3.LUT P0, RZ, R22, 0xff, RZ, 0xc0, !PT ;  /* 0x000000ff16ff7812 */ /* 0x000fc8000780c0ff */
[----:B------:R-:W-:Y:S02]  /*19c0*/  ISETP.LT.OR P2, PT, R6, 0x1, P0 ;  /* 0x000000010600780c */ /* 0x000fe40000741670 */
[----:B------:R-:W-:-:S05]  /*19d0*/  SEL R22, RZ, 0x1, !P0 ;  /* 0x00000001ff167807 */ /* 0x000fca0004000000 */
[----:B------:R-:W1:Y:S01]  /*19e0*/  @!P1 S2R R24, SR_CgaCtaId ;  /* 0x0000000000189919 */ /* 0x000e620000008800 */
[----:B------:R-:W-:Y:S01]  /*19f0*/  @!P1 MOV R23, 0x400 ;  /* 0x0000040000179802 */ /* 0x000fe20000000f00 */
[----:B------:R-:W-:Y:S02]  /*1a00*/  @!P1 IMAD.MOV.U32 R26, RZ, RZ, 0x3f800000 ;  /* 0x3f800000ff1a9424 */ /* 0x000fe400078e00ff */
[----:B------:R-:W-:Y:S01]  /*1a10*/  @!P1 IMAD.MOV.U32 R49, RZ, RZ, 0x3f800000 ;  /* 0x3f800000ff319424 */ /* 0x000fe200078e00ff */
[----:B-1----:R-:W-:Y:S01]  /*1a20*/  @!P1 LEA R23, R24, R23, 0x18 ;  /* 0x0000001718179211 */ /* 0x002fe200078ec0ff */
[----:B------:R-:W-:-:S04]  /*1a30*/  IMAD.MOV.U32 R24, RZ, RZ, 0x1 ;  /* 0x00000001ff187424 */ /* 0x000fc800078e00ff */
[----:B------:R1:W-:Y:S01]  /*1a40*/  @!P1 STS [R23+0x3c], R26 ;  /* 0x00003c1a17009388 */ /* 0x0003e20000000800 */
[----:B------:R-:W-:Y:S01]  /*1a50*/  @!P1 PRMT R12, R24, 0x7610, R12 ;  /* 0x00007610180c9816 */ /* 0x000fe2000000000c */
[----:B------:R-:W-:Y:S06]  /*1a60*/  @P2 BRA `(.L_x_322) ;  /* 0x0000000000682947 */ /* 0x000fec0003800000 */
[----:B-1----:R-:W-:-:S07]  /*1a70*/  IMAD.MOV.U32 R23, RZ, RZ, RZ ;  /* 0x000000ffff177224 */ /* 0x002fce00078e00ff */
.L_x_326:
[----:B------:R-:W-:-:S05]  /*1a80*/  IMAD R22, R23, 0x4, R1 ;  /* 0x0000000417167824 */ /* 0x000fca00078e0201 */
[----:B------:R-:W2:Y:S01]  /*1a90*/  LDL R25, [R22] ;  /* 0x0000000016197983 */ /* 0x000ea20000100800 */
[----:B------:R-:W-:Y:S01]  /*1aa0*/  BSSY.RELIABLE B2, `(.L_x_323) ;  /* 0x0000008000027945 */ /* 0x000fe20003800100 */
[----:B--2---:R-:W-:-:S13]  /*1ab0*/  ISETP.NE.AND P0, PT, R20, R25, PT ;  /* 0x000000191400720c */ /* 0x004fda0003f05270 */
[----:B------:R-:W-:Y:S05]  /*1ac0*/  @P0 BRA `(.L_x_324) ;  /* 0x0000000000140947 */ /* 0x000fea0003800000 */
[----:B------:R-:W-:-:S06]  /*1ad0*/  IMAD R22, R23, 0x4, R4 ;  /* 0x0000000417167824 */ /* 0x000fcc00078e0204 */
[----:B------:R-:W2:Y:S02]  /*1ae0*/  LDL R22, [R22] ;  /* 0x0000000016167983 */ /* 0x000ea40000100800 */
[----:B--2---:R-:W-:-:S13]  /*1af0*/  ISETP.NE.AND P0, PT, R21, R22, PT ;  /* 0x000000161500720c */ /* 0x004fda0003f05270 */
[----:B------:R-:W-:Y:S05]  /*1b00*/  @!P0 BREAK.RELIABLE B2 ;  /* 0x0000000000028942 */ /* 0x000fea0003800100 */
[----:B------:R-:W-:Y:S05]  /*1b10*/  @!P0 BRA `(.L_x_325) ;  /* 0x00000000001c8947 */ /* 0x000fea0003800000 */
.L_x_324:
[----:B------:R-:W-:Y:S05]  /*1b20*/  BSYNC.RELIABLE B2 ;  /* 0x0000000000027941 */ /* 0x000fea0003800100 */
.L_x_323:
[----:B------:R-:W-:-:S05]  /*1b30*/  VIADD R23, R23, 0x1 ;  /* 0x0000000117177836 */ /* 0x000fca0000000000 */
[----:B------:R-:W-:-:S13]  /*1b40*/  ISETP.NE.AND P0, PT, R23, R6, PT ;  /* 0x000000061700720c */ /* 0x000fda0003f05270 */
[----:B------:R-:W-:Y:S05]  /*1b50*/  @P0 BRA `(.L_x_326) ;  /* 0xfffffffc00c80947 */ /* 0x000fea000383ffff */
[----:B------:R-:W-:Y:S02]  /*1b60*/  PLOP3.LUT P0, PT, PT, PT, PT, 0x8, 0x80 ;  /* 0x000000000080781c */ /* 0x000fe40003f0e170 */
[----:B------:R-:W-:Y:S01]  /*1b70*/  PRMT R22, RZ, 0x7610, R22 ;  /* 0x00007610ff167816 */ /* 0x000fe20000000016 */
[----:B------:R-:W-:Y:S10]  /*1b80*/  BRA `(.L_x_322) ;  /* 0x0000000000207947 */ /* 0x000ff40003800000 */
.L_x_325:
[----:B------:R-:W1:Y:S01]  /*1b90*/  S2UR UR5, SR_CgaCtaId ;  /* 0x00000000000579c3 */ /* 0x000e620000008800 */
[----:B------:R-:W-:Y:S01]  /*1ba0*/  UMOV UR4, 0x400 ;  /* 0x0000040000047882 */ /* 0x000fe20000000000 */
[----:B------:R-:W-:Y:S02]  /*1bb0*/  IMAD.MOV.U32 R23, RZ, RZ, 0x3f800000 ;  /* 0x3f800000ff177424 */ /* 0x000fe400078e00ff */
[----:B------:R-:W-:Y:S01]  /*1bc0*/  HFMA2 R48, -RZ, RZ, 1.875, 0 ;  /* 0x3f800000ff307431 */ /* 0x000fe200000001ff */
[----:B------:R-:W-:Y:S01]  /*1bd0*/  PLOP3.LUT P0, PT, PT, PT, PT, 0x80, 0x8 ;  /* 0x000000000008781c */ /* 0x000fe20003f0f070 */
[----:B------:R-:W-:Y:S01]  /*1be0*/  IMAD.MOV.U32 R22, RZ, RZ, 0x1 ;  /* 0x00000001ff167424 */ /* 0x000fe200078e00ff */
[----:B-1----:R-:W-:-:S09]  /*1bf0*/  ULEA UR4, UR5, UR4, 0x18 ;  /* 0x0000000405047291 */ /* 0x002fd2000f8ec0ff */
[----:B------:R2:W-:Y:S03]  /*1c00*/  STS [UR4+0x40], R23 ;  /* 0x00004017ff007988 */ /* 0x0005e60008000804 */
.L_x_322:
[----:B------:R-:W-:Y:S05]  /*1c10*/  BSYNC.RECONVERGENT B1 ;  /* 0x0000000000017941 */ /* 0x000fea0003800200 */
.L_x_321:
[----:B------:R-:W-:-:S04]  /*1c20*/  LOP3.LUT P1, RZ, R12, 0xff, RZ, 0xc0, !PT ;  /* 0x000000ff0cff7812 */ /* 0x000fc8000782c0ff */
[----:B------:R-:W-:-:S13]  /*1c30*/  PLOP3.LUT P0, PT, P0, P1, PT, 0x2f, 0xf2 ;  /* 0x0000000000f2781c */ /* 0x000fda0000702577 */
[----:B------:R-:W-:Y:S05]  /*1c40*/  @P0 BRA `(.L_x_327) ;  /* 0xfffffffc00340947 */ /* 0x000fea000383ffff */
.L_x_320:
[----:B------:R-:W-:Y:S05]  /*1c50*/  BSYNC.RECONVERGENT B0 ;  /* 0x0000000000007941 */ /* 0x000fea0003800200 */
.L_x_319:
[----:B------:R-:W-:Y:S01]  /*1c60*/  VIMNMX R50, PT, PT, R0, R2, PT ;  /* 0x0000000200327248 */ /* 0x000fe20003fe0100 */
[----:B------:R-:W-:Y:S01]  /*1c70*/  BSSY.RECONVERGENT B0, `(.L_x_328) ;  /* 0x0000006000007945 */ /* 0x000fe20003800200 */
[----:B------:R-:W-:Y:S02]  /*1c80*/  MOV R12, 0x1cd0 ;  /* 0x00001cd0000c7802 */ /* 0x000fe40000000f00 */
[----:B------:R-:W3:Y:S02]  /*1c90*/  I2F.F64 R56, R50 ;  /* 0x0000003200387312 */ /* 0x000ee40000201c00 */
[----:B---3--:R-:W-:-:S10]  /*1ca0*/  DADD R56, -RZ, |R56| ;  /* 0x00000000ff387229 */ /* 0x008fd40000000538 */
[----:B------:R-:W-:-:S07]  /*1cb0*/  IMAD.MOV.U32 R22, RZ, RZ, R56 ;  /* 0x000000ffff167224 */ /* 0x000fce00078e0038 */
[----:B012---:R-:W-:Y:S05]  /*1cc0*/  CALL.REL.NOINC `($_Z9play_gamePfPiPjS1_ii$__internal_accurate_pow) ;  /* 0x0000004000e87944 */ /* 0x007fea0003c00000 */
[----:B------:R-:W-:Y:S05]  /*1cd0*/  BSYNC.RECONVERGENT B0 ;  /* 0x0000000000007941 */ /* 0x000fea0003800200 */
.L_x_328:
        /* <DEDUP_REMOVED lines=28> */
.L_x_330:
[----:B------:R-:W-:Y:S05]  /*1ea0*/  BSYNC.RECONVERGENT B0 ;  /* 0x0000000000007941 */ /* 0x000fea0003800200 */
.L_x_329:
[----:B------:R-:W0:Y:S01]  /*1eb0*/  F2F.F32.F64 R36, R36 ;  /* 0x0000002400247310 */ /* 0x000e220000301000 */
[----:B------:R-:W-:Y:S01]  /*1ec0*/  BSSY.RECONVERGENT B1, `(.L_x_331) ;  /* 0x0000018000017945 */ /* 0x000fe20003800200 */
[----:B------:R-:W-:Y:S01]  /*1ed0*/  IMAD.MOV.U32 R50, RZ, RZ, RZ ;  /* 0x000000ffff327224 */ /* 0x000fe200078e00ff */
        /* <DEDUP_REMOVED lines=13> */
.L_x_334:
[----:B------:R-:W0:Y:S02]  /*1fb0*/  MUFU.RCP R50, R23 ;  /* 0x0000001700327308 */ /* 0x000e240000001000 */
[----:B0-----:R-:W-:-:S04]  /*1fc0*/  FFMA R12, R23, R50, -1 ;  /* 0xbf800000170c7423 */ /* 0x001fc80000000032 */
[----:B------:R-:W-:-:S04]  /*1fd0*/  FADD.FTZ R21, -R12, -RZ ;  /* 0x800000ff0c157221 */ /* 0x000fc80000010100 */
[----:B------:R-:W-:-:S07]  /*1fe0*/  FFMA R50, R50, R21, R50 ;  /* 0x0000001532327223 */ /* 0x000fce0000000032 */
.L_x_335:
[----:B------:R-:W-:Y:S05]  /*1ff0*/  BSYNC.RECONVERGENT B2 ;  /* 0x0000000000027941 */ /* 0x000fea0003800200 */
.L_x_333:
[----:B------:R-:W0:Y:S01]  /*2000*/  S2UR UR5, SR_CgaCtaId ;  /* 0x00000000000579c3 */ /* 0x000e220000008800 */
[----:B------:R-:W-:Y:S02]  /*2010*/  UMOV UR4, 0x400 ;  /* 0x0000040000047882 */ /* 0x000fe40000000000 */
[----:B0-----:R-:W-:-:S09]  /*2020*/  ULEA UR4, UR5, UR4, 0x18 ;  /* 0x0000000405047291 */ /* 0x001fd2000f8ec0ff */
[----:B------:R0:W-:Y:S03]  /*2030*/  STS [UR4+0x44], R50 ;  /* 0x00004432ff007988 */ /* 0x0001e60008000804 */
.L_x_332:
[----:B------:R-:W-:Y:S05]  /*2040*/  BSYNC.RECONVERGENT B1 ;  /* 0x0000000000017941 */ /* 0x000fea0003800200 */
.L_x_331:
[----:B------:R-:W-:Y:S01]  /*2050*/  BSSY.RECONVERGENT B0, `(.L_x_336) ;  /* 0x000003a000007945 */ /* 0x000fe20003800200 */
[----:B------:R-:W-:Y:S01]  /*2060*/  PRMT R12, RZ, 0x7610, R12 ;  /* 0x00007610ff0c7816 */ /* 0x000fe2000000000c */
[----:B------:R-:W-:Y:S01]  /*2070*/  IMAD.MOV.U32 R51, RZ, RZ, RZ ;  /* 0x000000ffff337224 */ /* 0x000fe200078e00ff */
[----:B------:R-:W-:Y:S01]  /*2080*/  MOV R52, RZ ;  /* 0x000000ff00347202 */ /* 0x000fe20000000f00 */
[----:B------:R-:W-:Y:S01]  /*2090*/  IMAD.MOV.U32 R20, RZ, RZ, R0 ;  /* 0x000000ffff147224 */ /* 0x000fe200078e0000 */
[----:B------:R-:W-:Y:S01]  /*20a0*/  PRMT R21, RZ, 0x7610, R21 ;  /* 0x00007610ff157816 */ /* 0x000fe20000000015 */
[----:B------:R-:W-:-:S07]  /*20b0*/  IMAD.MOV.U32 R22, RZ, RZ, R2 ;  /* 0x000000ffff167224 */ /* 0x000fce00078e0002 */
.L_x_344:
[----:B------:R-:W-:-:S04]  /*20c0*/  ISETP.GT.AND P0, PT, R22, 0x27, PT ;  /* 0x000000271600780c */ /* 0x000fc80003f04270 */
[----:B------:R-:W-:-:S13]  /*20d0*/  ISETP.LT.OR P0, PT, R20, 0x1, P0 ;  /* 0x000000011400780c */ /* 0x000fda0000701670 */
[----:B-12---:R-:W-:Y:S05]  /*20e0*/  @P0 BRA `(.L_x_337) ;  /* 0x0000000000c00947 */ /* 0x006fea0003800000 */
        /* <DEDUP_REMOVED lines=18> */
[----:B------:R-:W-:-:S07]  /*2210*/  IMAD.MOV.U32 R21, RZ, RZ, RZ ;  /* 0x000000ffff157224 */ /* 0x000fce00078e00ff */
.L_x_343:
[----:B-1----:R-:W-:-:S06]  /*2220*/  IMAD R23, R21, 0x4, R1 ;  /* 0x0000000415177824 */ /* 0x002fcc00078e0201 */
        /* <DEDUP_REMOVED lines=9> */
.L_x_341:
[----:B------:R-:W-:Y:S05]  /*22c0*/  BSYNC.RELIABLE B2 ;  /* 0x0000000000027941 */ /* 0x000fea0003800100 */
.L_x_340:
[----:B------:R-:W-:-:S05]  /*22d0*/  VIADD R21, R21, 0x1 ;  /* 0x0000000115157836 */ /* 0x000fca0000000000 */
[----:B------:R-:W-:-:S13]  /*22e0*/  ISETP.NE.AND P0, PT, R21, R6, PT ;  /* 0x000000061500720c */ /* 0x000fda0003f05270 */
[----:B------:R-:W-:Y:S05]  /*22f0*/  @P0 BRA `(.L_x_343) ;  /* 0xfffffffc00c80947 */ /* 0x000fea000383ffff */
[----:B------:R-:W-:Y:S02]  /*2300*/  PLOP3.LUT P0, PT, PT, PT, PT, 0x8, 0x80 ;  /* 0x000000000080781c */ /* 0x000fe40003f0e170 */
[----:B------:R-:W-:Y:S01]  /*2310*/  PRMT R21, RZ, 0x7610, R21 ;  /* 0x00007610ff157816 */ /* 0x000fe20000000015 */
[----:B------:R-:W-:Y:S10]  /*2320*/  BRA `(.L_x_339) ;  /* 0x0000000000207947 */ /* 0x000ff40003800000 */
.L_x_342:
[----:B------:R-:W1:Y:S01]  /*2330*/  S2UR UR5, SR_CgaCtaId ;  /* 0x00000000000579c3 */ /* 0x000e620000008800 */
[----:B------:R-:W-:Y:S01]  /*2340*/  UMOV UR4, 0x400 ;  /* 0x0000040000047882 */ /* 0x000fe20000000000 */
[----:B------:R-:W-:Y:S01]  /*2350*/  IMAD.MOV.U32 R23, RZ, RZ, 0x3f800000 ;  /* 0x3f800000ff177424 */ /* 0x000fe200078e00ff */
[----:B------:R-:W-:Y:S01]  /*2360*/  PLOP3.LUT P0, PT, PT, PT, PT, 0x80, 0x8 ;  /* 0x000000000008781c */ /* 0x000fe20003f0f070 */
[----:B------:R-:W-:Y:S02]  /*2370*/  IMAD.MOV.U32 R21, RZ, RZ, 0x1 ;  /* 0x00000001ff157424 */ /* 0x000fe400078e00ff */
[----:B------:R-:W-:Y:S01]  /*2380*/  IMAD.MOV.U32 R51, RZ, RZ, 0x3f800000 ;  /* 0x3f800000ff337424 */ /* 0x000fe200078e00ff */
[----:B-1----:R-:W-:-:S09]  /*2390*/  ULEA UR4, UR5, UR4, 0x18 ;  /* 0x0000000405047291 */ /* 0x002fd2000f8ec0ff */
[----:B------:R2:W-:Y:S03]  /*23a0*/  STS [UR4+0x4c], R23 ;  /* 0x00004c17ff007988 */ /* 0x0005e60008000804 */
.L_x_339:
[----:B------:R-:W-:Y:S05]  /*23b0*/  BSYNC.RECONVERGENT B1 ;  /* 0x0000000000017941 */ /* 0x000fea0003800200 */
.L_x_338:
[----:B------:R-:W-:-:S04]  /*23c0*/  LOP3.LUT P1, RZ, R12, 0xff, RZ, 0xc0, !PT ;  /* 0x000000ff0cff7812 */ /* 0x000fc8000782c0ff */
[----:B------:R-:W-:-:S13]  /*23d0*/  PLOP3.LUT P0, PT, P0, P1, PT, 0x2f, 0xf2 ;  /* 0x0000000000f2781c */ /* 0x000fda0000702577 */
[----:B------:R-:W-:Y:S05]  /*23e0*/  @P0 BRA `(.L_x_344) ;  /* 0xfffffffc00340947 */ /* 0x000fea000383ffff */
.L_x_337:
[----:B------:R-:W-:Y:S05]  /*23f0*/  BSYNC.RECONVERGENT B0 ;  /* 0x0000000000007941 */ /* 0x000fea0003800200 */
.L_x_336:
[----:B------:R-:W-:Y:S01]  /*2400*/  IMAD.MOV R53, RZ, RZ, -R2 ;  /* 0x000000ffff357224 */ /* 0x000fe200078e0a02 */
[----:B------:R-:W-:Y:S01]  /*2410*/  BSSY.RECONVERGENT B0, `(.L_x_345) ;  /* 0x0000007000007945 */ /* 0x000fe20003800200 */
[----:B------:R-:W-:-:S03]  /*2420*/  MOV R12, 0x2480 ;  /* 0x00002480000c7802 */ /* 0x000fc60000000f00 */
[----:B------:R-:W-:-:S04]  /*2430*/  VIADDMNMX R53, R53, 0x28, R0, PT ;  /* 0x0000002835357846 */ /* 0x000fc80003800100 */
[----:B------:R-:W3:Y:S02]  /*2440*/  I2F.F64 R56, R53 ;  /* 0x0000003500387312 */ /* 0x000ee40000201c00 */
[----:B---3--:R-:W-:-:S10]  /*2450*/  DADD R56, -RZ, |R56| ;  /* 0x00000000ff387229 */ /* 0x008fd40000000538 */
[----:B------:R-:W-:-:S07]  /*2460*/  MOV R22, R56 ;  /* 0x0000003800167202 */ /* 0x000fce0000000f00 */
[----:B012---:R-:W-:Y:S05]  /*2470*/  CALL.REL.NOINC `($_Z9play_gamePfPiPjS1_ii$__internal_accurate_pow) ;  /* 0x0000003800fc7944 */ /* 0x007fea0003c00000 */
[----:B------:R-:W-:Y:S05]  /*2480*/  BSYNC.RECONVERGENT B0 ;  /* 0x0000000000007941 */ /* 0x000fea0003800200 */
.L_x_345:
        /* <DEDUP_REMOVED lines=22> */
[----:B------:R-:W-:Y:S02]  /*25f0*/  IMAD.MOV.U32 R26, RZ, RZ, R24 ;  /* 0x000000ffff1a7224 */ /* 0x000fe400078e0018 */
[----:B------:R-:W-:Y:S02]  /*2600*/  IMAD.MOV.U32 R37, RZ, RZ, R21 ;  /* 0x000000ffff257224 */ /* 0x000fe400078e0015 */
[----:B------:R-:W-:Y:S02]  /*2610*/  IMAD.MOV.U32 R21, RZ, RZ, R23 ;  /* 0x000000ffff157224 */ /* 0x000fe400078e0017 */
[----:B------:R-:W-:Y:S01]  /*2620*/  IMAD.MOV.U32 R24, RZ, RZ, R34 ;  /* 0x000000ffff187224 */ /* 0x000fe200078e0022 */
[----:B------:R-:W-:Y:S01]  /*2630*/  MOV R34, 0x2680 ;  /* 0x0000268000227802 */ /* 0x000fe20000000f00 */
[----:B------:R-:W-:Y:S02]  /*2640*/  IMAD.MOV.U32 R12, RZ, RZ, R36 ;  /* 0x000000ffff0c7224 */ /* 0x000fe400078e0024 */
[----:B------:R-:W-:-:S02]  /*2650*/  IMAD.MOV.U32 R38, RZ, RZ, R22 ;  /* 0x000000ffff267224 */ /* 0x000fc400078e0016 */
[----:B------:R-:W-:-:S07]  /*2660*/  IMAD.MOV.U32 R23, RZ, RZ, R27 ;  /* 0x000000ffff177224 */ /* 0x000fce00078e001b */
[----:B------:R-:W-:Y:S05]  /*2670*/  CALL.REL.NOINC `($__internal_2_$__cuda_sm20_dsqrt_rn_f64_mediumpath_v1) ;  /* 0x0000003000ec7944 */ /* 0x000fea0003c00000 */
[----:B------:R-:W-:Y:S02]  /*2680*/  IMAD.MOV.U32 R38, RZ, RZ, R36 ;  /* 0x000000ffff267224 */ /* 0x000fe400078e0024 */
[----:B------:R-:W-:-:S07]  /*2690*/  IMAD.MOV.U32 R39, RZ, RZ, R37 ;  /* 0x000000ffff277224 */ /* 0x000fce00078e0025 */
.L_x_347:
[----:B------:R-:W-:Y:S05]  /*26a0*/  BSYNC.RECONVERGENT B0 ;  /* 0x0000000000007941 */ /* 0x000fea0003800200 */
.L_x_346:
[----:B------:R-:W0:Y:S01]  /*26b0*/  F2F.F32.F64 R38, R38 ;  /* 0x0000002600267310 */ /* 0x000e220000301000 */
[----:B------:R-:W-:Y:S01]  /*26c0*/  BSSY.RECONVERGENT B1, `(.L_x_348) ;  /* 0x0000018000017945 */ /* 0x000fe20003800200 */
[----:B------:R-:W-:Y:S01]  /*26d0*/  IMAD.MOV.U32 R53, RZ, RZ, RZ ;  /* 0x000000ffff357224 */ /* 0x000fe200078e00ff */
[----:B0-----:R-:W-:-:S04]  /*26e0*/  FSEL R20, R38, 1.4142135381698608398, P0 ;  /* 0x3fb504f326147808 */ /* 0x001fc80000000000 */
[----:B------:R-:W-:-:S13]  /*26f0*/  FSETP.NEU.AND P0, PT, R20, RZ, PT ;  /* 0x000000ff1400720b */ /* 0x000fda0003f0d000 */
[----:B------:R-:W-:Y:S05]  /*2700*/  @!P0 BRA `(.L_x_349) ;  /* 0x00000000004c8947 */ /* 0x000fea0003800000 */
[----:B------:R-:W-:Y:S01]  /*2710*/  IADD3 R12, PT, PT, R20, 0x1800000, RZ ;  /* 0x01800000140c7810 */ /* 0x000fe20007ffe0ff */
[----:B------:R-:W-:Y:S03]  /*2720*/  BSSY.RECONVERGENT B2, `(.L_x_350) ;  /* 0x000000d000027945 */ /* 0x000fe60003800200 */
        /* <DEDUP_REMOVED lines=8> */
.L_x_351:
[----:B------:R-:W0:Y:S02]  /*27b0*/  MUFU.RCP R53, R20 ;  /* 0x0000001400357308 */ /* 0x000e240000001000 */
[----:B0-----:R-:W-:-:S04]  /*27c0*/  FFMA R12, R20, R53, -1 ;  /* 0xbf800000140c7423 */ /* 0x001fc80000000035 */
[----:B------:R-:W-:-:S04]  /*27d0*/  FADD.FTZ R12, -R12, -RZ ;  /* 0x800000ff0c0c7221 */ /* 0x000fc80000010100 */
[----:B------:R-:W-:-:S07]  /*27e0*/  FFMA R53, R53, R12, R53 ;  /* 0x0000000c35357223 */ /* 0x000fce0000000035 */
.L_x_352:
[----:B------:R-:W-:Y:S05]  /*27f0*/  BSYNC.RECONVERGENT B2 ;  /* 0x0000000000027941 */ /* 0x000fea0003800200 */
.L_x_350:
[----:B------:R-:W0:Y:S01]  /*2800*/  S2UR UR5, SR_CgaCtaId ;  /* 0x00000000000579c3 */ /* 0x000e220000008800 */
[----:B------:R-:W-:Y:S02]  /*2810*/  UMOV UR4, 0x400 ;  /* 0x0000040000047882 */ /* 0x000fe40000000000 */
[----:B0-----:R-:W-:-:S09]  /*2820*/  ULEA UR4, UR5, UR4, 0x18 ;  /* 0x0000000405047291 */ /* 0x001fd2000f8ec0ff */
[----:B------:R0:W-:Y:S03]  /*2830*/  STS [UR4+0x50], R53 ;  /* 0x00005035ff007988 */ /* 0x0001e60008000804 */
.L_x_349:
[----:B------:R-:W-:Y:S05]  /*2840*/  BSYNC.RECONVERGENT B1 ;  /* 0x0000000000017941 */ /* 0x000fea0003800200 */
.L_x_348:
[----:B------:R-:W-:Y:S01]  /*2850*/  BSSY.RECONVERGENT B0, `(.L_x_353) ;  /* 0x0000039000007945 */ /* 0x000fe20003800200 */
[----:B------:R-:W-:Y:S02]  /*2860*/  PRMT R12, RZ, 0x7610, R12 ;  /* 0x00007610ff0c7816 */ /* 0x000fe4000000000c */
[----:B------:R-:W-:Y:S01]  /*2870*/  CS2R R54, SRZ ;  /* 0x0000000000367805 */ /* 0x000fe2000001ff00 */
[----:B------:R-:W-:Y:S01]  /*2880*/  IMAD.MOV.U32 R20, RZ, RZ, R0 ;  /* 0x000000ffff147224 */ /* 0x000fe200078e0000 */
[----:B------:R-:W-:Y:S01]  /*2890*/  PRMT R21, RZ, 0x7610, R21 ;  /* 0x00007610ff157816 */ /* 0x000fe20000000015 */
[----:B------:R-:W-:-:S07]  /*28a0*/  IMAD.MOV.U32 R22, RZ, RZ, R2 ;  /* 0x000000ffff167224 */ /* 0x000fce00078e0002 */
.L_x_361:
[----:B------:R-:W-:-:S04]  /*28b0*/  ISETP.GT.AND P0, PT, R22, 0x27, PT ;  /* 0x000000271600780c */ /* 0x000fc80003f04270 */
[----:B------:R-:W-:-:S13]  /*28c0*/  ISETP.GT.OR P0, PT, R20, 0x1d, P0 ;  /* 0x0000001d1400780c */ /* 0x000fda0000704670 */
        /* <DEDUP_REMOVED lines=20> */
.L_x_360:
        /* <DEDUP_REMOVED lines=10> */
.L_x_358:
[----:B------:R-:W-:Y:S05]  /*2ab0*/  BSYNC.RELIABLE B2 ;  /* 0x0000000000027941 */ /* 0x000fea0003800100 */
.L_x_357:
[----:B------:R-:W-:-:S05]  /*2ac0*/  VIADD R21, R21, 0x1 ;  /* 0x0000000115157836 */ /* 0x000fca0000000000 */
[----:B------:R-:W-:-:S13]  /*2ad0*/  ISETP.NE.AND P0, PT, R21, R6, PT ;  /* 0x000000061500720c */ /* 0x000fda0003f05270 */
[----:B------:R-:W-:Y:S05]  /*2ae0*/  @P0 BRA `(.L_x_360) ;  /* 0xfffffffc00c80947 */ /* 0x000fea000383ffff */
[----:B------:R-:W-:Y:S02]  /*2af0*/  PLOP3.LUT P0, PT, PT, PT, PT, 0x8, 0x80 ;  /* 0x000000000080781c */ /* 0x000fe40003f0e170 */
[----:B------:R-:W-:Y:S01]  /*2b00*/  PRMT R21, RZ, 0x7610, R21 ;  /* 0x00007610ff157816 */ /* 0x000fe20000000015 */
[----:B------:R-:W-:Y:S10]  /*2b10*/  BRA `(.L_x_356) ;  /* 0x0000000000207947 */ /* 0x000ff40003800000 */
.L_x_359:
        /* <DEDUP_REMOVED lines=8> */
.L_x_356:
[----:B------:R-:W-:Y:S05]  /*2ba0*/  BSYNC.RECONVERGENT B1 ;  /* 0x0000000000017941 */ /* 0x000fea0003800200 */
.L_x_355:
[----:B------:R-:W-:-:S04]  /*2bb0*/  LOP3.LUT P1, RZ, R12, 0xff, RZ, 0xc0, !PT ;  /* 0x000000ff0cff7812 */ /* 0x000fc8000782c0ff */
[----:B------:R-:W-:-:S13]  /*2bc0*/  PLOP3.LUT P0, PT, P0, P1, PT, 0x2f, 0xf2 ;  /* 0x0000000000f2781c */ /* 0x000fda0000702577 */
[----:B------:R-:W-:Y:S05]  /*2bd0*/  @P0 BRA `(.L_x_361) ;  /* 0xfffffffc00340947 */ /* 0x000fea000383ffff */
.L_x_354:
[----:B------:R-:W-:Y:S05]  /*2be0*/  BSYNC.RECONVERGENT B0 ;  /* 0x0000000000007941 */ /* 0x000fea0003800200 */
.L_x_353:
[----:B------:R-:W-:Y:S01]  /*2bf0*/  IMAD.MOV R21, RZ, RZ, -R0 ;  /* 0x000000ffff157224 */ /* 0x000fe200078e0a00 */
[----:B------:R-:W-:Y:S01]  /*2c00*/  IADD3 R56, PT, PT, -R2, 0x28, RZ ;  /* 0x0000002802387810 */ /* 0x000fe20007ffe1ff */
[----:B------:R-:W-:Y:S01]  /*2c10*/  BSSY.RECONVERGENT B0, `(.L_x_362) ;  /* 0x0000008000007945 */ /* 0x000fe20003800200 */
[----:B------:R-:W-:Y:S02]  /*2c20*/  MOV R12, 0x2c90 ;  /* 0x00002c90000c7802 */ /* 0x000fe40000000f00 */
[----:B------:R-:W-:-:S04]  /*2c30*/  VIADDMNMX R56, R21, 0x1e, R56, PT ;  /* 0x0000001e15387846 */ /* 0x000fc80003800138 */
[----:B------:R-:W3:Y:S02]  /*2c40*/  I2F.F64 R20, R56 ;  /* 0x0000003800147312 */ /* 0x000ee40000201c00 */
[----:B---3--:R-:W-:-:S10]  /*2c50*/  DADD R20, -RZ, |R20| ;  /* 0x00000000ff147229 */ /* 0x008fd40000000514 */
[----:B------:R-:W-:Y:S02]  /*2c60*/  IMAD.MOV.U32 R22, RZ, RZ, R20 ;  /* 0x000000ffff167224 */ /* 0x000fe400078e0014 */
[----:B------:R-:W-:-:S07]  /*2c70*/  IMAD.MOV.U32 R57, RZ, RZ, R21 ;  /* 0x000000ffff397224 */ /* 0x000fce00078e0015 */
[----:B012---:R-:W-:Y:S05]  /*2c80*/  CALL.REL.NOINC `($_Z9play_gamePfPiPjS1_ii$__internal_accurate_pow) ;  /* 0x0000003000f87944 */ /* 0x007fea0003c00000 */
[----:B------:R-:W-:Y:S05]  /*2c90*/  BSYNC.RECONVERGENT B0 ;  /* 0x0000000000007941 */ /* 0x000fea0003800200 */
.L_x_362:
        /* <DEDUP_REMOVED lines=26> */
[----:B------:R-:W-:Y:S02]  /*2e40*/  IMAD.MOV.U32 R25, RZ, RZ, R27 ;  /* 0x000000ffff197224 */ /* 0x000fe400078e001b */
[----:B------:R-:W-:Y:S02]  /*2e50*/  IMAD.MOV.U32 R38, RZ, RZ, R22 ;  /* 0x000000ffff267224 */ /* 0x000fe400078e0016 */
[----:B------:R-:W-:-:S02]  /*2e60*/  IMAD.MOV.U32 R24, RZ, RZ, R36 ;  /* 0x000000ffff187224 */ /* 0x000fc400078e0024 */
[----:B------:R-:W-:-:S07]  /*2e70*/  IMAD.MOV.U32 R23, RZ, RZ, R35 ;  /* 0x000000ffff177224 */ /* 0x000fce00078e0023 */
[----:B------:R-:W-:Y:S05]  /*2e80*/  CALL.REL.NOINC `($__internal_2_$__cuda_sm20_dsqrt_rn_f64_mediumpath_v1) ;  /* 0x0000002800e87944 */ /* 0x000fea0003c00000 */
[----:B------:R-:W-:Y:S01]  /*2e90*/  MOV R38, R36 ;  /* 0x0000002400267202 */ /* 0x000fe20000000f00 */
[----:B------:R-:W-:-:S07]  /*2ea0*/  IMAD.MOV.U32 R39, RZ, RZ, R37 ;  /* 0x000000ffff277224 */ /* 0x000fce00078e0025 */
.L_x_364:
[----:B------:R-:W-:Y:S05]  /*2eb0*/  BSYNC.RECONVERGENT B0 ;  /* 0x0000000000007941 */ /* 0x000fea0003800200 */
.L_x_363:
        /* <DEDUP_REMOVED lines=16> */
.L_x_368:
[----:B------:R-:W0:Y:S02]  /*2fc0*/  MUFU.RCP R22, R23 ;  /* 0x0000001700167308 */ /* 0x000e240000001000 */
[----:B0-----:R-:W-:-:S04]  /*2fd0*/  FFMA R12, R23, R22, -1 ;  /* 0xbf800000170c7423 */ /* 0x001fc80000000016 */
[----:B------:R-:W-:-:S04]  /*2fe0*/  FADD.FTZ R21, -R12, -RZ ;  /* 0x800000ff0c157221 */ /* 0x000fc80000010100 */
[----:B------:R-:W-:-:S07]  /*2ff0*/  FFMA R22, R22, R21, R22 ;  /* 0x0000001516167223 */ /* 0x000fce0000000016 */
.L_x_369:
[----:B------:R-:W-:Y:S05]  /*3000*/  BSYNC.RECONVERGENT B2 ;  /* 0x0000000000027941 */ /* 0x000fea0003800200 */
.L_x_367:
[----:B------:R-:W0:Y:S01]  /*3010*/  S2UR UR5, SR_CgaCtaId ;  /* 0x00000000000579c3 */ /* 0x000e220000008800 */
[----:B------:R-:W-:Y:S02]  /*3020*/  UMOV UR4, 0x400 ;  /* 0x0000040000047882 */ /* 0x000fe40000000000 */
[----:B0-----:R-:W-:-:S09]  /*3030*/  ULEA UR4, UR5, UR4, 0x18 ;  /* 0x0000000405047291 */ /* 0x001fd2000f8ec0ff */
[----:B------:R0:W-:Y:S03]  /*3040*/  STS [UR4+0x5c], R22 ;  /* 0x00005c16ff007988 */ /* 0x0001e60008000804 */
.L_x_366:
[----:B------:R-:W-:Y:S05]  /*3050*/  BSYNC.RECONVERGENT B1 ;  /* 0x0000000000017941 */ /* 0x000fea0003800200 */
.L_x_365:
[----:B------:R-:W1:Y:S02]  /*3060*/  S2R R20, SR_TID.X ;  /* 0x0000000000147919 */ /* 0x000e640000002100 */
[----:B-1----:R-:W-:-:S13]  /*3070*/  ISETP.GT.U32.AND P0, PT, R20, 0x1d, PT ;  /* 0x0000001d1400780c */ /* 0x002fda0003f04070 */
[----:B------:R-:W-:Y:S05]  /*3080*/  @P0 BRA `(.L_x_370) ;  /* 0x00000004006c0947 */ /* 0x000fea0003800000 */
[----:B------:R-:W1:Y:S01]  /*3090*/  S2UR UR5, SR_CgaCtaId ;  /* 0x00000000000579c3 */ /* 0x000e620000008800 */
[----:B------:R-:W-:Y:S01]  /*30a0*/  UMOV UR4, 0x400 ;  /* 0x0000040000047882 */ /* 0x000fe20000000000 */
[----:B------:R-:W-:Y:S01]  /*30b0*/  BSSY.RECONVERGENT B0, `(.L_x_371) ;  /* 0x0000051000007945 */ /* 0x000fe20003800200 */
[----:B------:R-:W-:-:S04]  /*30c0*/  UIADD3 UR4, UPT, UPT, UR4, 0xf0, URZ ;  /* 0x000000f004047890 */ /* 0x000fc8000fffe0ff */
[----:B-1----:R-:W-:-:S06]  /*30d0*/  ULEA UR4, UR5, UR4, 0x18 ;  /* 0x0000000405047291 */ /* 0x002fcc000f8ec0ff */
[----:B------:R-:W-:-:S05]  /*30e0*/  LEA R21, R20, UR4, 0x2 ;  /* 0x0000000414157c11 */ /* 0x000fca000f8e10ff */
[----:B------:R-:W1:Y:S04]  /*30f0*/  LDS R12, [R21] ;  /* 0x00000000150c7984 */ /* 0x000e680000000800 */
[----:B------:R-:W2:Y:S04]  /*3100*/  LDS R34, [R21+0x78] ;  /* 0x0000780015227984 */ /* 0x000ea80000000800 */
[----:B------:R-:W3:Y:S04]  /*3110*/  LDS R35, [R21+0xf0] ;  /* 0x0000f00015237984 */ /* 0x000ee80000000800 */
[----:B------:R-:W4:Y:S04]  /*3120*/  LDS R36, [R21+0x168] ;  /* 0x0001680015247984 */ /* 0x000f280000000800 */
[----:B------:R-:W5:Y:S04]  /*3130*/  LDS R37, [R21+0x1e0] ;  /* 0x0001e00015257984 */ /* 0x000f680000000800 */
[----:B------:R-:W0:Y:S04]  /*3140*/  LDS R27, [R21+0x258] ;  /* 0x00025800151b7984 */ /* 0x000e280000000800 */
[----:B------:R-:W0:Y:S04]  /*3150*/  LDS R26, [R21+0x2d0] ;  /* 0x0002d000151a7984 */ /* 0x000e280000000800 */
[----:B------:R-:W0:Y:S04]  /*3160*/  LDS R25, [R21+0x348] ;  /* 0x0003480015197984 */ /* 0x000e280000000800 */
[----:B------:R-:W0:Y:S04]  /*3170*/  LDS R24, [R21+0x3c0] ;  /* 0x0003c00015187984 */ /* 0x000e280000000800 */
[----:B------:R-:W0:Y:S01]  /*3180*/  LDS R23, [R21+0x438] ;  /* 0x0004380015177984 */ /* 0x000e220000000800 */
[----:B-1----:R-:W-:-:S03]  /*3190*/  FFMA R13, R12, R13, RZ ;  /* 0x0000000d0c0d7223 */ /* 0x002fc600000000ff */
[----:B------:R-:W1:Y:S01]  /*31a0*/  LDS R12, [R21+0x4b0] ;  /* 0x0004b000150c7984 */ /* 0x000e620000000800 */
[----:B--2---:R-:W-:-:S03]  /*31b0*/  FFMA R14, R34, R14, R13 ;  /* 0x0000000e220e7223 */ /* 0x004fc6000000000d */
[----:B------:R-:W2:Y:S01]  /*31c0*/  LDS R13, [R21+0x528] ;  /* 0x00052800150d7984 */ /* 0x000ea20000000800 */
[----:B---3--:R-:W-:-:S03]  /*31d0*/  FFMA R35, R35, R15, R14 ;  /* 0x0000000f23237223 */ /* 0x008fc6000000000e */
[----:B------:R-:W3:Y:S01]  /*31e0*/  LDS R15, [R21+0x5a0] ;  /* 0x0005a000150f7984 */ /* 0x000ee20000000800 */
[----:B----4-:R-:W-:-:S03]  /*31f0*/  FFMA R16, R36, R16, R35 ;  /* 0x0000001024107223 */ /* 0x010fc60000000023 */
[----:B------:R-:W4:Y:S01]  /*3200*/  LDS R14, [R21+0x618] ;  /* 0x00061800150e7984 */ /* 0x000f220000000800 */
[----:B-----5:R-:W-:-:S03]  /*3210*/  FFMA R34, R37, R17, R16 ;  /* 0x0000001125227223 */ /* 0x020fc60000000010 */
[----:B------:R-:W5:Y:S01]  /*3220*/  LDS R16, [R21+0x690] ;  /* 0x0006900015107984 */ /* 0x000f620000000800 */
[----:B0-----:R-:W-:-:S03]  /*3230*/  FFMA R27, R27, R18, R34 ;  /* 0x000000121b1b7223 */ /* 0x001fc60000000022 */
[----:B------:R-:W0:Y:S01]  /*3240*/  LDS R18, [R21+0x708] ;  /* 0x0007080015127984 */ /* 0x000e220000000800 */
[----:B------:R-:W-:-:S03]  /*3250*/  FFMA R26, R26, R19, R27 ;  /* 0x000000131a1a7223 */ /* 0x000fc6000000001b */
[----:B------:R-:W0:Y:S01]  /*3260*/  LDS R17, [R21+0x780] ;  /* 0x0007800015117984 */ /* 0x000e220000000800 */
[----:B------:R-:W-:-:S03]  /*3270*/  FFMA R25, R25, R28, R26 ;  /* 0x0000001c19197223 */ /* 0x000fc6000000001a */
[----:B------:R-:W0:Y:S01]  /*3280*/  LDS R26, [R21+0x7f8] ;  /* 0x0007f800151a7984 */ /* 0x000e220000000800 */
[----:B------:R-:W-:-:S03]  /*3290*/  FFMA R24, R24, R33, R25 ;  /* 0x0000002118187223 */ /* 0x000fc60000000019 */
[----:B------:R-:W0:Y:S01]  /*32a0*/  LDS R28, [R21+0x870] ;  /* 0x00087000151c7984 */ /* 0x000e220000000800 */
[----:B------:R-:W-:-:S03]  /*32b0*/  FFMA R23, R23, R42, R24 ;  /* 0x0000002a17177223 */ /* 0x000fc60000000018 */
[----:B------:R-:W0:Y:S01]  /*32c0*/  LDS R19, [R21+0x8e8] ;  /* 0x0008e80015137984 */ /* 0x000e220000000800 */
[----:B-1----:R-:W-:-:S03]  /*32d0*/  FFMA R12, R12, R43, R23 ;  /* 0x0000002b0c0c7223 */ /* 0x002fc60000000017 */
        /* <DEDUP_REMOVED lines=9> */
[----:B0-----:R-:W-:Y:S01]  /*3370*/  FFMA R18, R18, R49, R15 ;  /* 0x0000003112127223 */ /* 0x001fe2000000000f */
[----:B------:R-:W-:-:S03]  /*3380*/  IMAD.MOV.U32 R15, RZ, RZ, 0x437c0000 ;  /* 0x437c0000ff0f7424 */ /* 0x000fc600078e00ff */
[----:B------:R-:W-:-:S04]  /*3390*/  FFMA R17, R17, R48, R18 ;  /* 0x0000003011117223 */ /* 0x000fc80000000012 */
[----:B------:R-:W-:-:S04]  /*33a0*/  FFMA R17, R26, R50, R17 ;  /* 0x000000321a117223 */ /* 0x000fc80000000011 */
[----:B------:R-:W-:-:S04]  /*33b0*/  FFMA R28, R28, R52, R17 ;  /* 0x000000341c1c7223 */ /* 0x000fc80000000011 */
[----:B------:R-:W-:-:S04]  /*33c0*/  FFMA R28, R19, R51, R28 ;  /* 0x00000033131c7223 */ /* 0x000fc8000000001c */
[----:B-1----:R-:W-:-:S04]  /*33d0*/  FFMA R28, R23, R53, R28 ;  /* 0x00000035171c7223 */ /* 0x002fc8000000001c */
[----:B--2---:R-:W-:-:S04]  /*33e0*/  FFMA R13, R13, R55, R28 ;  /* 0x000000370d0d7223 */ /* 0x004fc8000000001c */
[----:B---3--:R-:W-:Y:S01]  /*33f0*/  FFMA R13, R12, R54, R13 ;  /* 0x000000360c0d7223 */ /* 0x008fe2000000000d */
[----:B------:R-:W-:-:S03]  /*3400*/  IMAD.MOV.U32 R12, RZ, RZ, 0x3bbb989d ;  /* 0x3bbb989dff0c7424 */ /* 0x000fc600078e00ff */
[----:B----4-:R-:W-:-:S04]  /*3410*/  FFMA R13, R14, R22, R13 ;  /* 0x000000160e0d7223 */ /* 0x010fc8000000000d */
[----:B-----5:R-:W-:-:S04]  /*3420*/  FADD R13, R13, R16 ;  /* 0x000000100d0d7221 */ /* 0x020fc80000000000 */
[----:B------:R-:W-:-:S04]  /*3430*/  FFMA.SAT R12, R13, -R12, 0.5 ;  /* 0x3f0000000d0c7423 */ /* 0x000fc8000000280c */
[----:B------:R-:W-:-:S04]  /*3440*/  FFMA.RM R12, R12, R15, 12582913 ;  /* 0x4b4000010c0c7423 */ /* 0x000fc8000000400f */
[C---:B------:R-:W-:Y:S01]  /*3450*/  FADD R14, R12.reuse, -12583039 ;  /* 0xcb40007f0c0e7421 */ /* 0x040fe20000000000 */
[----:B------:R-:W-:-:S03]  /*3460*/  IMAD.SHL.U32 R12, R12, 0x800000, RZ ;  /* 0x008000000c0c7824 */ /* 0x000fc600078e00ff */
[----:B------:R-:W-:-:S04]  /*3470*/  FFMA R14, R13, -1.4426950216293334961, -R14 ;  /* 0xbfb8aa3b0d0e7823 */ /* 0x000fc8000000080e */
[----:B------:R-:W-:-:S06]  /*3480*/  FFMA R21, R13, -1.925963033500011079e-08, R14 ;  /* 0xb2a570600d157823 */ /* 0x000fcc000000000e */
[----:B------:R-:W0:Y:S02]  /*3490*/  MUFU.EX2 R21, R21 ;  /* 0x0000001500157308 */ /* 0x000e240000000800 */
[----:B0-----:R-:W-:-:S06]  /*34a0*/  FMUL R22, R12, R21 ;  /* 0x000000150c167220 */ /* 0x001fcc0000400000 */
[----:B------:R-:W0:Y:S02]  /*34b0*/  F2F.F64.F32 R12, R22 ;  /* 0x00000016000c7310 */ /* 0x000e240000201800 */
[----:B0-----:R-:W-:-:S06]  /*34c0*/  DADD R18, R12, 1 ;  /* 0x3ff000000c127429 */ /* 0x001fcc0000000000 */
[----:B------:R-:W0:Y:S04]  /*34d0*/  MUFU.RCP64H R13, R19 ;  /* 0x00000013000d7308 */ /* 0x000e280000001800 */
[----:B------:R-:W-:-:S05]  /*34e0*/  VIADD R12, R19, 0x300402 ;  /* 0x00300402130c7836 */ /* 0x000fca0000000000 */
[----:B------:R-:W-:Y:S01]  /*34f0*/  FSETP.GEU.AND P0, PT, |R12|, 5.8789094863358348022e-39, PT ;  /* 0x004004020c00780b */ /* 0x000fe20003f0e200 */
[----:B0-----:R-:W-:-:S08]  /*3500*/  DFMA R14, -R18, R12, 1 ;  /* 0x3ff00000120e742b */ /* 0x001fd0000000010c */
[----:B------:R-:W-:-:S08]  /*3510*/  DFMA R14, R14, R14, R14 ;  /* 0x0000000e0e0e722b */ /* 0x000fd0000000000e */
[----:B------:R-:W-:-:S08]  /*3520*/  DFMA R14, R12, R14, R12 ;  /* 0x0000000e0c0e722b */ /* 0x000fd0000000000c */
[----:B------:R-:W-:-:S08]  /*3530*/  DFMA R16, -R18, R14, 1 ;  /* 0x3ff000001210742b */ /* 0x000fd0000000010e */
[----:B------:R-:W-:Y:S01]  /*3540*/  DFMA R14, R14, R16, R14 ;  /* 0x000000100e0e722b */ /* 0x000fe2000000000e */
[----:B------:R-:W-:Y:S10]  /*3550*/  @P0 BRA `(.L_x_372) ;  /* 0x0000000000180947 */ /* 0x000ff40003800000 */
[----:B------:R-:W-:-:S05]  /*3560*/  LOP3.LUT R12, R19, 0x7fffffff, RZ, 0xc0, !PT ;  /* 0x7fffffff130c7812 */ /* 0x000fca00078ec0ff */
[----:B------:R-:W-:Y:S01]  /*3570*/  VIADD R13, R12, 0xfff00000 ;  /* 0xfff000000c0d7836 */ /* 0x000fe20000000000 */
[----:B------:R-:W-:-:S07]  /*3580*/  MOV R12, 0x35a0 ;  /* 0x000035a0000c7802 */ /* 0x000fce0000000f00 */
[----:B------:R-:W-:Y:S05]  /*3590*/  CALL.REL.NOINC `($__internal_1_$__cuda_sm20_dblrcp_rn_slowpath_v3) ;  /* 0x00000020007c7944 */ /* 0x000fea0003c00000 */
[----:B------:R-:W-:Y:S02]  /*35a0*/  IMAD.MOV.U32 R14, RZ, RZ, R16 ;  /* 0x000000ffff0e7224 */ /* 0x000fe400078e0010 */
[----:B------:R-:W-:-:S07]  /*35b0*/  IMAD.MOV.U32 R15, RZ, RZ, R17 ;  /* 0x000000ffff0f7224 */ /* 0x000fce00078e0011 */
.L_x_372:
[----:B------:R-:W-:Y:S05]  /*35c0*/  BSYNC.RECONVERGENT B0 ;  /* 0x0000000000007941 */ /* 0x000fea0003800200 */
.L_x_371:
[----:B------:R-:W0:Y:S01]  /*35d0*/  S2UR UR5, SR_CgaCtaId ;  /* 0x00000000000579c3 */ /* 0x000e220000008800 */
[----:B------:R-:W-:Y:S01]  /*35e0*/  UMOV UR4, 0x400 ;  /* 0x0000040000047882 */ /* 0x000fe20000000000 */
[----:B------:R-:W1:Y:S01]  /*35f0*/  F2F.F32.F64 R14, R14 ;  /* 0x0000000e000e7310 */ /* 0x000e620000301000 */
[----:B------:R-:W-:-:S04]  /*3600*/  UIADD3 UR4, UPT, UPT, UR4, 0x60, URZ ;  /* 0x0000006004047890 */ /* 0x000fc8000fffe0ff */
[----:B0-----:R-:W-:-:S06]  /*3610*/  ULEA UR4, UR5, UR4, 0x18 ;  /* 0x0000000405047291 */ /* 0x001fcc000f8ec0ff */
[----:B------:R-:W-:-:S05]  /*3620*/  LEA R13, R20, UR4, 0x2 ;  /* 0x00000004140d7c11 */ /* 0x000fca000f8e10ff */
[----:B-1----:R1:W-:Y:S02]  /*3630*/  STS [R13], R14 ;  /* 0x0000000e0d007388 */ /* 0x0023e40000000800 */
.L_x_370:
[----:B------:R-:W2:Y:S01]  /*3640*/  S2R R28, SR_TID.X ;  /* 0x00000000001c7919 */ /* 0x000ea20000002100 */
[----:B------:R-:W-:Y:S05]  /*3650*/  WARPSYNC.ALL ;  /* 0x0000000000007948 */ /* 0x000fea0003800000 */
[----:B------:R-:W-:Y:S06]  /*3660*/  BAR.SYNC.DEFER_BLOCKING 0x0 ;  /* 0x0000000000007b1d */ /* 0x000fec0000010000 */
[----:B------:R-:W-:Y:S01]  /*3670*/  BSSY.RECONVERGENT B0, `(.L_x_373) ;  /* 0x0000073000007945 */ /* 0x000fe20003800200 */
[----:B--2---:R-:W-:-:S13]  /*3680*/  ISETP.GT.U32.AND P0, PT, R28, 0x3, PT ;  /* 0x000000031c00780c */ /* 0x004fda0003f04070 */
[----:B------:R-:W-:Y:S05]  /*3690*/  @P0 BRA `(.L_x_374) ;  /* 0x0000000400c00947 */ /* 0x000fea0003800000 */
[----:B------:R-:W2:Y:S01]  /*36a0*/  S2UR UR8, SR_CgaCtaId ;  /* 0x00000000000879c3 */ /* 0x000ea20000008800 */
[----:B------:R-:W-:Y:S01]  /*36b0*/  UMOV UR4, 0x400 ;  /* 0x0000040000047882 */ /* 0x000fe20000000000 */
[----:B------:R-:W-:Y:S01]  /*36c0*/  BSSY.RECONVERGENT B1, `(.L_x_375) ;  /* 0x0000066000017945 */ /* 0x000fe20003800200 */
[----:B------:R-:W-:-:S04]  /*36d0*/  UIADD3 UR5, UPT, UPT, UR4, 0xf0, URZ ;  /* 0x000000f004057890 */ /* 0x000fc8000fffe0ff */
[----:B--2---:R-:W-:Y:S02]  /*36e0*/  ULEA UR5, UR8, UR5, 0x18 ;  /* 0x0000000508057291 */ /* 0x004fe4000f8ec0ff */
[----:B------:R-:W-:-:S04]  /*36f0*/  ULEA UR4, UR8, UR4, 0x18 ;  /* 0x0000000408047291 */ /* 0x000fc8000f8ec0ff */
[----:B------:R-:W-:-:S05]  /*3700*/  LEA R33, R28, UR5, 0x2 ;  /* 0x000000051c217c11 */ /* 0x000fca000f8e10ff */
[----:B------:R-:W-:Y:S04]  /*3710*/  LDS.128 R16, [UR4+0x60] ;  /* 0x00006004ff107984 */ /* 0x000fe80008000c00 */
[----:B------:R-:W2:Y:S04]  /*3720*/  LDS R21, [R33+0xbb8] ;  /* 0x000bb80021157984 */ /* 0x000ea80000000800 */
[----:B------:R-:W3:Y:S04]  /*3730*/  LDS R23, [R33+0xbc8] ;  /* 0x000bc80021177984 */ /* 0x000ee80000000800 */
[----:B------:R-:W4:Y:S04]  /*3740*/  LDS R20, [R33+0xbd8] ;  /* 0x000bd80021147984 */ /* 0x000f280000000800 */
[----:B------:R-:W5:Y:S04]  /*3750*/  LDS R41, [R33+0xbe8] ;  /* 0x000be80021297984 */ /* 0x000f680000000800 */
[----:B------:R-:W-:Y:S04]  /*3760*/  LDS.128 R24, [UR4+0x70] ;  /* 0x00007004ff187984 */ /* 0x000fe80008000c00 */
[----:B------:R-:W0:Y:S04]  /*3770*/  LDS R42, [R33+0xbf8] ;  /* 0x000bf800212a7984 */ /* 0x000e280000000800 */
[----:B------:R-:W0:Y:S04]  /*3780*/  LDS R43, [R33+0xc08] ;  /* 0x000c0800212b7984 */ /* 0x000e280000000800 */
[----:B------:R-:W0:Y:S04]  /*3790*/  LDS R44, [R33+0xc18] ;  /* 0x000c1800212c7984 */ /* 0x000e280000000800 */
[----:B------:R-:W0:Y:S04]  /*37a0*/  LDS R38, [R33+0xc28] ;  /* 0x000c280021267984 */ /* 0x000e280000000800 */
[----:B-1----:R-:W-:Y:S04]  /*37b0*/  LDS.128 R12, [UR4+0x80] ;  /* 0x00008004ff0c7984 */ /* 0x002fe80008000c00 */
[----:B------:R-:W1:Y:S01]  /*37c0*/  LDS R35, [R33+0xc38] ;  /* 0x000c380021237984 */ /* 0x000e620000000800 */
[----:B--2---:R-:W-:-:S03]  /*37d0*/  FFMA R16, R21, R16, RZ ;  /* 0x0000001015107223 */ /* 0x004fc600000000ff */
[----:B------:R-:W2:Y:S01]  /*37e0*/  LDS R36, [R33+0xc48] ;  /* 0x000c480021247984 */ /* 0x000ea20000000800 */
[----:B---3--:R-:W-:-:S03]  /*37f0*/  FFMA R17, R23, R17, R16 ;  /* 0x0000001117117223 */ /* 0x008fc60000000010 */
[----:B------:R-:W3:Y:S01]  /*3800*/  LDS R37, [R33+0xc58] ;  /* 0x000c580021257984 */ /* 0x000ee20000000800 */
[----:B----4-:R-:W-:-:S03]  /*3810*/  FFMA R18, R20, R18, R17 ;  /* 0x0000001214127223 */ /* 0x010fc60000000011 */
[----:B------:R-:W4:Y:S01]  /*3820*/  LDS R34, [R33+0xc68] ;  /* 0x000c680021227984 */ /* 0x000f220000000800 */
[----:B-----5:R-:W-:-:S03]  /*3830*/  FFMA R19, R41, R19, R18 ;  /* 0x0000001329137223 */ /* 0x020fc60000000012 */
[----:B0-----:R-:W-:Y:S04]  /*3840*/  LDS.128 R20, [UR4+0x90] ;  /* 0x00009004ff147984 */ /* 0x001fe80008000c00 */
[----:B------:R-:W0:Y:S01]  /*3850*/  LDS R39, [R33+0xc78] ;  /* 0x000c780021277984 */ /* 0x000e220000000800 */
[----:B------:R-:W-:-:S03]  /*3860*/  FFMA R24, R42, R24, R19 ;  /* 0x000000182a187223 */ /* 0x000fc60000000013 */
[----:B------:R-:W5:Y:S01]  /*3870*/  LDS R40, [R33+0xc88] ;  /* 0x000c880021287984 */ /* 0x000f620000000800 */
[----:B------:R-:W-:-:S03]  /*3880*/  FFMA R25, R43, R25, R24 ;  /* 0x000000192b197223 */ /* 0x000fc60000000018 */
[----:B------:R-:W5:Y:S01]  /*3890*/  LDS R41, [R33+0xc98] ;  /* 0x000c980021297984 */ /* 0x000f620000000800 */
[----:B------:R-:W-:-:S03]  /*38a0*/  FFMA R25, R44, R26, R25 ;  /* 0x0000001a2c197223 */ /* 0x000fc60000000019 */
[----:B------:R-:W5:Y:S01]  /*38b0*/  LDS R42, [R33+0xca8] ;  /* 0x000ca800212a7984 */ /* 0x000f620000000800 */
[----:B------:R-:W-:-:S03]  /*38c0*/  FFMA R24, R38, R27, R25 ;  /* 0x0000001b26187223 */ /* 0x000fc60000000019 */
[----:B------:R-:W-:Y:S04]  /*38d0*/  LDS.128 R16, [UR4+0xa0] ;  /* 0x0000a004ff107984 */ /* 0x000fe80008000c00 */
[----:B------:R-:W5:Y:S01]  /*38e0*/  LDS R43, [R33+0xcb8] ;  /* 0x000cb800212b7984 */ /* 0x000f620000000800 */
[----:B-1----:R-:W-:-:S03]  /*38f0*/  FFMA R25, R35, R12, R24 ;  /* 0x0000000c23197223 */ /* 0x002fc60000000018 */
[----:B------:R-:W1:Y:S01]  /*3900*/  LDS R38, [R33+0xcc8] ;  /* 0x000cc80021267984 */ /* 0x000e620000000800 */
[----:B--2---:R-:W-:-:S03]  /*3910*/  FFMA R12, R36, R13, R25 ;  /* 0x0000000d240c7223 */ /* 0x004fc60000000019 */
[----:B------:R-:W2:Y:S01]  /*3920*/  LDS R35, [R33+0xcd8] ;  /* 0x000cd80021237984 */ /* 0x000ea20000000800 */
[----:B---3--:R-:W-:-:S03]  /*3930*/  FFMA R13, R37, R14, R12 ;  /* 0x0000000e250d7223 */ /* 0x008fc6000000000c */
[----:B------:R-:W3:Y:S01]  /*3940*/  LDS R36, [R33+0xce8] ;  /* 0x000ce80021247984 */ /* 0x000ee20000000800 */
[----:B----4-:R-:W-:-:S03]  /*3950*/  FFMA R12, R34, R15, R13 ;  /* 0x0000000f220c7223 */ /* 0x010fc6000000000d */
[----:B------:R-:W-:Y:S04]  /*3960*/  LDS.128 R24, [UR4+0xb0] ;  /* 0x0000b004ff187984 */ /* 0x000fe80008000c00 */
[----:B------:R-:W4:Y:S01]  /*3970*/  LDS R37, [R33+0xcf8] ;  /* 0x000cf80021257984 */ /* 0x000f220000000800 */
[----:B0-----:R-:W-:-:S03]  /*3980*/  FFMA R13, R39, R20, R12 ;  /* 0x00000014270d7223 */ /* 0x001fc6000000000c */
[----:B------:R-:W0:Y:S01]  /*3990*/  LDS R34, [R33+0xd08] ;  /* 0x000d080021227984 */ /* 0x000e220000000800 */
[----:B-----5:R-:W-:-:S03]  /*39a0*/  FFMA R40, R40, R21, R13 ;  /* 0x0000001528287223 */ /* 0x020fc6000000000d */
[----:B------:R-:W5:Y:S01]  /*39b0*/  LDS R39, [R33+0xd18] ;  /* 0x000d180021277984 */ /* 0x000f620000000800 */
[----:B------:R-:W-:-:S03]  /*39c0*/  FFMA R41, R41, R22, R40 ;  /* 0x0000001629297223 */ /* 0x000fc60000000028 */
[----:B------:R-:W5:Y:S01]  /*39d0*/  LDS R21, [R33+0xd28] ;  /* 0x000d280021157984 */ /* 0x000f620000000800 */
[----:B------:R-:W-:-:S03]  /*39e0*/  FFMA R42, R42, R23, R41 ;  /* 0x000000172a2a7223 */ /* 0x000fc60000000029 */
[----:B------:R-:W-:Y:S04]  /*39f0*/  LDS.128 R12, [UR4+0xc0] ;  /* 0x0000c004ff0c7984 */ /* 0x000fe80008000c00 */
[----:B------:R-:W5:Y:S01]  /*3a00*/  LDS R20, [R33+0xd38] ;  /* 0x000d380021147984 */ /* 0x000f620000000800 */
[----:B------:R-:W-:-:S03]  /*3a10*/  FFMA R43, R43, R16, R42 ;  /* 0x000000102b2b7223 */ /* 0x000fc6000000002a */
[----:B------:R-:W5:Y:S01]  /*3a20*/  LDS R23, [R33+0xd48] ;  /* 0x000d480021177984 */ /* 0x000f620000000800 */
[----:B-1----:R-:W-:-:S03]  /*3a30*/  FFMA R38, R38, R17, R43 ;  /* 0x0000001126267223 */ /* 0x002fc6000000002b */
[----:B------:R-:W1:Y:S01]  /*3a40*/  LDS R22, [R33+0xd58] ;  /* 0x000d580021167984 */ /* 0x000e620000000800 */
[----:B--2---:R-:W-:-:S03]  /*3a50*/  FFMA R35, R35, R18, R38 ;  /* 0x0000001223237223 */ /* 0x004fc60000000026 */
[----:B------:R-:W2:Y:S01]  /*3a60*/  LDS R41, [R33+0xd68] ;  /* 0x000d680021297984 */ /* 0x000ea20000000800 */
[----:B---3--:R-:W-:-:S03]  /*3a70*/  FFMA R36, R36, R19, R35 ;  /* 0x0000001324247223 */ /* 0x008fc60000000023 */
[----:B------:R-:W-:Y:S04]  /*3a80*/  LDS.64 R16, [UR4+0xd0] ;  /* 0x0000d004ff107984 */ /* 0x000fe80008000a00 */
[----:B------:R-:W3:Y:S01]  /*3a90*/  LDS R18, [R33+0xd78] ;  /* 0x000d780021127984 */ /* 0x000ee20000000800 */
[----:B----4-:R-:W-:-:S03]  /*3aa0*/  FFMA R37, R37, R24, R36 ;  /* 0x0000001825257223 */ /* 0x010fc60000000024 */
[----:B------:R-:W4:Y:S01]  /*3ab0*/  LDS R19, [R33+0xd88] ;  /* 0x000d880021137984 */ /* 0x000f220000000800 */
[----:B0-----:R-:W-:-:S03]  /*3ac0*/  FFMA R34, R34, R25, R37 ;  /* 0x0000001922227223 */ /* 0x001fc60000000025 */
[----:B------:R-:W0:Y:S01]  /*3ad0*/  LDS R35, [R33+0xd98] ;  /* 0x000d980021237984 */ /* 0x000e220000000800 */
[----:B-----5:R-:W-:-:S04]  /*3ae0*/  FFMA R26, R39, R26, R34 ;  /* 0x0000001a271a7223 */ /* 0x020fc80000000022 */
[----:B------:R-:W-:-:S04]  /*3af0*/  FFMA R21, R21, R27, R26 ;  /* 0x0000001b15157223 */ /* 0x000fc8000000001a */
[----:B------:R-:W-:-:S04]  /*3b00*/  FFMA R12, R20, R12, R21 ;  /* 0x0000000c140c7223 */ /* 0x000fc80000000015 */
[----:B------:R-:W-:-:S04]  /*3b10*/  FFMA R13, R23, R13, R12 ;  /* 0x0000000d170d7223 */ /* 0x000fc8000000000c */
[----:B-1----:R-:W-:Y:S01]  /*3b20*/  FFMA R14, R22, R14, R13 ;  /* 0x0000000e160e7223 */ /* 0x002fe2000000000d */
[----:B------:R-:W-:-:S03]  /*3b30*/  IMAD.MOV.U32 R13, RZ, RZ, 0x3bbb989d ;  /* 0x3bbb989dff0d7424 */ /* 0x000fc600078e00ff */
[----:B--2---:R-:W-:-:S04]  /*3b40*/  FFMA R15, R41, R15, R14 ;  /* 0x0000000f290f7223 */ /* 0x004fc8000000000e */
[----:B---3--:R-:W-:Y:S01]  /*3b50*/  FFMA R16, R18, R16, R15 ;  /* 0x0000001012107223 */ /* 0x008fe2000000000f */
[----:B------:R-:W-:-:S03]  /*3b60*/  IMAD.MOV.U32 R15, RZ, RZ, 0x437c0000 ;  /* 0x437c0000ff0f7424 */ /* 0x000fc600078e00ff */
[----:B----4-:R-:W-:-:S04]  /*3b70*/  FFMA R16, R19, R17, R16 ;  /* 0x0000001113107223 */ /* 0x010fc80000000010 */
[----:B0-----:R-:W-:-:S04]  /*3b80*/  FADD R16, R16, R35 ;  /* 0x0000002310107221 */ /* 0x001fc80000000000 */
[----:B------:R-:W-:-:S04]  /*3b90*/  FFMA.SAT R12, R16, -R13, 0.5 ;  /* 0x3f000000100c7423 */ /* 0x000fc8000000280d */
[----:B------:R-:W-:-:S04]  /*3ba0*/  FFMA.RM R12, R12, R15, 12582913 ;  /* 0x4b4000010c0c7423 */ /* 0x000fc8000000400f */
[C---:B------:R-:W-:Y:S01]  /*3bb0*/  FADD R13, R12.reuse, -12583039 ;  /* 0xcb40007f0c0d7421 */ /* 0x040fe20000000000 */
[----:B------:R-:W-:-:S03]  /*3bc0*/  IMAD.SHL.U32 R12, R12, 0x800000, RZ ;  /* 0x008000000c0c7824 */ /* 0x000fc600078e00ff */
[----:B------:R-:W-:-:S04]  /*3bd0*/  FFMA R13, R16, -1.4426950216293334961, -R13 ;  /* 0xbfb8aa3b100d7823 */ /* 0x000fc8000000080d */
[----:B------:R-:W-:-:S04]  /*3be0*/  FFMA R20, R16, -1.925963033500011079e-08, R13 ;  /* 0xb2a5706010147823 */ /* 0x000fc8000000000d */
[----:B------:R-:W0:Y:S02]  /*3bf0*/  MUFU.EX2 R13, R20 ;  /* 0x00000014000d7308 */ /* 0x000e240000000800 */
[----:B0-----:R-:W-:-:S06]  /*3c00*/  FMUL R21, R12, R13 ;  /* 0x0000000d0c157220 */ /* 0x001fcc0000400000 */
[----:B------:R-:W0:Y:S02]  /*3c10*/  F2F.F64.F32 R12, R21 ;  /* 0x00000015000c7310 */ /* 0x000e240000201800 */
[----:B0-----:R-:W-:-:S06]  /*3c20*/  DADD R12, R12, 1 ;  /* 0x3ff000000c0c7429 */ /* 0x001fcc0000000000 */
[----:B------:R-:W0:Y:S04]  /*3c30*/  MUFU.RCP64H R15, R13 ;  /* 0x0000000d000f7308 */ /* 0x000e280000001800 */
[----:B------:R-:W-:-:S04]  /*3c40*/  IADD3 R14, PT, PT, R13, 0x300402, RZ ;  /* 0x003004020d0e7810 */ /* 0x000fc80007ffe0ff */
[----:B------:R-:W-:Y:S02]  /*3c50*/  FSETP.GEU.AND P0, PT, |R14|, 5.8789094863358348022e-39, PT ;  /* 0x004004020e00780b */ /* 0x000fe40003f0e200 */
[----:B0-----:R-:W-:-:S08]  /*3c60*/  DFMA R16, -R12, R14, 1 ;  /* 0x3ff000000c10742b */ /* 0x001fd0000000010e */
[----:B------:R-:W-:-:S08]  /*3c70*/  DFMA R16, R16, R16, R16 ;  /* 0x000000101010722b */ /* 0x000fd00000000010 */
[----:B------:R-:W-:-:S08]  /*3c80*/  DFMA R16, R14, R16, R14 ;  /* 0x000000100e10722b */ /* 0x000fd0000000000e */
[----:B------:R-:W-:-:S08]  /*3c90*/  DFMA R18, -R12, R16, 1 ;  /* 0x3ff000000c12742b */ /* 0x000fd00000000110 */
[----:B------:R-:W-:Y:S01]  /*3ca0*/  DFMA R16, R16, R18, R16 ;  /* 0x000000121010722b */ /* 0x000fe20000000010 */
[----:B------:R-:W-:Y:S10]  /*3cb0*/  @P0 BRA `(.L_x_376) ;  /* 0x0000000000180947 */ /* 0x000ff40003800000 */
[----:B------:R-:W-:Y:S01]  /*3cc0*/  LOP3.LUT R14, R13, 0x7fffffff, RZ, 0xc0, !PT ;  /* 0x7fffffff0d0e7812 */ /* 0x000fe200078ec0ff */
[----:B------:R-:W-:Y:S01]  /*3cd0*/  IMAD.MOV.U32 R18, RZ, RZ, R12 ;  /* 0x000000ffff127224 */ /* 0x000fe200078e000c */
[----:B------:R-:W-:Y:S01]  /*3ce0*/  MOV R12, 0x3d20 ;  /* 0x00003d20000c7802 */ /* 0x000fe20000000f00 */
[----:B------:R-:W-:Y:S02]  /*3cf0*/  IMAD.MOV.U32 R19, RZ, RZ, R13 ;  /* 0x000000ffff137224 */ /* 0x000fe400078e000d */
[----:B------:R-:W-:-:S07]  /*3d00*/  VIADD R13, R14, 0xfff00000 ;  /* 0xfff000000e0d7836 */ /* 0x000fce0000000000 */
[----:B------:R-:W-:Y:S05]  /*3d10*/  CALL.REL.NOINC `($__internal_1_$__cuda_sm20_dblrcp_rn_slowpath_v3) ;  /* 0x00000018009c7944 */ /* 0x000fea0003c00000 */
.L_x_376:
[----:B------:R-:W-:Y:S05]  /*3d20*/  BSYNC.RECONVERGENT B1 ;  /* 0x0000000000017941 */ /* 0x000fea0003800200 */
.L_x_375:
[----:B------:R-:W0:Y:S01]  /*3d30*/  S2UR UR5, SR_CgaCtaId ;  /* 0x00000000000579c3 */ /* 0x000e220000008800 */
[----:B------:R-:W-:Y:S01]  /*3d40*/  UMOV UR4, 0x400 ;  /* 0x0000040000047882 */ /* 0x000fe20000000000 */
[----:B------:R-:W1:Y:S01]  /*3d50*/  F2F.F32.F64 R16, R16 ;  /* 0x0000001000107310 */ /* 0x000e620000301000 */
[----:B------:R-:W-:-:S04]  /*3d60*/  UIADD3 UR4, UPT, UPT, UR4, 0xd8, URZ ;  /* 0x000000d804047890 */ /* 0x000fc8000fffe0ff */
[----:B0-----:R-:W-:-:S06]  /*3d70*/  ULEA UR4, UR5, UR4, 0x18 ;  /* 0x0000000405047291 */ /* 0x001fcc000f8ec0ff */
[----:B------:R-:W-:-:S05]  /*3d80*/  LEA R13, R28, UR4, 0x2 ;  /* 0x000000041c0d7c11 */ /* 0x000fca000f8e10ff */
[----:B-1----:R2:W-:Y:S02]  /*3d90*/  STS [R13], R16 ;  /* 0x000000100d007388 */ /* 0x0025e40000000800 */
.L_x_374:
[----:B------:R-:W-:Y:S05]  /*3da0*/  BSYNC.RECONVERGENT B0 ;  /* 0x0000000000007941 */ /* 0x000fea0003800200 */
.L_x_373:
[----:B------:R3:W-:Y:S01]  /*3db0*/  STL [R1], R0 ;  /* 0x0000000001007387 */ /* 0x0007e20000100800 */
[----:B------:R-:W-:Y:S01]  /*3dc0*/  BAR.SYNC.DEFER_BLOCKING 0x0 ;  /* 0x0000000000007b1d */ /* 0x000fe20000010000 */
[----:B------:R-:W-:-:S05]  /*3dd0*/  ISETP.NE.AND P0, PT, R28, RZ, PT ;  /* 0x000000ff1c00720c */ /* 0x000fca0003f05270 */
[----:B------:R-:W-:Y:S01]  /*3de0*/  BSSY.RECONVERGENT B0, `(.L_x_377) ;  /* 0x0000012000007945 */ /* 0x000fe20003800200 */
[----:B------:R3:W-:Y:S07]  /*3df0*/  STL [R1+0x190], R2 ;  /* 0x0001900201007387 */ /* 0x0007ee0000100800 */
[----:B------:R-:W-:Y:S05]  /*3e00*/  @P0 BRA `(.L_x_378) ;  /* 0x00000000003c0947 */ /* 0x000fea0003800000 */
[----:B------:R-:W4:Y:S01]  /*3e10*/  S2UR UR5, SR_CgaCtaId ;  /* 0x00000000000579c3 */ /* 0x000f220000008800 */
[----:B------:R-:W-:Y:S01]  /*3e20*/  UMOV UR4, 0x400 ;  /* 0x0000040000047882 */ /* 0x000fe20000000000 */
[----:B------:R-:W-:Y:S01]  /*3e30*/  IMAD.MOV.U32 R7, RZ, RZ, 0x3f800000 ;  /* 0x3f800000ff077424 */ /* 0x000fe200078e00ff */
[----:B----4-:R-:W-:-:S09]  /*3e40*/  ULEA UR4, UR5, UR4, 0x18 ;  /* 0x0000000405047291 */ /* 0x010fd2000f8ec0ff */
[----:B-12---:R-:W1:Y:S04]  /*3e50*/  LDS.64 R12, [UR4+0xd8] ;  /* 0x0000d804ff0c7984 */ /* 0x006e680008000a00 */
[----:B------:R-:W2:Y:S01]  /*3e60*/  LDS.64 R14, [UR4+0xe0] ;  /* 0x0000e004ff0e7984 */ /* 0x000ea20008000a00 */
[----:B-1----:R-:W-:-:S04]  /*3e70*/  FSETP.GT.AND P0, PT, R13, R12, PT ;  /* 0x0000000c0d00720b */ /* 0x002fc80003f04000 */
[----:B------:R-:W-:Y:S02]  /*3e80*/  FSEL R13, R13, R12, P0 ;  /* 0x0000000c0d0d7208 */ /* 0x000fe40000000000 */
[----:B------:R-:W-:Y:S02]  /*3e90*/  FSEL R7, R7, 2, !P0 ;  /* 0x4000000007077808 */ /* 0x000fe40004000000 */
[----:B--2---:R-:W-:-:S04]  /*3ea0*/  FSETP.GT.AND P1, PT, R14, R13, PT ;  /* 0x0000000d0e00720b */ /* 0x004fc80003f24000 */
[----:B------:R-:W-:Y:S02]  /*3eb0*/  FSEL R14, R14, R13, P1 ;  /* 0x0000000d0e0e7208 */ /* 0x000fe40000800000 */
[----:B------:R-:W-:Y:S02]  /*3ec0*/  FSEL R7, R7, 3, !P1 ;  /* 0x4040000007077808 */ /* 0x000fe40004800000 */
[----:B------:R-:W-:-:S04]  /*3ed0*/  FSETP.GT.AND P0, PT, R15, R14, PT ;  /* 0x0000000e0f00720b */ /* 0x000fc80003f04000 */
[----:B------:R-:W-:-:S06]  /*3ee0*/  FSEL R7, R7, 4, !P0 ;  /* 0x4080000007077808 */ /* 0x000fcc0004000000 */
[----:B------:R-:W4:Y:S03]  /*3ef0*/  F2I.TRUNC.NTZ R7, R7 ;  /* 0x0000000700077305 */ /* 0x000f26000020f100 */
.L_x_378:
[----:B------:R-:W-:Y:S05]  /*3f00*/  BSYNC.RECONVERGENT B0 ;  /* 0x0000000000007941 */ /* 0x000fea0003800200 */
.L_x_377:
[----:B------:R-:W-:Y:S01]  /*3f10*/  BAR.SYNC.DEFER_BLOCKING 0x0 ;  /* 0x0000000000007b1d */ /* 0x000fe20000010000 */
[----:B------:R-:W-:-:S05]  /*3f20*/  ISETP.GE.AND P0, PT, R6, 0x2, PT ;  /* 0x000000020600780c */ /* 0x000fca0003f06270 */
[----:B------:R-:W-:Y:S08]  /*3f30*/  BSSY.RECONVERGENT B0, `(.L_x_379) ;  /* 0x0000031000007945 */ /* 0x000ff00003800200 */
[----:B------:R-:W-:Y:S05]  /*3f40*/  @!P0 BRA `(.L_x_380) ;  /* 0x0000000000bc8947 */ /* 0x000fea0003800000 */
[C---:B------:R-:W-:Y:S01]  /*3f50*/  VIADD R12, R6.reuse, 0xfffffffe ;  /* 0xfffffffe060c7836 */ /* 0x040fe20000000000 */
[----:B------:R-:W-:Y:S01]  /*3f60*/  BSSY.RECONVERGENT B1, `(.L_x_381) ;  /* 0x000001d000017945 */ /* 0x000fe20003800200 */
[----:B-12---:R-:W-:-:S03]  /*3f70*/  VIADD R13, R6, 0xffffffff ;  /* 0xffffffff060d7836 */ /* 0x006fc60000000000 */
[----:B------:R-:W-:Y:S01]  /*3f80*/  ISETP.GE.U32.AND P0, PT, R12, 0x3, PT ;  /* 0x000000030c00780c */ /* 0x000fe20003f06070 */
[----:B------:R-:W-:Y:S01]  /*3f90*/  IMAD.MOV.U32 R12, RZ, RZ, 0x1 ;  /* 0x00000001ff0c7424 */ /* 0x000fe200078e00ff */
[----:B------:R-:W-:-:S11]  /*3fa0*/  LOP3.LUT R25, R13, 0x3, RZ, 0xc0, !PT ;  /* 0x000000030d197812 */ /* 0x000fd600078ec0ff */
[----:B------:R-:W-:Y:S05]  /*3fb0*/  @!P0 BRA `(.L_x_382) ;  /* 0x00000000005c8947 */ /* 0x000fea0003800000 */
[----:B------:R-:W-:Y:S01]  /*3fc0*/  BSSY.RECONVERGENT B2, `(.L_x_382) ;  /* 0x0000016000027945 */ /* 0x000fe20003800200 */
[----:B------:R-:W-:Y:S01]  /*3fd0*/  LOP3.LUT R24, R13, 0xfffffffc, RZ, 0xc0, !PT ;  /* 0xfffffffc0d187812 */ /* 0x000fe200078ec0ff */
[----:B------:R-:W-:-:S07]  /*3fe0*/  IMAD.MOV.U32 R12, RZ, RZ, 0x1 ;  /* 0x00000001ff0c7424 */ /* 0x000fce00078e00ff */
.L_x_383:
[----:B0-----:R-:W-:-:S05]  /*3ff0*/  IMAD R14, R12, 0x4, R1 ;  /* 0x000000040c0e7824 */ /* 0x001fca00078e0201 */
[----:B------:R-:W2:Y:S04]  /*4000*/  LDL.64 R20, [R14+0x4] ;  /* 0x000004000e147983 */ /* 0x000ea80000100a00 */
[----:B0-----:R-:W3:Y:S04]  /*4010*/  LDL.64 R22, [R14+0x194] ;  /* 0x000194000e167983 */ /* 0x001ee80000100a00 */
[----:B------:R-:W4:Y:S04]  /*4020*/  LDL R16, [R14] ;  /* 0x000000000e107983 */ /* 0x000f280000100800 */
[----:B------:R-:W4:Y:S01]  /*4030*/  LDL R18, [R14+0x190] ;  /* 0x000190000e127983 */ /* 0x000f220000100800 */
[----:B------:R-:W-:-:S03]  /*4040*/  VIADD R13, R12, 0x3 ;  /* 0x000000030c0d7836 */ /* 0x000fc60000000000 */
[----:B-----5:R0:W-:Y:S04]  /*4050*/  STL [R14], R29 ;  /* 0x0000001d0e007387 */ /* 0x0201e80000100800 */
[----:B------:R1:W-:Y:S04]  /*4060*/  STL [R14+0x190], R32 ;  /* 0x000190200e007387 */ /* 0x0003e80000100800 */
[----:B0-----:R0:W5:Y:S04]  /*4070*/  LDL R29, [R14+0xc] ;  /* 0x00000c000e1d7983 */ /* 0x0011680000100800 */
[----:B-1----:R0:W5:Y:S01]  /*4080*/  LDL R32, [R14+0x19c] ;  /* 0x00019c000e207983 */ /* 0x0021620000100800 */
[----:B------:R-:W-:Y:S01]  /*4090*/  ISETP.NE.AND P0, PT, R13, R24, PT ;  /* 0x000000180d00720c */ /* 0x000fe20003f05270 */
[----:B------:R-:W-:-:S02]  /*40a0*/  VIADD R12, R12, 0x4 ;  /* 0x000000040c0c7836 */ /* 0x000fc40000000000 */
[----:B--2---:R-:W-:Y:S01]  /*40b0*/  IMAD.MOV.U32 R17, RZ, RZ, R20 ;  /* 0x000000ffff117224 */ /* 0x004fe200078e0014 */
[----:B------:R0:W-:Y:S01]  /*40c0*/  STL [R14+0xc], R21 ;  /* 0x00000c150e007387 */ /* 0x0001e20000100800 */
[----:B---3--:R-:W-:-:S03]  /*40d0*/  IMAD.MOV.U32 R19, RZ, RZ, R22 ;  /* 0x000000ffff137224 */ /* 0x008fc600078e0016 */
[----:B------:R0:W-:Y:S04]  /*40e0*/  STL [R14+0x19c], R23 ;  /* 0x00019c170e007387 */ /* 0x0001e80000100800 */
[----:B----4-:R0:W-:Y:S04]  /*40f0*/  STL.64 [R14+0x4], R16 ;  /* 0x000004100e007387 */ /* 0x0101e80000100a00 */
[----:B------:R0:W-:Y:S01]  /*4100*/  STL.64 [R14+0x194], R18 ;  /* 0x000194120e007387 */ /* 0x0001e20000100a00 */
[----:B------:R-:W-:Y:S05]  /*4110*/  @P0 BRA `(.L_x_383) ;  /* 0xfffffffc00b40947 */ /* 0x000fea000383ffff */
[----:B------:R-:W-:Y:S05]  /*4120*/  BSYNC.RECONVERGENT B2 ;  /* 0x0000000000027941 */ /* 0x000fea0003800200 */
.L_x_382:
[----:B------:R-:W-:Y:S05]  /*4130*/  BSYNC.RECONVERGENT B1 ;  /* 0x0000000000017941 */ /* 0x000fea0003800200 */
.L_x_381:
[----:B------:R-:W-:-:S13]  /*4140*/  ISETP.NE.AND P0, PT, R25, RZ, PT ;  /* 0x000000ff1900720c */ /* 0x000fda0003f05270 */
[----:B------:R-:W-:Y:S05]  /*4150*/  @!P0 BRA `(.L_x_380) ;  /* 0x0000000000388947 */ /* 0x000fea0003800000 */
[----:B------:R-:W-:-:S05]  /*4160*/  IMAD R12, R12, 0x4, R1 ;  /* 0x000000040c0c7824 */ /* 0x000fca00078e0201 */
[----:B------:R1:W5:Y:S04]  /*4170*/  LDL R13, [R12] ;  /* 0x000000000c0d7983 */ /* 0x0003680000100800 */
[----:B------:R1:W5:Y:S01]  /*4180*/  LDL R15, [R12+0x190] ;  /* 0x000190000c0f7983 */ /* 0x0003620000100800 */
[----:B------:R-:W-:-:S03]  /*4190*/  ISETP.NE.AND P0, PT, R25, 0x1, PT ;  /* 0x000000011900780c */ /* 0x000fc60003f05270 */
[----:B-----5:R1:W-:Y:S04]  /*41a0*/  STL [R12], R29 ;  /* 0x0000001d0c007387 */ /* 0x0203e80000100800 */
[----:B------:R1:W-:Y:S06]  /*41b0*/  STL [R12+0x190], R32 ;  /* 0x000190200c007387 */ /* 0x0003ec0000100800 */
[----:B------:R-:W-:Y:S05]  /*41c0*/  @!P0 BRA `(.L_x_380) ;  /* 0x00000000001c8947 */ /* 0x000fea0003800000 */
[----:B0-----:R-:W2:Y:S04]  /*41d0*/  LDL R17, [R12+0x4] ;  /* 0x000004000c117983 */ /* 0x001ea80000100800 */
[----:B------:R-:W5:Y:S01]  /*41e0*/  LDL R19, [R12+0x194] ;  /* 0x000194000c137983 */ /* 0x000f620000100800 */
[----:B------:R-:W-:-:S03]  /*41f0*/  ISETP.NE.AND P0, PT, R25, 0x2, PT ;  /* 0x000000021900780c */ /* 0x000fc60003f05270 */
[----:B------:R0:W-:Y:S04]  /*4200*/  STL [R12+0x4], R13 ;  /* 0x0000040d0c007387 */ /* 0x0001e80000100800 */
[----:B------:R0:W-:Y:S06]  /*4210*/  STL [R12+0x194], R15 ;  /* 0x0001940f0c007387 */ /* 0x0001ec0000100800 */
[----:B--2---:R0:W-:Y:S04]  /*4220*/  @P0 STL [R12+0x8], R17 ;  /* 0x000008110c000387 */ /* 0x0041e80000100800 */
[----:B-----5:R0:W-:Y:S02]  /*4230*/  @P0 STL [R12+0x198], R19 ;  /* 0x000198130c000387 */ /* 0x0201e40000100800 */
.L_x_380:
[----:B------:R-:W-:Y:S05]  /*4240*/  BSYNC.RECONVERGENT B0 ;  /* 0x0000000000007941 */ /* 0x000fea0003800200 */
.L_x_379:
[----:B----4-:R-:W-:Y:S01]  /*4250*/  ISETP.GT.AND P0, PT, R7, 0x2, PT ;  /* 0x000000020700780c */ /* 0x010fe20003f04270 */
[----:B------:R-:W-:-:S12]  /*4260*/  BSSY.RECONVERGENT B0, `(.L_x_384) ;  /* 0x0000011000007945 */ /* 0x000fd80003800200 */
[----:B------:R-:W-:Y:S05]  /*4270*/  @P0 BRA `(.L_x_385) ;  /* 0x0000000000200947 */ /* 0x000fea0003800000 */
[----:B------:R-:W-:-:S13]  /*4280*/  ISETP.NE.AND P0, PT, R7, 0x1, PT ;  /* 0x000000010700780c */ /* 0x000fda0003f05270 */
[----:B------:R-:W-:Y:S05]  /*4290*/  @!P0 BRA `(.L_x_386) ;  /* 0x0000000000108947 */ /* 0x000fea0003800000 */
[----:B------:R-:W-:-:S13]  /*42a0*/  ISETP.NE.AND P0, PT, R7, 0x2, PT ;  /* 0x000000020700780c */ /* 0x000fda0003f05270 */
[----:B------:R-:W-:Y:S05]  /*42b0*/  @P0 BRA `(.L_x_387) ;  /* 0x00000000002c0947 */ /* 0x000fea0003800000 */
[----:B---3--:R-:W-:Y:S01]  /*42c0*/  VIADD R0, R0, 0x1 ;  /* 0x0000000100007836 */ /* 0x008fe20000000000 */
[----:B------:R-:W-:Y:S06]  /*42d0*/  BRA `(.L_x_387) ;  /* 0x0000000000247947 */ /* 0x000fec0003800000 */
.L_x_386:
[----:B---3--:R-:W-:Y:S01]  /*42e0*/  IADD3 R0, PT, PT, R0, -0x1, RZ ;  /* 0xffffffff00007810 */ /* 0x008fe20007ffe0ff */
[----:B------:R-:W-:Y:S06]  /*42f0*/  BRA `(.L_x_387) ;  /* 0x00000000001c7947 */ /* 0x000fec0003800000 */
.L_x_385:
[----:B------:R-:W-:-:S13]  /*4300*/  ISETP.NE.AND P0, PT, R7, 0x3, PT ;  /* 0x000000030700780c */ /* 0x000fda0003f05270 */
[----:B------:R-:W-:Y:S05]  /*4310*/  @!P0 BRA `(.L_x_388) ;  /* 0x0000000000108947 */ /* 0x000fea0003800000 */
[----:B------:R-:W-:-:S13]  /*4320*/  ISETP.NE.AND P0, PT, R7, 0x4, PT ;  /* 0x000000040700780c */ /* 0x000fda0003f05270 */
[----:B------:R-:W-:Y:S05]  /*4330*/  @P0 BRA `(.L_x_387) ;  /* 0x00000000000c0947 */ /* 0x000fea0003800000 */
[----:B---3--:R-:W-:Y:S01]  /*4340*/  VIADD R2, R2, 0x1 ;  /* 0x0000000102027836 */ /* 0x008fe20000000000 */
[----:B------:R-:W-:Y:S06]  /*4350*/  BRA `(.L_x_387) ;  /* 0x0000000000047947 */ /* 0x000fec0003800000 */
.L_x_388:
[----:B---3--:R-:W-:-:S07]  /*4360*/  VIADD R2, R2, 0xffffffff ;  /* 0xffffffff02027836 */ /* 0x008fce0000000000 */
.L_x_387:
[----:B------:R-:W-:Y:S05]  /*4370*/  BSYNC.RECONVERGENT B0 ;  /* 0x0000000000007941 */ /* 0x000fea0003800200 */
.L_x_384:
[----:B------:R-:W-:Y:S01]  /*4380*/  ISETP.GT.U32.AND P1, PT, R2, 0x27, PT ;  /* 0x000000270200780c */ /* 0x000fe20003f24070 */
[----:B------:R-:W-:Y:S01]  /*4390*/  BSSY.RECONVERGENT B0, `(.L_x_389) ;  /* 0x000010e000007945 */ /* 0x000fe20003800200 */
[----:B------:R-:W-:Y:S02]  /*43a0*/  ISETP.GT.U32.AND P0, PT, R0, 0x1d, PT ;  /* 0x0000001d0000780c */ /* 0x000fe40003f04070 */
[----:B------:R-:W-:Y:S02]  /*43b0*/  FSEL R20, RZ, -1.875, !P1 ;  /* 0xbff00000ff147808 */ /* 0x000fe40004800000 */
[----:B------:R-:W-:Y:S02]  /*43c0*/  ISETP.GE.AND P1, PT, R6, 0x1, PT ;  /* 0x000000010600780c */ /* 0x000fe40003f26270 */
[----:B0-----:R-:W-:Y:S01]  /*43d0*/  FSEL R21, R20, -1.875, !P0 ;  /* 0xbff0000014157808 */ /* 0x001fe20004000000 */
[----:B------:R-:W-:-:S10]  /*43e0*/  IMAD.MOV.U32 R20, RZ, RZ, RZ ;  /* 0x000000ffff147224 */ /* 0x000fd400078e00ff */
[----:B------:R-:W-:Y:S05]  /*43f0*/  @!P1 BRA `(.L_x_390) ;  /* 0x00000010001c9947 */ /* 0x000fea0003800000 */
[C---:B------:R-:W-:Y:S01]  /*4400*/  ISETP.GE.U32.AND P1, PT, R6.reuse, 0x10, PT ;  /* 0x000000100600780c */ /* 0x040fe20003f26070 */
[----:B------:R-:W-:Y:S01]  /*4410*/  BSSY.RECONVERGENT B1, `(.L_x_391) ;  /* 0x000007f000017945 */ /* 0x000fe20003800200 */
[----:B------:R-:W-:Y:S01]  /*4420*/  LOP3.LUT R26, R6, 0xf, RZ, 0xc0, !PT ;  /* 0x0000000f061a7812 */ /* 0x000fe200078ec0ff */
[----:B------:R-:W-:-:S03]  /*4430*/  IMAD.MOV.U32 R22, RZ, RZ, RZ ;  /* 0x000000ffff167224 */ /* 0x000fc600078e00ff */
[----:B------:R-:W-:-:S07]  /*4440*/  ISETP.NE.AND P0, PT, R26, RZ, PT ;  /* 0x000000ff1a00720c */ /* 0x000fce0003f05270 */
[----:B------:R-:W-:Y:S06]  /*4450*/  @!P1 BRA `(.L_x_392) ;  /* 0x0000000400e89947 */ /* 0x000fec0003800000 */
[----:B------:R-:W-:Y:S01]  /*4460*/  LOP3.LUT R22, R6, 0x7ffffff0, RZ, 0xc0, !PT ;  /* 0x7ffffff006167812 */ /* 0x000fe200078ec0ff */
[----:B------:R-:W-:-:S07]  /*4470*/  IMAD.MOV.U32 R23, RZ, RZ, RZ ;  /* 0x000000ffff177224 */ /* 0x000fce00078e00ff */
.L_x_393:
[----:B------:R-:W-:-:S05]  /*4480*/  IMAD R24, R23, 0x4, R1 ;  /* 0x0000000417187824 */ /* 0x000fca00078e0201 */
[----:B--2---:R-:W2:Y:S04]  /*4490*/  LDL.128 R16, [R24] ;  /* 0x0000000018107983 */ /* 0x004ea80000100c00 */
[----:B-1----:R-:W4:Y:S01]  /*44a0*/  LDL.128 R12, [R24+0x10] ;  /* 0x00001000180c7983 */ /* 0x002f220000100c00 */
[----:B--2---:R-:W-:-:S13]  /*44b0*/  ISETP.NE.AND P5, PT, R16, R0, PT ;  /* 0x000000001000720c */ /* 0x004fda0003fa5270 */
[----:B------:R-:W2:Y:S01]  /*44c0*/  @!P5 LDL R25, [R24+0x190] ;  /* 0x000190001819d983 */ /* 0x000ea20000100800 */
[-C--:B------:R-:W-:Y:S02]  /*44d0*/  ISETP.NE.AND P3, PT, R17, R0.reuse, PT ;  /* 0x000000001100720c */ /* 0x080fe40003f65270 */
[----:B------:R-:W-:-:S11]  /*44e0*/  ISETP.NE.AND P4, PT, R18, R0, PT ;  /* 0x000000001200720c */ /* 0x000fd60003f85270 */
[----:B------:R-:W3:Y:S01]  /*44f0*/  @!P3 LDL R27, [R24+0x194] ;  /* 0x00019400181bb983 */ /* 0x000ee20000100800 */
[----:B------:R-:W-:-:S03]  /*4500*/  ISETP.NE.AND P6, PT, R19, R0, PT ;  /* 0x000000001300720c */ /* 0x000fc60003fc5270 */
[----:B-----5:R-:W3:Y:S01]  /*4510*/  @!P4 LDL R29, [R24+0x198] ;  /* 0x00019800181dc983 */ /* 0x020ee20000100800 */
[----:B----4-:R-:W-:-:S03]  /*4520*/  ISETP.NE.AND P1, PT, R12, R0, PT ;  /* 0x000000000c00720c */ /* 0x010fc60003f25270 */
[----:B------:R-:W4:Y:S06]  /*4530*/  LDL.128 R16, [R24+0x20] ;  /* 0x0000200018107983 */ /* 0x000f2c0000100c00 */
[----:B------:R-:W4:Y:S01]  /*4540*/  @!P6 LDL R33, [R24+0x19c] ;  /* 0x00019c001821e983 */ /* 0x000f220000100800 */
[----:B--2---:R-:W-:-:S04]  /*4550*/  @!P5 ISETP.NE.AND P2, PT, R25, R2, PT ;  /* 0x000000021900d20c */ /* 0x004fc80003f45270 */
[----:B------:R-:W-:Y:S02]  /*4560*/  @!P5 FSEL R12, R20, RZ, P2 ;  /* 0x000000ff140cd208 */ /* 0x000fe40001000000 */
[----:B------:R-:W-:Y:S02]  /*4570*/  @!P5 FSEL R25, R21, -1.875, P2 ;  /* 0xbff000001519d808 */ /* 0x000fe40001000000 */
[----:B------:R-:W-:Y:S02]  /*4580*/  ISETP.NE.AND P2, PT, R13, R0, PT ;  /* 0x000000000d00720c */ /* 0x000fe40003f45270 */
[----:B------:R-:W2:Y:S11]  /*4590*/  @!P1 LDL R13, [R24+0x1a0] ;  /* 0x0001a000180d9983 */ /* 0x000eb60000100800 */
[----:B------:R-:W2:Y:S01]  /*45a0*/  @!P2 LDL R35, [R24+0x1a4] ;  /* 0x0001a4001823a983 */ /* 0x000ea20000100800 */
[----:B------:R-:W-:-:S02]  /*45b0*/  @!P5 IMAD.MOV.U32 R20, RZ, RZ, R12 ;  /* 0x000000ffff14d224 */ /* 0x000fc400078e000c */
[----:B------:R-:W-:Y:S01]  /*45c0*/  @!P5 IMAD.MOV.U32 R21, RZ, RZ, R25 ;  /* 0x000000ffff15d224 */ /* 0x000fe200078e0019 */
[----:B---3--:R-:W-:-:S04]  /*45d0*/  @!P3 ISETP.NE.AND P5, PT, R27, R2, PT ;  /* 0x000000021b00b20c */ /* 0x008fc80003fa5270 */
[----:B------:R-:W-:Y:S02]  /*45e0*/  @!P3 FSEL R12, R20, RZ, P5 ;  /* 0x000000ff140cb208 */ /* 0x000fe40002800000 */
[----:B------:R-:W-:Y:S02]  /*45f0*/  @!P3 FSEL R25, R21, -1.875, P5 ;  /* 0xbff000001519b808 */ /* 0x000fe40002800000 */
[----:B------:R-:W-:Y:S01]  /*4600*/  @!P4 ISETP.NE.AND P5, PT, R29, R2, PT ;  /* 0x000000021d00c20c */ /* 0x000fe20003fa5270 */
[----:B------:R-:W-:Y:S02]  /*4610*/  @!P3 IMAD.MOV.U32 R20, RZ, RZ, R12 ;  /* 0x000000ffff14b224 */ /* 0x000fe400078e000c */
[----:B------:R-:W-:Y:S01]  /*4620*/  @!P3 IMAD.MOV.U32 R21, RZ, RZ, R25 ;  /* 0x000000ffff15b224 */ /* 0x000fe200078e0019 */
[----:B------:R-:W-:Y:S02]  /*4630*/  ISETP.NE.AND P3, PT, R14, R0, PT ;  /* 0x000000000e00720c */ /* 0x000fe40003f65270 */
[----:B------:R-:W-:-:S02]  /*4640*/  @!P4 FSEL R12, R20, RZ, P5 ;  /* 0x000000ff140cc208 */ /* 0x000fc40002800000 */
[----:B------:R-:W-:-:S03]  /*4650*/  @!P4 FSEL R25, R21, -1.875, P5 ;  /* 0xbff000001519c808 */ /* 0x000fc60002800000 */
[----:B------:R-:W-:Y:S02]  /*4660*/  @!P4 IMAD.MOV.U32 R20, RZ, RZ, R12 ;  /* 0x000000ffff14c224 */ /* 0x000fe400078e000c */
[----:B------:R-:W-:Y:S01]  /*4670*/  @!P4 IMAD.MOV.U32 R21, RZ, RZ, R25 ;  /* 0x000000ffff15c224 */ /* 0x000fe200078e0019 */
[----:B------:R-:W-:-:S03]  /*4680*/  ISETP.NE.AND P4, PT, R15, R0, PT ;  /* 0x000000000f00720c */ /* 0x000fc60003f85270 */
[----:B------:R-:W3:Y:S01]  /*4690*/  @!P3 LDL R27, [R24+0x1a8] ;  /* 0x0001a800181bb983 */ /* 0x000ee20000100800 */
[----:B----4-:R-:W-:-:S04]  /*46a0*/  @!P6 ISETP.NE.AND P5, PT, R33, R2, PT ;  /* 0x000000022100e20c */ /* 0x010fc80003fa5270 */
[----:B------:R-:W-:Y:S02]  /*46b0*/  @!P6 FSEL R12, R20, RZ, P5 ;  /* 0x000000ff140ce208 */ /* 0x000fe40002800000 */
[----:B------:R-:W-:Y:S02]  /*46c0*/  @!P6 FSEL R15, R21, -1.875, P5 ;  /* 0xbff00000150fe808 */ /* 0x000fe40002800000 */
[----:B------:R-:W-:Y:S01]  /*46d0*/  ISETP.NE.AND P5, PT, R16, R0, PT ;  /* 0x000000001000720c */ /* 0x000fe20003fa5270 */
[----:B------:R-:W4:Y:S01]  /*46e0*/  @!P4 LDL R29, [R24+0x1ac] ;  /* 0x0001ac00181dc983 */ /* 0x000f220000100800 */
[----:B------:R-:W-:Y:S02]  /*46f0*/  @!P6 IMAD.MOV.U32 R20, RZ, RZ, R12 ;  /* 0x000000ffff14e224 */ /* 0x000fe400078e000c */
[----:B------:R-:W-:Y:S01]  /*4700*/  @!P6 IMAD.MOV.U32 R21, RZ, RZ, R15 ;  /* 0x000000ffff15e224 */ /* 0x000fe200078e000f */
[----:B--2---:R-:W-:-:S04]  /*4710*/  @!P1 ISETP.NE.AND P6, PT, R13, R2, PT ;  /* 0x000000020d00920c */ /* 0x004fc80003fc5270 */
[----:B------:R-:W-:Y:S02]  /*4720*/  @!P1 FSEL R12, R20, RZ, P6 ;  /* 0x000000ff140c9208 */ /* 0x000fe40003000000 */
[----:B------:R-:W-:Y:S02]  /*4730*/  @!P1 FSEL R13, R21, -1.875, P6 ;  /* 0xbff00000150d9808 */ /* 0x000fe40003000000 */
[----:B------:R-:W-:Y:S02]  /*4740*/  ISETP.NE.AND P6, PT, R17, R0, PT ;  /* 0x000000001100720c */ /* 0x000fe40003fc5270 */
[----:B------:R-:W2:Y:S01]  /*4750*/  @!P5 LDL R17, [R24+0x1b0] ;  /* 0x0001b0001811d983 */ /* 0x000ea20000100800 */
[----:B------:R-:W-:Y:S01]  /*4760*/  @!P1 IMAD.MOV.U32 R20, RZ, RZ, R12 ;  /* 0x000000ffff149224 */ /* 0x000fe200078e000c */
[----:B------:R-:W-:Y:S02]  /*4770*/  @!P1 MOV R21, R13 ;  /* 0x0000000d00159202 */ /* 0x000fe40000000f00 */
[----:B------:R-:W2:Y:S01]  /*4780*/  LDL.128 R12, [R24+0x30] ;  /* 0x00003000180c7983 */ /* 0x000ea20000100c00 */
[----:B------:R-:W-:-:S04]  /*4790*/  @!P2 ISETP.NE.AND P1, PT, R35, R2, PT ;  /* 0x000000022300a20c */ /* 0x000fc80003f25270 */
[----:B------:R-:W-:Y:S02]  /*47a0*/  @!P2 FSEL R16, R20, RZ, P1 ;  /* 0x000000ff1410a208 */ /* 0x000fe40000800000 */
[----:B------:R-:W-:Y:S01]  /*47b0*/  @!P2 FSEL R25, R21, -1.875, P1 ;  /* 0xbff000001519a808 */ /* 0x000fe20000800000 */
[----:B------:R-:W2:Y:S01]  /*47c0*/  @!P6 LDL R33, [R24+0x1b4] ;  /* 0x0001b4001821e983 */ /* 0x000ea20000100800 */
[----:B------:R-:W-:-:S13]  /*47d0*/  ISETP.NE.AND P1, PT, R18, R0, PT ;  /* 0x000000001200720c */ /* 0x000fda0003f25270 */
[----:B------:R-:W2:Y:S01]  /*47e0*/  @!P1 LDL R35, [R24+0x1b8] ;  /* 0x0001b80018239983 */ /* 0x000ea20000100800 */
[----:B------:R-:W-:Y:S02]  /*47f0*/  @!P2 IMAD.MOV.U32 R20, RZ, RZ, R16 ;  /* 0x000000ffff14a224 */ /* 0x000fe400078e0010 */
[----:B------:R-:W-:Y:S01]  /*4800*/  @!P2 IMAD.MOV.U32 R21, RZ, RZ, R25 ;  /* 0x000000ffff15a224 */ /* 0x000fe200078e0019 */
[----:B---3--:R-:W-:-:S04]  /*4810*/  @!P3 ISETP.NE.AND P2, PT, R27, R2, PT ;  /* 0x000000021b00b20c */ /* 0x008fc80003f45270 */
[----:B------:R-:W-:Y:S02]  /*4820*/  @!P3 FSEL R16, R20, RZ, P2 ;  /* 0x000000ff1410b208 */ /* 0x000fe40001000000 */
[----:B------:R-:W-:-:S03]  /*4830*/  @!P3 FSEL R25, R21, -1.875, P2 ;  /* 0xbff000001519b808 */ /* 0x000fc60001000000 */
[----:B------:R-:W-:Y:S01]  /*4840*/  @!P3 IMAD.MOV.U32 R20, RZ, RZ, R16 ;  /* 0x000000ffff14b224 */ /* 0x000fe200078e0010 */
[----:B----4-:R-:W-:Y:S01]  /*4850*/  @!P4 ISETP.NE.AND P2, PT, R29, R2, PT ;  /* 0x000000021d00c20c */ /* 0x010fe20003f45270 */
[----:B------:R-:W-:-:S03]  /*4860*/  @!P3 IMAD.MOV.U32 R21, RZ, RZ, R25 ;  /* 0x000000ffff15b224 */ /* 0x000fc600078e0019 */
[----:B------:R-:W-:Y:S02]  /*4870*/  @!P4 FSEL R16, R20, RZ, P2 ;  /* 0x000000ff1410c208 */ /* 0x000fe40001000000 */
[----:B------:R-:W-:Y:S02]  /*4880*/  @!P4 FSEL R25, R21, -1.875, P2 ;  /* 0xbff000001519c808 */ /* 0x000fe40001000000 */
[----:B------:R-:W-:Y:S01]  /*4890*/  ISETP.NE.AND P2, PT, R19, R0, PT ;  /* 0x000000001300720c */ /* 0x000fe20003f45270 */
[----:B------:R-:W-:Y:S02]  /*48a0*/  @!P4 IMAD.MOV.U32 R20, RZ, RZ, R16 ;  /* 0x000000ffff14c224 */ /* 0x000fe400078e0010 */
[----:B------:R-:W-:-:S10]  /*48b0*/  @!P4 IMAD.MOV.U32 R21, RZ, RZ, R25 ;  /* 0x000000ffff15c224 */ /* 0x000fd400078e0019 */
[----:B------:R-:W3:Y:S01]  /*48c0*/  @!P2 LDL R19, [R24+0x1bc] ;  /* 0x0001bc001813a983 */ /* 0x000ee20000100800 */
[----:B--2---:R-:W-:-:S04]  /*48d0*/  @!P5 ISETP.NE.AND P3, PT, R17, R2, PT ;  /* 0x000000021100d20c */ /* 0x004fc80003f65270 */
[----:B------:R-:W-:Y:S02]  /*48e0*/  @!P5 FSEL R16, R20, RZ, P3 ;  /* 0x000000ff1410d208 */ /* 0x000fe40001800000 */
[----:B------:R-:W-:Y:S02]  /*48f0*/  @!P5 FSEL R17, R21, -1.875, P3 ;  /* 0xbff000001511d808 */ /* 0x000fe40001800000 */
[-C--:B------:R-:W-:Y:S02]  /*4900*/  ISETP.NE.AND P3, PT, R12, R0.reuse, PT ;  /* 0x000000000c00720c */ /* 0x080fe40003f65270 */
[----:B------:R-:W-:Y:S01]  /*4910*/  ISETP.NE.AND P4, PT, R13, R0, PT ;  /* 0x000000000d00720c */ /* 0x000fe20003f85270 */
[----:B------:R-:W-:Y:S02]  /*4920*/  @!P5 IMAD.MOV.U32 R20, RZ, RZ, R16 ;  /* 0x000000ffff14d224 */ /* 0x000fe400078e0010 */
[----:B------:R-:W-:Y:S01]  /*4930*/  @!P5 IMAD.MOV.U32 R21, RZ, RZ, R17 ;  /* 0x000000ffff15d224 */ /* 0x000fe200078e0011 */
[----:B------:R-:W-:-:S07]  /*4940*/  @!P6 ISETP.NE.AND P5, PT, R33, R2, PT ;  /* 0x000000022100e20c */ /* 0x000fce0003fa5270 */
[----:B------:R-:W2:Y:S01]  /*4950*/  @!P3 LDL R13, [R24+0x1c0] ;  /* 0x0001c000180db983 */ /* 0x000ea20000100800 */
[----:B------:R-:W-:Y:S02]  /*4960*/  @!P6 FSEL R12, R20, RZ, P5 ;  /* 0x000000ff140ce208 */ /* 0x000fe40002800000 */
[----:B------:R-:W-:Y:S01]  /*4970*/  @!P6 FSEL R17, R21, -1.875, P5 ;  /* 0xbff000001511e808 */ /* 0x000fe20002800000 */
[----:B------:R-:W4:Y:S01]  /*4980*/  @!P4 LDL R25, [R24+0x1c4] ;  /* 0x0001c4001819c983 */ /* 0x000f220000100800 */
[----:B------:R-:W-:Y:S01]  /*4990*/  ISETP.NE.AND P5, PT, R14, R0, PT ;  /* 0x000000000e00720c */ /* 0x000fe20003fa5270 */
[----:B------:R-:W-:Y:S02]  /*49a0*/  @!P6 IMAD.MOV.U32 R20, RZ, RZ, R12 ;  /* 0x000000ffff14e224 */ /* 0x000fe400078e000c */
[----:B------:R-:W-:Y:S01]  /*49b0*/  @!P6 IMAD.MOV.U32 R21, RZ, RZ, R17 ;  /* 0x000000ffff15e224 */ /* 0x000fe200078e0011 */
[----:B------:R-:W-:-:S04]  /*49c0*/  @!P1 ISETP.NE.AND P6, PT, R35, R2, PT ;  /* 0x000000022300920c */ /* 0x000fc80003fc5270 */
[----:B------:R-:W-:Y:S02]  /*49d0*/  @!P1 FSEL R12, R20, RZ, P6 ;  /* 0x000000ff140c9208 */ /* 0x000fe40003000000 */
[----:B------:R-:W-:Y:S02]  /*49e0*/  @!P1 FSEL R17, R21, -1.875, P6 ;  /* 0xbff0000015119808 */ /* 0x000fe40003000000 */
[----:B------:R-:W-:Y:S01]  /*49f0*/  ISETP.NE.AND P6, PT, R15, R0, PT ;  /* 0x000000000f00720c */ /* 0x000fe20003fc5270 */
[----:B------:R-:W4:-:S12]  /*4a00*/  @!P5 LDL R27, [R24+0x1c8] ;  /* 0x0001c800181bd983 */ /* 0x000f180000100800 */
[----:B------:R-:W4:Y:S01]  /*4a10*/  @!P6 LDL R29, [R24+0x1cc] ;  /* 0x0001cc00181de983 */ /* 0x000f220000100800 */
[----:B------:R-:W-:Y:S02]  /*4a20*/  @!P1 IMAD.MOV.U32 R20, RZ, RZ, R12 ;  /* 0x000000ffff149224 */ /* 0x000fe400078e000c */
[----:B------:R-:W-:Y:S01]  /*4a30*/  @!P1 IMAD.MOV.U32 R21, RZ, RZ, R17 ;  /* 0x000000ffff159224 */ /* 0x000fe200078e0011 */
[----:B---3--:R-:W-:-:S04]  /*4a40*/  @!P2 ISETP.NE.AND P1, PT, R19, R2, PT ;  /* 0x000000021300a20c */ /* 0x008fc80003f25270 */
[----:B------:R-:W-:Y:S02]  /*4a50*/  @!P2 FSEL R12, R20, RZ, P1 ;  /* 0x000000ff140ca208 */ /* 0x000fe40000800000 */
[----:B------:R-:W-:-:S03]  /*4a60*/  @!P2 FSEL R15, R21, -1.875, P1 ;  /* 0xbff00000150fa808 */ /* 0x000fc60000800000 */
[----:B------:R-:W-:Y:S02]  /*4a70*/  @!P2 IMAD.MOV.U32 R20, RZ, RZ, R12 ;  /* 0x000000ffff14a224 */ /* 0x000fe400078e000c */
[----:B------:R-:W-:Y:S02]  /*4a80*/  @!P2 IMAD.MOV.U32 R21, RZ, RZ, R15 ;  /* 0x000000ffff15a224 */ /* 0x000fe400078e000f */
[----:B------:R-:W-:-:S05]  /*4a90*/  VIADD R23, R23, 0x10 ;  /* 0x0000001017177836 */ /* 0x000fca0000000000 */
[----:B------:R-:W-:Y:S02]  /*4aa0*/  ISETP.NE.AND P2, PT, R23, R22, PT ;  /* 0x000000161700720c */ /* 0x000fe40003f45270 */
[----:B--2---:R-:W-:-:S04]  /*4ab0*/  @!P3 ISETP.NE.AND P1, PT, R13, R2, PT ;  /* 0x000000020d00b20c */ /* 0x004fc80003f25270 */
[----:B------:R-:W-:Y:S02]  /*4ac0*/  @!P3 FSEL R12, R20, RZ, P1 ;  /* 0x000000ff140cb208 */ /* 0x000fe40000800000 */
[----:B------:R-:W-:Y:S02]  /*4ad0*/  @!P3 FSEL R13, R21, -1.875, P1 ;  /* 0xbff00000150db808 */ /* 0x000fe40000800000 */
[----:B----4-:R-:W-:Y:S01]  /*4ae0*/  @!P4 ISETP.NE.AND P1, PT, R25, R2, PT ;  /* 0x000000021900c20c */ /* 0x010fe20003f25270 */
[----:B------:R-:W-:Y:S01]  /*4af0*/  @!P3 IMAD.MOV.U32 R20, RZ, RZ, R12 ;  /* 0x000000ffff14b224 */ /* 0x000fe200078e000c */
[----:B------:R-:W-:-:S04]  /*4b00*/  @!P3 MOV R21, R13 ;  /* 0x0000000d0015b202 */ /* 0x000fc80000000f00 */
[----:B------:R-:W-:Y:S02]  /*4b10*/  @!P4 FSEL R12, R20, RZ, P1 ;  /* 0x000000ff140cc208 */ /* 0x000fe40000800000 */
[----:B------:R-:W-:Y:S02]  /*4b20*/  @!P4 FSEL R13, R21, -1.875, P1 ;  /* 0xbff00000150dc808 */ /* 0x000fe40000800000 */
[----:B------:R-:W-:Y:S01]  /*4b30*/  @!P5 ISETP.NE.AND P1, PT, R27, R2, PT ;  /* 0x000000021b00d20c */ /* 0x000fe20003f25270 */
[----:B------:R-:W-:Y:S02]  /*4b40*/  @!P4 IMAD.MOV.U32 R20, RZ, RZ, R12 ;  /* 0x000000ffff14c224 */ /* 0x000fe400078e000c */
[----:B------:R-:W-:-:S03]  /*4b50*/  @!P4 IMAD.MOV.U32 R21, RZ, RZ, R13 ;  /* 0x000000ffff15c224 */ /* 0x000fc600078e000d */
[----:B------:R-:W-:Y:S02]  /*4b60*/  @!P5 FSEL R12, R20, RZ, P1 ;  /* 0x000000ff140cd208 */ /* 0x000fe40000800000 */
[----:B------:R-:W-:-:S03]  /*4b70*/  @!P5 FSEL R13, R21, -1.875, P1 ;  /* 0xbff00000150dd808 */ /* 0x000fc60000800000 */
[----:B------:R-:W-:Y:S01]  /*4b80*/  @!P5 IMAD.MOV.U32 R20, RZ, RZ, R12 ;  /* 0x000000ffff14d224 */ /* 0x000fe200078e000c */
[----:B------:R-:W-:Y:S01]  /*4b90*/  @!P6 ISETP.NE.AND P1, PT, R29, R2, PT ;  /* 0x000000021d00e20c */ /* 0x000fe20003f25270 */
[----:B------:R-:W-:-:S03]  /*4ba0*/  @!P5 IMAD.MOV.U32 R21, RZ, RZ, R13 ;  /* 0x000000ffff15d224 */ /* 0x000fc600078e000d */
[----:B------:R-:W-:Y:S02]  /*4bb0*/  @!P6 FSEL R12, R20, RZ, P1 ;  /* 0x000000ff140ce208 */ /* 0x000fe40000800000 */
[----:B------:R-:W-:-:S03]  /*4bc0*/  @!P6 FSEL R13, R21, -1.875, P1 ;  /* 0xbff00000150de808 */ /* 0x000fc60000800000 */
[----:B------:R-:W-:Y:S02]  /*4bd0*/  @!P6 IMAD.MOV.U32 R20, RZ, RZ, R12 ;  /* 0x000000ffff14e224 */ /* 0x000fe400078e000c */
[----:B------:R-:W-:Y:S01]  /*4be0*/  @!P6 IMAD.MOV.U32 R21, RZ, RZ, R13 ;  /* 0x000000ffff15e224 */ /* 0x000fe200078e000d */
[----:B------:R-:W-:Y:S06]  /*4bf0*/  @P2 BRA `(.L_x_393) ;  /* 0xfffffff800202947 */ /* 0x000fec000383ffff */
.L_x_392:
[----:B------:R-:W-:Y:S05]  /*4c00*/  BSYNC.RECONVERGENT B1 ;  /* 0x0000000000017941 */ /* 0x000fea0003800200 */
.L_x_391:
[----:B------:R-:W-:Y:S05]  /*4c10*/  @!P0 BRA `(.L_x_390) ;  /* 0x0000000800148947 */ /* 0x000fea0003800000 */
[----:B------:R-:W-:Y:S01]  /*4c20*/  ISETP.GE.U32.AND P1, PT, R26, 0x8, PT ;  /* 0x000000081a00780c */ /* 0x000fe20003f26070 */
[----:B------:R-:W-:Y:S01]  /*4c30*/  BSSY.RECONVERGENT B1, `(.L_x_394) ;  /* 0x0000040000017945 */ /* 0x000fe20003800200 */
[----:B------:R-:W-:-:S04]  /*4c40*/  LOP3.LUT R24, R6, 0x7, RZ, 0xc0, !PT ;  /* 0x0000000706187812 */ /* 0x000fc800078ec0ff */
[----:B------:R-:W-:-:S07]  /*4c50*/  ISETP.NE.AND P0, PT, R24, RZ, PT ;  /* 0x000000ff1800720c */ /* 0x000fce0003f05270 */
[----:B------:R-:W-:Y:S06]  /*4c60*/  @!P1 BRA `(.L_x_395) ;  /* 0x0000000000f09947 */ /* 0x000fec0003800000 */
[----:B------:R-:W-:-:S05]  /*4c70*/  IMAD R23, R22, 0x4, R1 ;  /* 0x0000000416177824 */ /* 0x000fca00078e0201 */
[----:B-12---:R-:W2:Y:S04]  /*4c80*/  LDL.128 R12, [R23] ;  /* 0x00000000170c7983 */ /* 0x006ea80000100c00 */
[----:B------:R-:W4:Y:S01]  /*4c90*/  LDL.128 R16, [R23+0x10] ;  /* 0x0000100017107983 */ /* 0x000f220000100c00 */
[-C--:B--2---:R-:W-:Y:S02]  /*4ca0*/  ISETP.NE.AND P4, PT, R12, R0.reuse, PT ;  /* 0x000000000c00720c */ /* 0x084fe40003f85270 */
[----:B------:R-:W-:-:S11]  /*4cb0*/  ISETP.NE.AND P5, PT, R13, R0, PT ;  /* 0x000000000d00720c */ /* 0x000fd60003fa5270 */
[----:B------:R-:W2:Y:S01]  /*4cc0*/  @!P4 LDL R13, [R23+0x190] ;  /* 0x00019000170dc983 */ /* 0x000ea20000100800 */
[----:B------:R-:W-:-:S03]  /*4cd0*/  ISETP.NE.AND P1, PT, R14, R0, PT ;  /* 0x000000000e00720c */ /* 0x000fc60003f25270 */
[----:B------:R-:W3:Y:S10]  /*4ce0*/  @!P5 LDL R25, [R23+0x194] ;  /* 0x000194001719d983 */ /* 0x000ef40000100800 */
[----:B------:R-:W3:Y:S01]  /*4cf0*/  @!P1 LDL R27, [R23+0x198] ;  /* 0x00019800171b9983 */ /* 0x000ee20000100800 */
[----:B------:R-:W-:-:S02]  /*4d00*/  ISETP.NE.AND P3, PT, R15, R0, PT ;  /* 0x000000000f00720c */ /* 0x000fc40003f65270 */
[----:B--2---:R-:W-:-:S04]  /*4d10*/  @!P4 ISETP.NE.AND P2, PT, R13, R2, PT ;  /* 0x000000020d00c20c */ /* 0x004fc80003f45270 */
[----:B------:R-:W-:Y:S02]  /*4d20*/  @!P4 FSEL R13, R21, -1.875, P2 ;  /* 0xbff00000150dc808 */ /* 0x000fe40001000000 */
[----:B------:R-:W-:Y:S02]  /*4d30*/  @!P4 FSEL R12, R20, RZ, P2 ;  /* 0x000000ff140cc208 */ /* 0x000fe40001000000 */
[----:B----4-:R-:W-:Y:S01]  /*4d40*/  ISETP.NE.AND P2, PT, R16, R0, PT ;  /* 0x000000001000720c */ /* 0x010fe20003f45270 */
[----:B------:R-:W-:Y:S01]  /*4d50*/  @!P4 IMAD.MOV.U32 R21, RZ, RZ, R13 ;  /* 0x000000ffff15c224 */ /* 0x000fe200078e000d */
[----:B---3--:R-:W-:Y:S02]  /*4d60*/  @!P5 ISETP.NE.AND P6, PT, R25, R2, PT ;  /* 0x000000021900d20c */ /* 0x008fe40003fc5270 */
[----:B------:R-:W2:Y:S02]  /*4d70*/  @!P3 LDL R25, [R23+0x19c] ;  /* 0x00019c001719b983 */ /* 0x000ea40000100800 */
[----:B------:R-:W-:Y:S01]  /*4d80*/  @!P5 FSEL R13, R21, -1.875, P6 ;  /* 0xbff00000150dd808 */ /* 0x000fe20003000000 */
[----:B------:R-:W-:Y:S01]  /*4d90*/  @!P4 IMAD.MOV.U32 R20, RZ, RZ, R12 ;  /* 0x000000ffff14c224 */ /* 0x000fe200078e000c */
[----:B------:R-:W-:-:S03]  /*4da0*/  ISETP.NE.AND P4, PT, R17, R0, PT ;  /* 0x000000001100720c */ /* 0x000fc60003f85270 */
[----:B------:R-:W-:Y:S01]  /*4db0*/  @!P5 IMAD.MOV.U32 R21, RZ, RZ, R13 ;  /* 0x000000ffff15d224 */ /* 0x000fe200078e000d */
[----:B------:R-:W-:Y:S01]  /*4dc0*/  @!P5 FSEL R12, R20, RZ, P6 ;  /* 0x000000ff140cd208 */ /* 0x000fe20003000000 */
[----:B------:R-:W3:Y:S04]  /*4dd0*/  @!P2 LDL R13, [R23+0x1a0] ;  /* 0x0001a000170da983 */ /* 0x000ee80000100800 */
[----:B------:R-:W-:Y:S01]  /*4de0*/  @!P5 IMAD.MOV.U32 R20, RZ, RZ, R12 ;  /* 0x000000ffff14d224 */ /* 0x000fe200078e000c */
[----:B------:R-:W-:-:S03]  /*4df0*/  ISETP.NE.AND P5, PT, R18, R0, PT ;  /* 0x000000001200720c */ /* 0x000fc60003fa5270 */
[----:B------:R-:W4:Y:S01]  /*4e00*/  @!P4 LDL R17, [R23+0x1a4] ;  /* 0x0001a4001711c983 */ /* 0x000f220000100800 */
[----:B------:R-:W-:-:S04]  /*4e10*/  @!P1 ISETP.NE.AND P6, PT, R27, R2, PT ;  /* 0x000000021b00920c */ /* 0x000fc80003fc5270 */
[----:B------:R-:W-:Y:S02]  /*4e20*/  @!P1 FSEL R12, R20, RZ, P6 ;  /* 0x000000ff140c9208 */ /* 0x000fe40003000000 */
[----:B------:R-:W-:Y:S02]  /*4e30*/  @!P1 FSEL R15, R21, -1.875, P6 ;  /* 0xbff00000150f9808 */ /* 0x000fe40003000000 */
[----:B------:R-:W-:Y:S02]  /*4e40*/  ISETP.NE.AND P6, PT, R19, R0, PT ;  /* 0x000000001300720c */ /* 0x000fe40003fc5270 */
[----:B------:R-:W4:Y:S11]  /*4e50*/  @!P5 LDL R19, [R23+0x1a8] ;  /* 0x0001a8001713d983 */ /* 0x000f360000100800 */
[----:B------:R-:W4:Y:S01]  /*4e60*/  @!P6 LDL R27, [R23+0x1ac] ;  /* 0x0001ac00171be983 */ /* 0x000f220000100800 */
[----:B------:R-:W-:-:S02]  /*4e70*/  @!P1 IMAD.MOV.U32 R20, RZ, RZ, R12 ;  /* 0x000000ffff149224 */ /* 0x000fc400078e000c */
[----:B------:R-:W-:Y:S02]  /*4e80*/  @!P1 IMAD.MOV.U32 R21, RZ, RZ, R15 ;  /* 0x000000ffff159224 */ /* 0x000fe400078e000f */
[----:B------:R-:W-:Y:S01]  /*4e90*/  VIADD R22, R22, 0x8 ;  /* 0x0000000816167836 */ /* 0x000fe20000000000 */
[----:B--2---:R-:W-:-:S04]  /*4ea0*/  @!P3 ISETP.NE.AND P1, PT, R25, R2, PT ;  /* 0x000000021900b20c */ /* 0x004fc80003f25270 */
[----:B------:R-:W-:Y:S02]  /*4eb0*/  @!P3 FSEL R12, R20, RZ, P1 ;  /* 0x000000ff140cb208 */ /* 0x000fe40000800000 */
[----:B------:R-:W-:-:S03]  /*4ec0*/  @!P3 FSEL R15, R21, -1.875, P1 ;  /* 0xbff00000150fb808 */ /* 0x000fc60000800000 */
[----:B------:R-:W-:Y:S01]  /*4ed0*/  @!P3 IMAD.MOV.U32 R20, RZ, RZ, R12 ;  /* 0x000000ffff14b224 */ /* 0x000fe200078e000c */
[-C--:B---3--:R-:W-:Y:S02]  /*4ee0*/  @!P2 ISETP.NE.AND P1, PT, R13, R2.reuse, PT ;  /* 0x000000020d00a20c */ /* 0x088fe40003f25270 */
[----:B------:R-:W-:Y:S02]  /*4ef0*/  @!P3 MOV R21, R15 ;  /* 0x0000000f0015b202 */ /* 0x000fe40000000f00 */
[----:B------:R-:W-:Y:S02]  /*4f00*/  @!P2 FSEL R12, R20, RZ, P1 ;  /* 0x000000ff140ca208 */ /* 0x000fe40000800000 */
[----:B------:R-:W-:Y:S02]  /*4f10*/  @!P2 FSEL R13, R21, -1.875, P1 ;  /* 0xbff00000150da808 */ /* 0x000fe40000800000 */
[----:B----4-:R-:W-:Y:S01]  /*4f20*/  @!P4 ISETP.NE.AND P1, PT, R17, R2, PT ;  /* 0x000000021100c20c */ /* 0x010fe20003f25270 */
[----:B------:R-:W-:-:S02]  /*4f30*/  @!P2 IMAD.MOV.U32 R20, RZ, RZ, R12 ;  /* 0x000000ffff14a224 */ /* 0x000fc400078e000c */
[----:B------:R-:W-:-:S03]  /*4f40*/  @!P2 IMAD.MOV.U32 R21, RZ, RZ, R13 ;  /* 0x000000ffff15a224 */ /* 0x000fc600078e000d */
        /* <DEDUP_REMOVED lines=13> */
[----:B------:R-:W-:-:S07]  /*5020*/  @!P6 IMAD.MOV.U32 R21, RZ, RZ, R13 ;  /* 0x000000ffff15e224 */ /* 0x000fce00078e000d */
.L_x_395:
[----:B------:R-:W-:Y:S05]  /*5030*/  BSYNC.RECONVERGENT B1 ;  /* 0x0000000000017941 */ /* 0x000fea0003800200 */
.L_x_394:
[----:B------:R-:W-:Y:S05]  /*5040*/  @!P0 BRA `(.L_x_390) ;  /* 0x0000000400088947 */ /* 0x000fea0003800000 */
[----:B------:R-:W-:Y:S01]  /*5050*/  ISETP.GE.U32.AND P1, PT, R24, 0x4, PT ;  /* 0x000000041800780c */ /* 0x000fe20003f26070 */
[----:B------:R-:W-:Y:S01]  /*5060*/  BSSY.RECONVERGENT B1, `(.L_x_396) ;  /* 0x0000023000017945 */ /* 0x000fe20003800200 */
[----:B------:R-:W-:-:S04]  /*5070*/  LOP3.LUT R18, R6, 0x3, RZ, 0xc0, !PT ;  /* 0x0000000306127812 */ /* 0x000fc800078ec0ff */
[----:B------:R-:W-:-:S07]  /*5080*/  ISETP.NE.AND P0, PT, R18, RZ, PT ;  /* 0x000000ff1200720c */ /* 0x000fce0003f05270 */
[----:B------:R-:W-:Y:S06]  /*5090*/  @!P1 BRA `(.L_x_397) ;  /* 0x00000000007c9947 */ /* 0x000fec0003800000 */
[----:B--2---:R-:W-:-:S05]  /*50a0*/  IMAD R16, R22, 0x4, R1 ;  /* 0x0000000416107824 */ /* 0x004fca00078e0201 */
[----:B-1----:R-:W2:Y:S02]  /*50b0*/  LDL.128 R12, [R16] ;  /* 0x00000000100c7983 */ /* 0x002ea40000100c00 */
[-C--:B--2---:R-:W-:Y:S02]  /*50c0*/  ISETP.NE.AND P4, PT, R12, R0.reuse, PT ;  /* 0x000000000c00720c */ /* 0x084fe40003f85270 */
[-C--:B------:R-:W-:Y:S02]  /*50d0*/  ISETP.NE.AND P3, PT, R13, R0.reuse, PT ;  /* 0x000000000d00720c */ /* 0x080fe40003f65270 */
[----:B------:R-:W-:-:S09]  /*50e0*/  ISETP.NE.AND P2, PT, R14, R0, PT ;  /* 0x000000000e00720c */ /* 0x000fd20003f45270 */
[----:B------:R-:W2:Y:S01]  /*50f0*/  @!P4 LDL R13, [R16+0x190] ;  /* 0x00019000100dc983 */ /* 0x000ea20000100800 */
[----:B------:R-:W-:-:S03]  /*5100*/  ISETP.NE.AND P1, PT, R15, R0, PT ;  /* 0x000000000f00720c */ /* 0x000fc60003f25270 */
[----:B------:R-:W4:Y:S04]  /*5110*/  @!P3 LDL R15, [R16+0x194] ;  /* 0x00019400100fb983 */ /* 0x000f280000100800 */
[----:B------:R-:W3:Y:S06]  /*5120*/  @!P2 LDL R17, [R16+0x198] ;  /* 0x000198001011a983 */ /* 0x000eec0000100800 */
[----:B------:R-:W3:Y:S01]  /*5130*/  @!P1 LDL R19, [R16+0x19c] ;  /* 0x00019c0010139983 */ /* 0x000ee20000100800 */
[----:B------:R-:W-:Y:S01]  /*5140*/  VIADD R22, R22, 0x4 ;  /* 0x0000000416167836 */ /* 0x000fe20000000000 */
[----:B--2---:R-:W-:-:S04]  /*5150*/  @!P4 ISETP.NE.AND P5, PT, R13, R2, PT ;  /* 0x000000020d00c20c */ /* 0x004fc80003fa5270 */
[----:B------:R-:W-:Y:S02]  /*5160*/  @!P4 FSEL R13, R21, -1.875, P5 ;  /* 0xbff00000150dc808 */ /* 0x000fe40002800000 */
[----:B------:R-:W-:Y:S02]  /*5170*/  @!P4 FSEL R12, R20, RZ, P5 ;  /* 0x000000ff140cc208 */ /* 0x000fe40002800000 */
[-C--:B----4-:R-:W-:Y:S01]  /*5180*/  @!P3 ISETP.NE.AND P5, PT, R15, R2.reuse, PT ;  /* 0x000000020f00b20c */ /* 0x090fe20003fa5270 */
[----:B------:R-:W-:Y:S02]  /*5190*/  @!P4 IMAD.MOV.U32 R21, RZ, RZ, R13 ;  /* 0x000000ffff15c224 */ /* 0x000fe400078e000d */
[----:B------:R-:W-:Y:S01]  /*51a0*/  @!P4 IMAD.MOV.U32 R20, RZ, RZ, R12 ;  /* 0x000000ffff14c224 */ /* 0x000fe200078e000c */
[----:B---3--:R-:W-:Y:S02]  /*51b0*/  @!P2 ISETP.NE.AND P4, PT, R17, R2, PT ;  /* 0x000000021100a20c */ /* 0x008fe40003f85270 */
[----:B------:R-:W-:-:S02]  /*51c0*/  @!P3 FSEL R13, R21, -1.875, P5 ;  /* 0xbff00000150db808 */ /* 0x000fc40002800000 */
[----:B------:R-:W-:-:S03]  /*51d0*/  @!P3 FSEL R12, R20, RZ, P5 ;  /* 0x000000ff140cb208 */ /* 0x000fc60002800000 */
[----:B------:R-:W-:Y:S02]  /*51e0*/  @!P3 IMAD.MOV.U32 R21, RZ, RZ, R13 ;  /* 0x000000ffff15b224 */ /* 0x000fe400078e000d */
[----:B------:R-:W-:Y:S01]  /*51f0*/  @!P3 IMAD.MOV.U32 R20, RZ, RZ, R12 ;  /* 0x000000ffff14b224 */ /* 0x000fe200078e000c */
[----:B------:R-:W-:Y:S02]  /*5200*/  @!P1 ISETP.NE.AND P3, PT, R19, R2, PT ;  /* 0x000000021300920c */ /* 0x000fe40003f65270 */
[----:B------:R-:W-:Y:S02]  /*5210*/  @!P2 FSEL R13, R21, -1.875, P4 ;  /* 0xbff00000150da808 */ /* 0x000fe40002000000 */
[----:B------:R-:W-:-:S03]  /*5220*/  @!P2 FSEL R12, R20, RZ, P4 ;  /* 0x000000ff140ca208 */ /* 0x000fc60002000000 */
[----:B------:R-:W-:Y:S01]  /*5230*/  @!P2 IMAD.MOV.U32 R21, RZ, RZ, R13 ;  /* 0x000000ffff15a224 */ /* 0x000fe200078e000d */
[----:B------:R-:W-:-:S04]  /*5240*/  @!P2 MOV R20, R12 ;  /* 0x0000000c0014a202 */ /* 0x000fc80000000f00 */
[----:B------:R-:W-:Y:S02]  /*5250*/  @!P1 FSEL R12, R20, RZ, P3 ;  /* 0x000000ff140c9208 */ /* 0x000fe40001800000 */
[----:B------:R-:W-:-:S03]  /*5260*/  @!P1 FSEL R13, R21, -1.875, P3 ;  /* 0xbff00000150d9808 */ /* 0x000fc60001800000 */
[----:B------:R-:W-:Y:S02]  /*5270*/  @!P1 IMAD.MOV.U32 R20, RZ, RZ, R12 ;  /* 0x000000ffff149224 */ /* 0x000fe400078e000c */
[----:B------:R-:W-:-:S07]  /*5280*/  @!P1 IMAD.MOV.U32 R21, RZ, RZ, R13 ;  /* 0x000000ffff159224 */ /* 0x000fce00078e000d */
.L_x_397:
[----:B------:R-:W-:Y:S05]  /*5290*/  BSYNC.RECONVERGENT B1 ;  /* 0x0000000000017941 */ /* 0x000fea0003800200 */
.L_x_396:
[----:B------:R-:W-:Y:S05]  /*52a0*/  @!P0 BRA `(.L_x_390) ;  /* 0x0000000000708947 */ /* 0x000fea0003800000 */
[----:B------:R-:W-:-:S05]  /*52b0*/  IMAD R22, R22, 0x4, R1 ;  /* 0x0000000416167824 */ /* 0x000fca00078e0201 */
[----:B-12---:R-:W2:Y:S02]  /*52c0*/  LDL.64 R12, [R22] ;  /* 0x00000000160c7983 */ /* 0x006ea40000100a00 */
[----:B--2---:R-:W-:-:S13]  /*52d0*/  ISETP.NE.AND P0, PT, R12, R0, PT ;  /* 0x000000000c00720c */ /* 0x004fda0003f05270 */
[----:B------:R-:W2:Y:S01]  /*52e0*/  @!P0 LDL R15, [R22+0x190] ;  /* 0x00019000160f8983 */ /* 0x000ea20000100800 */
[----:B------:R-:W-:Y:S02]  /*52f0*/  ISETP.NE.AND P2, PT, R18, 0x1, PT ;  /* 0x000000011200780c */ /* 0x000fe40003f45270 */
[----:B--2---:R-:W-:-:S04]  /*5300*/  @!P0 ISETP.NE.AND P1, PT, R15, R2, PT ;  /* 0x000000020f00820c */ /* 0x004fc80003f25270 */
[----:B------:R-:W-:Y:S02]  /*5310*/  @!P0 FSEL R12, R20, RZ, P1 ;  /* 0x000000ff140c8208 */ /* 0x000fe40000800000 */
[----:B------:R-:W-:-:S03]  /*5320*/  @!P0 FSEL R15, R21, -1.875, P1 ;  /* 0xbff00000150f8808 */ /* 0x000fc60000800000 */
[----:B------:R-:W-:Y:S02]  /*5330*/  @!P0 IMAD.MOV.U32 R20, RZ, RZ, R12 ;  /* 0x000000ffff148224 */ /* 0x000fe400078e000c */
[----:B------:R-:W-:Y:S01]  /*5340*/  @!P0 IMAD.MOV.U32 R21, RZ, RZ, R15 ;  /* 0x000000ffff158224 */ /* 0x000fe200078e000f */
[----:B------:R-:W-:Y:S06]  /*5350*/  @!P2 BRA `(.L_x_390) ;  /* 0x000000000044a947 */ /* 0x000fec0003800000 */
[----:B------:R0:W5:Y:S01]  /*5360*/  LDL R15, [R22+0x8] ;  /* 0x00000800160f7983 */ /* 0x0001620000100800 */
[----:B------:R-:W-:Y:S01]  /*5370*/  ISETP.NE.AND P0, PT, R13, R0, PT ;  /* 0x000000000d00720c */ /* 0x000fe20003f05270 */
[----:B------:R-:W-:Y:S01]  /*5380*/  BSSY.RECONVERGENT B1, `(.L_x_398) ;  /* 0x0000007000017945 */ /* 0x000fe20003800200 */
[----:B------:R-:W-:-:S11]  /*5390*/  ISETP.NE.AND P1, PT, R18, 0x2, PT ;  /* 0x000000021200780c */ /* 0x000fd60003f25270 */
[----:B0-----:R-:W-:Y:S05]  /*53a0*/  @P0 BRA `(.L_x_399) ;  /* 0x0000000000100947 */ /* 0x001fea0003800000 */
[----:B------:R-:W2:Y:S02]  /*53b0*/  LDL R13, [R22+0x194] ;  /* 0x00019400160d7983 */ /* 0x000ea40000100800 */
[----:B--2---:R-:W-:-:S04]  /*53c0*/  ISETP.NE.AND P0, PT, R13, R2, PT ;  /* 0x000000020d00720c */ /* 0x004fc80003f05270 */
[----:B------:R-:W-:Y:S02]  /*53d0*/  FSEL R20, R20, RZ, P0 ;  /* 0x000000ff14147208 */ /* 0x000fe40000000000 */
[----:B------:R-:W-:-:S07]  /*53e0*/  FSEL R21, R21, -1.875, P0 ;  /* 0xbff0000015157808 */ /* 0x000fce0000000000 */
.L_x_399:
[----:B------:R-:W-:Y:S05]  /*53f0*/  BSYNC.RECONVERGENT B1 ;  /* 0x0000000000017941 */ /* 0x000fea0003800200 */
.L_x_398:
[----:B------:R-:W-:Y:S05]  /*5400*/  @!P1 BRA `(.L_x_390) ;  /* 0x0000000000189947 */ /* 0x000fea0003800000 */
[----:B-----5:R-:W-:-:S13]  /*5410*/  ISETP.NE.AND P0, PT, R15, R0, PT ;  /* 0x000000000f00720c */ /* 0x020fda0003f05270 */
[----:B------:R-:W-:Y:S05]  /*5420*/  @P0 BRA `(.L_x_390) ;  /* 0x0000000000100947 */ /* 0x000fea0003800000 */
[----:B------:R-:W2:Y:S02]  /*5430*/  LDL R13, [R22+0x198] ;  /* 0x00019800160d7983 */ /* 0x000ea40000100800 */
[----:B--2---:R-:W-:-:S04]  /*5440*/  ISETP.NE.AND P0, PT, R13, R2, PT ;  /* 0x000000020d00720c */ /* 0x004fc80003f05270 */
[----:B------:R-:W-:Y:S02]  /*5450*/  FSEL R20, R20, RZ, P0 ;  /* 0x000000ff14147208 */ /* 0x000fe40000000000 */
[----:B------:R-:W-:-:S07]  /*5460*/  FSEL R21, R21, -1.875, P0 ;  /* 0xbff0000015157808 */ /* 0x000fce0000000000 */
.L_x_390:
[----:B------:R-:W-:Y:S05]  /*5470*/  BSYNC.RECONVERGENT B0 ;  /* 0x0000000000007941 */ /* 0x000fea0003800200 */
.L_x_389:
[----:B------:R-:W-:Y:S01]  /*5480*/  ISETP.NE.AND P0, PT, R2, R5, PT ;  /* 0x000000050200720c */ /* 0x000fe20003f05270 */
[----:B------:R-:W-:Y:S03]  /*5490*/  BSSY.RECONVERGENT B0, `(.L_x_400) ;  /* 0x0000016000007945 */ /* 0x000fe60003800200 */
[----:B------:R-:W-:-:S13]  /*54a0*/  ISETP.NE.OR P0, PT, R0, R3, P0 ;  /* 0x000000030000720c */ /* 0x000fda0000705670 */
[----:B------:R-:W-:Y:S05]  /*54b0*/  @P0 BRA `(.L_x_401) ;  /* 0x0000000000440947 */ /* 0x000fea0003800000 */
[----:B-12---:R-:W0:Y:S08]  /*54c0*/  LDC.64 R12, c[0x0][0x390] ;  /* 0x0000e400ff0c7b82 */ /* 0x006e300000000a00 */
[----:B-----5:R-:W1:Y:S01]  /*54d0*/  LDC.64 R14, c[0x0][0x398] ;  /* 0x0000e600ff0e7b82 */ /* 0x020e620000000a00 */
[----:B0-----:R-:W-:-:S06]  /*54e0*/  IMAD.WIDE R12, R8, 0x4, R12 ;  /* 0x00000004080c7825 */ /* 0x001fcc00078e020c */
[----:B------:R-:W2:Y:S01]  /*54f0*/  LDG.E R12, desc[UR6][R12.64] ;  /* 0x000000060c0c7981 */ /* 0x000ea2000c1e1900 */
[----:B-1----:R-:W-:-:S06]  /*5500*/  IMAD.WIDE R14, R8, 0x4, R14 ;  /* 0x00000004080e7825 */ /* 0x002fcc00078e020e */
[----:B------:R-:W4:Y:S01]  /*5510*/  LDG.E R14, desc[UR6][R14.64] ;  /* 0x000000060e0e7981 */ /* 0x000f22000c1e1900 */
[----:B------:R-:W-:Y:S02]  /*5520*/  VIADD R6, R6, 0x1 ;  /* 0x0000000106067836 */ /* 0x000fe40000000000 */
[----:B------:R-:W-:Y:S02]  /*5530*/  IMAD.MOV.U32 R20, RZ, RZ, 0x0 ;  /* 0x00000000ff147424 */ /* 0x000fe400078e00ff */
[----:B------:R-:W-:Y:S02]  /*5540*/  IMAD.MOV.U32 R21, RZ, RZ, 0x3ff00000 ;  /* 0x3ff00000ff157424 */ /* 0x000fe400078e00ff */
[----:B------:R-:W-:Y:S02]  /*5550*/  VIADD R8, R8, 0x1 ;  /* 0x0000000108087836 */ /* 0x000fe40000000000 */
[----:B--2---:R-:W-:-:S04]  /*5560*/  IMAD.HI.U32 R3, R12, -0x77777777, RZ ;  /* 0x888888890c037827 */ /* 0x004fc800078e00ff */
[----:B----4-:R-:W-:Y:S01]  /*5570*/  IMAD.HI.U32 R5, R14, -0x33333333, RZ ;  /* 0xcccccccd0e057827 */ /* 0x010fe200078e00ff */
[----:B------:R-:W-:-:S04]  /*5580*/  SHF.R.U32.HI R3, RZ, 0x4, R3 ;  /* 0x00000004ff037819 */ /* 0x000fc80000011603 */
[----:B------:R-:W-:Y:S01]  /*5590*/  SHF.R.U32.HI R5, RZ, 0x5, R5 ;  /* 0x00000005ff057819 */ /* 0x000fe20000011605 */
[----:B------:R-:W-:-:S04]  /*55a0*/  IMAD R3, R3, -0x1e, R12 ;  /* 0xffffffe203037824 */ /* 0x000fc800078e020c */
[----:B------:R-:W-:Y:S01]  /*55b0*/  IMAD R5, R5, -0x28, R14 ;  /* 0xffffffd805057824 */ /* 0x000fe200078e020e */
[----:B------:R-:W-:Y:S06]  /*55c0*/  BRA `(.L_x_402) ;  /* 0x0000000000087947 */ /* 0x000fec0003800000 */
.L_x_401:
[----:B------:R-:W-:-:S14]  /*55d0*/  DSETP.NEU.AND P0, PT, R20, -1, PT ;  /* 0xbff000001400742a */ /* 0x000fdc0003f0d000 */
[----:B------:R-:W-:Y:S05]  /*55e0*/  @!P0 BRA `(.L_x_403) ;  /* 0x00000000001c8947 */ /* 0x000fea0003800000 */
.L_x_402:
[----:B------:R-:W-:Y:S05]  /*55f0*/  BSYNC.RECONVERGENT B0 ;  /* 0x0000000000007941 */ /* 0x000fea0003800200 */
.L_x_400:
[----:B------:R-:W-:Y:S01]  /*5600*/  VIADD R9, R9, 0x1 ;  /* 0x0000000109097836 */ /* 0x000fe20000000000 */
[----:B------:R-:W-:Y:S01]  /*5610*/  DADD R30, R30, R20 ;  /* 0x000000001e1e7229 */ /* 0x000fe20000000014 */
[----:B-1---5:R-:W-:Y:S02]  /*5620*/  IMAD.MOV.U32 R32, RZ, RZ, R11 ;  /* 0x000000ffff207224 */ /* 0x022fe400078e000b */
[----:B------:R-:W-:Y:S01]  /*5630*/  IMAD.MOV.U32 R29, RZ, RZ, R10 ;  /* 0x000000ffff1d7224 */ /* 0x000fe200078e000a */
[----:B------:R-:W-:-:S13]  /*5640*/  ISETP.NE.AND P0, PT, R9, 0xc9, PT ;  /* 0x000000c90900780c */ /* 0x000fda0003f05270 */
[----:B------:R-:W-:Y:S05]  /*5650*/  @P0 BRA `(.L_x_404) ;  /* 0xffffffa800f40947 */ /* 0x000fea000383ffff */
.L_x_403:
[----:B------:R-:W-:Y:S01]  /*5660*/  ISETP.NE.AND P0, PT, R28, RZ, PT ;  /* 0x000000ff1c00720c */ /* 0x000fe20003f05270 */
[----:B------:R-:W-:Y:S05]  /*5670*/  WARPSYNC.ALL ;  /* 0x0000000000007948 */ /* 0x000fea0003800000 */
[----:B------:R-:W-:Y:S06]  /*5680*/  BAR.SYNC.DEFER_BLOCKING 0x0 ;  /* 0x0000000000007b1d */ /* 0x000fec0000010000 */
[----:B------:R-:W-:Y:S04]  /*5690*/  BSSY.RECONVERGENT B1, `(.L_x_405) ;  /* 0x000000d000017945 */ /* 0x000fe80003800200 */
[----:B------:R-:W-:Y:S05]  /*56a0*/  @P0 BRA `(.L_x_406) ;  /* 0x00000000002c0947 */ /* 0x000fea0003800000 */
[----:B------:R-:W0:Y:S01]  /*56b0*/  S2R R7, SR_CTAID.X ;  /* 0x0000000000077919 */ /* 0x000e220000002500 */
[----:B---3--:R-:W3:Y:S01]  /*56c0*/  LDC R0, c[0x0][0x3a4] ;  /* 0x0000e900ff007b82 */ /* 0x008ee20000000800 */
[----:B------:R-:W4:Y:S07]  /*56d0*/  F2I.F64.TRUNC R31, R30 ;  /* 0x0000001e001f7311 */ /* 0x000f2e000030d100 */
[----:B------:R-:W1:Y:S01]  /*56e0*/  LDC.64 R2, c[0x0][0x388] ;  /* 0x0000e200ff027b82 */ /* 0x000e620000000a00 */
[----:B---3--:R-:W-:-:S04]  /*56f0*/  ISETP.NE.AND P0, PT, R0, 0x2, PT ;  /* 0x000000020000780c */ /* 0x008fc80003f05270 */
[C---:B0-----:R-:W-:Y:S01]  /*5700*/  ISETP.NE.OR P0, PT, R7.reuse, 0x5, P0 ;  /* 0x000000050700780c */ /* 0x041fe20000705670 */
[----:B-1----:R-:W-:-:S05]  /*5710*/  IMAD.WIDE.U32 R2, R7, 0x4, R2 ;  /* 0x0000000407027825 */ /* 0x002fca00078e0002 */
[----:B----4-:R0:W-:Y:S07]  /*5720*/  STG.E desc[UR6][R2.64], R31 ;  /* 0x0000001f02007986 */ /* 0x0101ee000c101906 */
[----:B------:R-:W1:Y:S01]  /*5730*/  @!P0 LDC.64 R4, c[0x0][0x388] ;  /* 0x0000e200ff048b82 */ /* 0x000e620000000a00 */
[----:B------:R-:W-:-:S05]  /*5740*/  @!P0 IMAD.MOV.U32 R7, RZ, RZ, 0x2 ;  /* 0x00000002ff078424 */ /* 0x000fca00078e00ff */
[----:B-1----:R0:W-:Y:S02]  /*5750*/  @!P0 STG.E desc[UR6][R4.64+0x14], R7 ;  /* 0x0000140704008986 */ /* 0x0021e4000c101906 */
.L_x_406:
[----:B------:R-:W-:Y:S05]  /*5760*/  BSYNC.RECONVERGENT B1 ;  /* 0x0000000000017941 */ /* 0x000fea0003800200 */
.L_x_405:
[----:B------:R-:W-:Y:S06]  /*5770*/  BAR.SYNC.DEFER_BLOCKING 0x0 ;  /* 0x0000000000007b1d */ /* 0x000fec0000010000 */
[----:B------:R-:W-:Y:S05]  /*5780*/  EXIT ;  /* 0x000000000000794d */ /* 0x000fea0003800000 */
        .weak           $__internal_1_$__cuda_sm20_dblrcp_rn_slowpath_v3
        .type           $__internal_1_$__cuda_sm20_dblrcp_rn_slowpath_v3,@function
        .size           $__internal_1_$__cuda_sm20_dblrcp_rn_slowpath_v3,($__internal_2_$__cuda_sm20_dsqrt_rn_f64_mediumpath_v1 - $__internal_1_$__cuda_sm20_dblrcp_rn_slowpath_v3)
$__internal_1_$__cuda_sm20_dblrcp_rn_slowpath_v3:
[----:B------:R-:W-:Y:S01]  /*5790*/  IMAD.MOV.U32 R14, RZ, RZ, R18 ;  /* 0x000000ffff0e7224 */ /* 0x000fe200078e0012 */
[----:B------:R-:W-:Y:S01]  /*57a0*/  MOV R15, R19 ;  /* 0x00000013000f7202 */ /* 0x000fe20000000f00 */
[----:B------:R-:W-:Y:S05]  /*57b0*/  BSSY.RECONVERGENT B2, `(.L_x_407) ;  /* 0x0000025000027945 */ /* 0x000fea0003800200 */
[----:B------:R-:W-:-:S14]  /*57c0*/  DSETP.GTU.AND P0, PT, |R14|, +INF , PT ;  /* 0x7ff000000e00742a */ /* 0x000fdc0003f0c200 */
[----:B------:R-:W-:Y:S05]  /*57d0*/  @P0 BRA `(.L_x_408) ;  /* 0x0000000000800947 */ /* 0x000fea0003800000 */
[----:B------:R-:W-:-:S05]  /*57e0*/  LOP3.LUT R18, R19, 0x7fffffff, RZ, 0xc0, !PT ;  /* 0x7fffffff13127812 */ /* 0x000fca00078ec0ff */
[----:B------:R-:W-:-:S05]  /*57f0*/  VIADD R16, R18, 0xffffffff ;  /* 0xffffffff12107836 */ /* 0x000fca0000000000 */
[----:B------:R-:W-:-:S13]  /*5800*/  ISETP.GE.U32.AND P0, PT, R16, 0x7fefffff, PT ;  /* 0x7fefffff1000780c */ /* 0x000fda0003f06070 */
[----:B------:R-:W-:Y:S01]  /*5810*/  @P0 LOP3.LUT R17, R15, 0x7ff00000, RZ, 0x3c, !PT ;  /* 0x7ff000000f110812 */ /* 0x000fe200078e3cff */
[----:B------:R-:W-:Y:S01]  /*5820*/  @P0 IMAD.MOV.U32 R16, RZ, RZ, RZ ;  /* 0x000000ffff100224 */ /* 0x000fe200078e00ff */
[----:B------:R-:W-:Y:S06]  /*5830*/  @P0 BRA `(.L_x_409) ;  /* 0x0000000000700947 */ /* 0x000fec0003800000 */
[----:B------:R-:W-:-:S13]  /*5840*/  ISETP.GE.U32.AND P0, PT, R18, 0x1000001, PT ;  /* 0x010000011200780c */ /* 0x000fda0003f06070 */
[----:B------:R-:W-:Y:S05]  /*5850*/  @!P0 BRA `(.L_x_410) ;  /* 0x0000000000388947 */ /* 0x000fea0003800000 */
[----:B------:R-:W-:Y:S02]  /*5860*/  VIADD R17, R15, 0xc0200000 ;  /* 0xc02000000f117836 */ /* 0x000fe40000000000 */
[----:B------:R-:W-:Y:S02]  /*5870*/  IMAD.MOV.U32 R16, RZ, RZ, R14 ;  /* 0x000000ffff107224 */ /* 0x000fe400078e000e */
[----:B------:R-:W0:Y:S01]  /*5880*/  MUFU.RCP64H R19, R17 ;  /* 0x0000001100137308 */ /* 0x000e220000001800 */
[----:B------:R-:W-:-:S06]  /*5890*/  IMAD.MOV.U32 R18, RZ, RZ, R13 ;  /* 0x000000ffff127224 */ /* 0x000fcc00078e000d */
[----:B0-----:R-:W-:-:S08]  /*58a0*/  DFMA R22, -R16, R18, 1 ;  /* 0x3ff000001016742b */ /* 0x001fd00000000112 */
[----:B------:R-:W-:-:S08]  /*58b0*/  DFMA R22, R22, R22, R22 ;  /* 0x000000161616722b */ /* 0x000fd00000000016 */
[----:B------:R-:W-:-:S08]  /*58c0*/  DFMA R22, R18, R22, R18 ;  /* 0x000000161216722b */ /* 0x000fd00000000012 */
[----:B------:R-:W-:-:S08]  /*58d0*/  DFMA R18, -R16, R22, 1 ;  /* 0x3ff000001012742b */ /* 0x000fd00000000116 */
[----:B------:R-:W-:-:S08]  /*58e0*/  DFMA R18, R22, R18, R22 ;  /* 0x000000121612722b */ /* 0x000fd00000000016 */
[----:B------:R-:W-:-:S08]  /*58f0*/  DMUL R18, R18, 2.2250738585072013831e-308 ;  /* 0x0010000012127828 */ /* 0x000fd00000000000 */
[----:B------:R-:W-:-:S08]  /*5900*/  DFMA R14, -R14, R18, 1 ;  /* 0x3ff000000e0e742b */ /* 0x000fd00000000112 */
[----:B------:R-:W-:-:S08]  /*5910*/  DFMA R14, R14, R14, R14 ;  /* 0x0000000e0e0e722b */ /* 0x000fd0000000000e */
[----:B------:R-:W-:Y:S01]  /*5920*/  DFMA R16, R18, R14, R18 ;  /* 0x0000000e1210722b */ /* 0x000fe20000000012 */
[----:B------:R-:W-:Y:S10]  /*5930*/  BRA `(.L_x_409) ;  /* 0x0000000000307947 */ /* 0x000ff40003800000 */
.L_x_410:
[----:B------:R-:W-:Y:S01]  /*5940*/  DMUL R14, R14, 8.11296384146066816958e+31 ;  /* 0x469000000e0e7828 */ /* 0x000fe20000000000 */
[----:B------:R-:W-:-:S05]  /*5950*/  IMAD.MOV.U32 R16, RZ, RZ, R13 ;  /* 0x000000ffff107224 */ /* 0x000fca00078e000d */
[----:B------:R-:W0:Y:S02]  /*5960*/  MUFU.RCP64H R17, R15 ;  /* 0x0000000f00117308 */ /* 0x000e240000001800 */
[----:B0-----:R-:W-:-:S08]  /*5970*/  DFMA R18, -R14, R16, 1 ;  /* 0x3ff000000e12742b */ /* 0x001fd00000000110 */
[----:B------:R-:W-:-:S08]  /*5980*/  DFMA R18, R18, R18, R18 ;  /* 0x000000121212722b */ /* 0x000fd00000000012 */
[----:B------:R-:W-:-:S08]  /*5990*/  DFMA R18, R16, R18, R16 ;  /* 0x000000121012722b */ /* 0x000fd00000000010 */
[----:B------:R-:W-:-:S08]  /*59a0*/  DFMA R16, -R14, R18, 1 ;  /* 0x3ff000000e10742b */ /* 0x000fd00000000112 */
[----:B------:R-:W-:-:S08]  /*59b0*/  DFMA R16, R18, R16, R18 ;  /* 0x000000101210722b */ /* 0x000fd00000000012 */
[----:B------:R-:W-:Y:S01]  /*59c0*/  DMUL R16, R16, 8.11296384146066816958e+31 ;  /* 0x4690000010107828 */ /* 0x000fe20000000000 */
[----:B------:R-:W-:Y:S10]  /*59d0*/  BRA `(.L_x_409) ;  /* 0x0000000000087947 */ /* 0x000ff40003800000 */
.L_x_408:
[----:B------:R-:W-:Y:S01]  /*59e0*/  LOP3.LUT R17, R15, 0x80000, RZ, 0xfc, !PT ;  /* 0x000800000f117812 */ /* 0x000fe200078efcff */
[----:B------:R-:W-:-:S07]  /*59f0*/  IMAD.MOV.U32 R16, RZ, RZ, R14 ;  /* 0x000000ffff107224 */ /* 0x000fce00078e000e */
.L_x_409:
[----:B------:R-:W-:Y:S05]  /*5a00*/  BSYNC.RECONVERGENT B2 ;  /* 0x0000000000027941 */ /* 0x000fea0003800200 */
.L_x_407:
[----:B------:R-:W-:-:S04]  /*5a10*/  IMAD.MOV.U32 R13, RZ, RZ, 0x0 ;  /* 0x00000000ff0d7424 */ /* 0x000fc800078e00ff */
[----:B------:R-:W-:Y:S05]  /*5a20*/  RET.REL.NODEC R12 `(_Z9play_gamePfPiPjS1_ii) ;  /* 0xffffffa40c747950 */ /* 0x000fea0003c3ffff */
        .weak           $__internal_2_$__cuda_sm20_dsqrt_rn_f64_mediumpath_v1
        .type           $__internal_2_$__cuda_sm20_dsqrt_rn_f64_mediumpath_v1,@function
        .size           $__internal_2_$__cuda_sm20_dsqrt_rn_f64_mediumpath_v1,($__internal_3_$__cuda_sm20_rcp_rn_f32_slowpath - $__internal_2_$__cuda_sm20_dsqrt_rn_f64_mediumpath_v1)
$__internal_2_$__cuda_sm20_dsqrt_rn_f64_mediumpath_v1:
[----:B------:R-:W-:Y:S01]  /*5a30*/  ISETP.GE.U32.AND P1, PT, R24, -0x3400000, PT ;  /* 0xfcc000001800780c */ /* 0x000fe20003f26070 */
[----:B------:R-:W-:Y:S01]  /*5a40*/  BSSY.RECONVERGENT B1, `(.L_x_411) ;  /* 0x0000028000017945 */ /* 0x000fe20003800200 */
[----:B------:R-:W-:Y:S02]  /*5a50*/  IMAD.MOV.U32 R27, RZ, RZ, R25 ;  /* 0x000000ffff1b7224 */ /* 0x000fe400078e0019 */
[----:B------:R-:W-:Y:S02]  /*5a60*/  IMAD.MOV.U32 R24, RZ, RZ, R20 ;  /* 0x000000ffff187224 */ /* 0x000fe400078e0014 */
[----:B------:R-:W-:Y:S02]  /*5a70*/  IMAD.MOV.U32 R25, RZ, RZ, R37 ;  /* 0x000000ffff197224 */ /* 0x000fe400078e0025 */
[----:B------:R-:W-:Y:S02]  /*5a80*/  IMAD.MOV.U32 R22, RZ, RZ, R12 ;  /* 0x000000ffff167224 */ /* 0x000fe400078e000c */
[----:B------:R-:W-:-:S03]  /*5a90*/  IMAD.MOV.U32 R20, RZ, RZ, R38 ;  /* 0x000000ffff147224 */ /* 0x000fc600078e0026 */
[----:B------:R-:W-:Y:S05]  /*5aa0*/  @!P1 BRA `(.L_x_412) ;  /* 0x0000000000209947 */ /* 0x000fea0003800000 */
[----:B------:R-:W-:-:S10]  /*5ab0*/  DFMA.RM R22, R24, R22, R20 ;  /* 0x000000161816722b */ /* 0x000fd40000004014 */
[----:B------:R-:W-:-:S05]  /*5ac0*/  IADD3 R20, P1, PT, R22, 0x1, RZ ;  /* 0x0000000116147810 */ /* 0x000fca0007f3e0ff */
[----:B------:R-:W-:-:S06]  /*5ad0*/  IMAD.X R21, RZ, RZ, R23, P1 ;  /* 0x000000ffff157224 */ /* 0x000fcc00008e0617 */
[----:B------:R-:W-:-:S08]  /*5ae0*/  DFMA.RP R26, -R22, R20, R26 ;  /* 0x00000014161a722b */ /* 0x000fd0000000811a */
[----:B------:R-:W-:-:S06]  /*5af0*/  DSETP.GT.AND P1, PT, R26, RZ, PT ;  /* 0x000000ff1a00722a */ /* 0x000fcc0003f24000 */
[----:B------:R-:W-:Y:S02]  /*5b00*/  FSEL R20, R20, R22, P1 ;  /* 0x0000001614147208 */ /* 0x000fe40000800000 */
[----:B------:R-:W-:Y:S01]  /*5b10*/  FSEL R21, R21, R23, P1 ;  /* 0x0000001715157208 */ /* 0x000fe20000800000 */
[----:B------:R-:W-:Y:S06]  /*5b20*/  BRA `(.L_x_413) ;  /* 0x0000000000647947 */ /* 0x000fec0003800000 */
.L_x_412:
[----:B------:R-:W-:-:S14]  /*5b30*/  DSETP.NE.AND P1, PT, R26, RZ, PT ;  /* 0x000000ff1a00722a */ /* 0x000fdc0003f25000 */
[----:B------:R-:W-:Y:S05]  /*5b40*/  @!P1 BRA `(.L_x_414) ;  /* 0x0000000000589947 */ /* 0x000fea0003800000 */
[----:B------:R-:W-:-:S13]  /*5b50*/  ISETP.GE.AND P1, PT, R27, RZ, PT ;  /* 0x000000ff1b00720c */ /* 0x000fda0003f26270 */
[----:B------:R-:W-:Y:S01]  /*5b60*/  @!P1 IMAD.MOV.U32 R20, RZ, RZ, 0x0 ;  /* 0x00000000ff149424 */ /* 0x000fe200078e00ff */
[----:B------:R-:W-:Y:S01]  /*5b70*/  @!P1 MOV R21, 0xfff80000 ;  /* 0xfff8000000159802 */ /* 0x000fe20000000f00 */
[----:B------:R-:W-:Y:S06]  /*5b80*/  @!P1 BRA `(.L_x_413) ;  /* 0x00000000004c9947 */ /* 0x000fec0003800000 */
[----:B------:R-:W-:-:S13]  /*5b90*/  ISETP.GT.AND P1, PT, R27, 0x7fefffff, PT ;  /* 0x7fefffff1b00780c */ /* 0x000fda0003f24270 */
[----:B------:R-:W-:Y:S05]  /*5ba0*/  @P1 BRA `(.L_x_414) ;  /* 0x0000000000401947 */ /* 0x000fea0003800000 */
[----:B------:R-:W-:Y:S01]  /*5bb0*/  DMUL R26, R26, 8.11296384146066816958e+31 ;  /* 0x469000001a1a7828 */ /* 0x000fe20000000000 */
[----:B------:R-:W-:Y:S02]  /*5bc0*/  IMAD.MOV.U32 R24, RZ, RZ, RZ ;  /* 0x000000ffff187224 */ /* 0x000fe400078e00ff */
[----:B------:R-:W-:Y:S02]  /*5bd0*/  IMAD.MOV.U32 R20, RZ, RZ, 0x0 ;  /* 0x00000000ff147424 */ /* 0x000fe400078e00ff */
[----:B------:R-:W-:Y:S01]  /*5be0*/  IMAD.MOV.U32 R21, RZ, RZ, 0x3fd80000 ;  /* 0x3fd80000ff157424 */ /* 0x000fe200078e00ff */
[----:B------:R-:W0:Y:S02]  /*5bf0*/  MUFU.RSQ64H R25, R27 ;  /* 0x0000001b00197308 */ /* 0x000e240000001c00 */
[----:B0-----:R-:W-:-:S08]  /*5c00*/  DMUL R22, R24, R24 ;  /* 0x0000001818167228 */ /* 0x001fd00000000000 */
[----:B------:R-:W-:-:S08]  /*5c10*/  DFMA R22, R26, -R22, 1 ;  /* 0x3ff000001a16742b */ /* 0x000fd00000000816 */
[----:B------:R-:W-:Y:S02]  /*5c20*/  DFMA R20, R22, R20, 0.5 ;  /* 0x3fe000001614742b */ /* 0x000fe40000000014 */
[----:B------:R-:W-:-:S08]  /*5c30*/  DMUL R22, R24, R22 ;  /* 0x0000001618167228 */ /* 0x000fd00000000000 */
[----:B------:R-:W-:-:S08]  /*5c40*/  DFMA R22, R20, R22, R24 ;  /* 0x000000161416722b */ /* 0x000fd00000000018 */
[----:B------:R-:W-:Y:S02]  /*5c50*/  DMUL R20, R26, R22 ;  /* 0x000000161a147228 */ /* 0x000fe40000000000 */
[----:B------:R-:W-:-:S06]  /*5c60*/  VIADD R23, R23, 0xfff00000 ;  /* 0xfff0000017177836 */ /* 0x000fcc0000000000 */
[----:B------:R-:W-:-:S08]  /*5c70*/  DFMA R24, R20, -R20, R26 ;  /* 0x800000141418722b */ /* 0x000fd0000000001a */
[----:B------:R-:W-:-:S10]  /*5c80*/  DFMA R20, R22, R24, R20 ;  /* 0x000000181614722b */ /* 0x000fd40000000014 */
[----:B------:R-:W-:Y:S01]  /*5c90*/  VIADD R21, R21, 0xfcb00000 ;  /* 0xfcb0000015157836 */ /* 0x000fe20000000000 */
[----:B------:R-:W-:Y:S06]  /*5ca0*/  BRA `(.L_x_413) ;  /* 0x0000000000047947 */ /* 0x000fec0003800000 */
.L_x_414:
[----:B------:R-:W-:-:S11]  /*5cb0*/  DADD R20, R26, R26 ;  /* 0x000000001a147229 */ /* 0x000fd6000000001a */
.L_x_413:
[----:B------:R-:W-:Y:S05]  /*5cc0*/  BSYNC.RECONVERGENT B1 ;  /* 0x0000000000017941 */ /* 0x000fea0003800200 */
.L_x_411:
[----:B------:R-:W-:Y:S02]  /*5cd0*/  IMAD.MOV.U32 R35, RZ, RZ, 0x0 ;  /* 0x00000000ff237424 */ /* 0x000fe400078e00ff */
[----:B------:R-:W-:Y:S02]  /*5ce0*/  IMAD.MOV.U32 R36, RZ, RZ, R20 ;  /* 0x000000ffff247224 */ /* 0x000fe400078e0014 */
[----:B------:R-:W-:Y:S01]  /*5cf0*/  IMAD.MOV.U32 R37, RZ, RZ, R21 ;  /* 0x000000ffff257224 */ /* 0x000fe200078e0015 */
[----:B------:R-:W-:Y:S06]  /*5d00*/  RET.REL.NODEC R34 `(_Z9play_gamePfPiPjS1_ii) ;  /* 0xffffffa022bc7950 */ /* 0x000fec0003c3ffff */
        .weak           $__internal_3_$__cuda_sm20_rcp_rn_f32_slowpath
        .type           $__internal_3_$__cuda_sm20_rcp_rn_f32_slowpath,@function
        .size           $__internal_3_$__cuda_sm20_rcp_rn_f32_slowpath,($_Z9play_gamePfPiPjS1_ii$__internal_accurate_pow - $__internal_3_$__cuda_sm20_rcp_rn_f32_slowpath)
$__internal_3_$__cuda_sm20_rcp_rn_f32_slowpath:
[----:B------:R-:W-:Y:S01]  /*5d10*/  IMAD.SHL.U32 R20, R12, 0x2, RZ ;  /* 0x000000020c147824 */ /* 0x000fe200078e00ff */
[----:B------:R-:W-:Y:S04]  /*5d20*/  BSSY.RECONVERGENT B0, `(.L_x_415) ;  /* 0x0000030000007945 */ /* 0x000fe80003800200 */
[----:B------:R-:W-:-:S04]  /*5d30*/  SHF.R.U32.HI R25, RZ, 0x18, R20 ;  /* 0x00000018ff197819 */ /* 0x000fc80000011614 */
[----:B------:R-:W-:-:S13]  /*5d40*/  ISETP.NE.U32.AND P0, PT, R25, RZ, PT ;  /* 0x000000ff1900720c */ /* 0x000fda0003f05070 */
[----:B------:R-:W-:Y:S05]  /*5d50*/  @P0 BRA `(.L_x_416) ;  /* 0x0000000000280947 */ /* 0x000fea0003800000 */
[----:B------:R-:W-:-:S05]  /*5d60*/  IMAD.SHL.U32 R20, R12, 0x2, RZ ;  /* 0x000000020c147824 */ /* 0x000fca00078e00ff */
[----:B------:R-:W-:-:S13]  /*5d70*/  ISETP.NE.AND P0, PT, R20, RZ, PT ;  /* 0x000000ff1400720c */ /* 0x000fda0003f05270 */
[----:B------:R-:W-:Y:S01]  /*5d80*/  @P0 FFMA R23, R12, 1.84467440737095516160e+19, RZ ;  /* 0x5f8000000c170823 */ /* 0x000fe200000000ff */
[----:B------:R-:W-:Y:S08]  /*5d90*/  @!P0 MUFU.RCP R21, R12 ;  /* 0x0000000c00158308 */ /* 0x000ff00000001000 */
[----:B------:R-:W0:Y:S02]  /*5da0*/  @P0 MUFU.RCP R20, R23 ;  /* 0x0000001700140308 */ /* 0x000e240000001000 */
[----:B0-----:R-:W-:-:S04]  /*5db0*/  @P0 FFMA R24, R23, R20, -1 ;  /* 0xbf80000017180423 */ /* 0x001fc80000000014 */
[----:B------:R-:W-:-:S04]  /*5dc0*/  @P0 FADD.FTZ R25, -R24, -RZ ;  /* 0x800000ff18190221 */ /* 0x000fc80000010100 */
[----:B------:R-:W-:-:S04]  /*5dd0*/  @P0 FFMA R20, R20, R25, R20 ;  /* 0x0000001914140223 */ /* 0x000fc80000000014 */
[----:B------:R-:W-:Y:S01]  /*5de0*/  @P0 FFMA R21, R20, 1.84467440737095516160e+19, RZ ;  /* 0x5f80000014150823 */ /* 0x000fe200000000ff */
[----:B------:R-:W-:Y:S06]  /*5df0*/  BRA `(.L_x_417) ;  /* 0x0000000000887947 */ /* 0x000fec0003800000 */
.L_x_416:
[----:B------:R-:W-:-:S05]  /*5e00*/  VIADD R27, R25, 0xffffff03 ;  /* 0xffffff03191b7836 */ /* 0x000fca0000000000 */
[----:B------:R-:W-:-:S13]  /*5e10*/  ISETP.GT.U32.AND P0, PT, R27, 0x1, PT ;  /* 0x000000011b00780c */ /* 0x000fda0003f04070 */
[----:B------:R-:W-:Y:S05]  /*5e20*/  @P0 BRA `(.L_x_418) ;  /* 0x0000000000780947 */ /* 0x000fea0003800000 */
[----:B------:R-:W-:Y:S01]  /*5e30*/  LOP3.LUT R20, R12, 0x7fffff, RZ, 0xc0, !PT ;  /* 0x007fffff0c147812 */ /* 0x000fe200078ec0ff */
[----:B------:R-:W-:-:S03]  /*5e40*/  IMAD.MOV.U32 R26, RZ, RZ, 0x3 ;  /* 0x00000003ff1a7424 */ /* 0x000fc600078e00ff */
[----:B------:R-:W-:Y:S02]  /*5e50*/  LOP3.LUT R20, R20, 0x3f800000, RZ, 0xfc, !PT ;  /* 0x3f80000014147812 */ /* 0x000fe400078efcff */
[----:B------:R-:W-:Y:S02]  /*5e60*/  SHF.L.U32 R26, R26, R27, RZ ;  /* 0x0000001b1a1a7219 */ /* 0x000fe400000006ff */
[----:B------:R-:W0:Y:S02]  /*5e70*/  MUFU.RCP R21, R20 ;  /* 0x0000001400157308 */ /* 0x000e240000001000 */
[----:B0-----:R-:W-:-:S04]  /*5e80*/  FFMA R23, R20, R21, -1 ;  /* 0xbf80000014177423 */ /* 0x001fc80000000015 */
[----:B------:R-:W-:-:S04]  /*5e90*/  FADD.FTZ R24, -R23, -RZ ;  /* 0x800000ff17187221 */ /* 0x000fc80000010100 */
[CCC-:B------:R-:W-:Y:S01]  /*5ea0*/  FFMA.RM R23, R21.reuse, R24.reuse, R21.reuse ;  /* 0x0000001815177223 */ /* 0x1c0fe20000004015 */
[----:B------:R-:W-:-:S04]  /*5eb0*/  FFMA.RP R24, R21, R24, R21 ;  /* 0x0000001815187223 */ /* 0x000fc80000008015 */
[C---:B------:R-:W-:Y:S02]  /*5ec0*/  LOP3.LUT R21, R23.reuse, 0x7fffff, RZ, 0xc0, !PT ;  /* 0x007fffff17157812 */ /* 0x040fe400078ec0ff */
[----:B------:R-:W-:Y:S02]  /*5ed0*/  FSETP.NEU.FTZ.AND P0, PT, R23, R24, PT ;  /* 0x000000181700720b */ /* 0x000fe40003f1d000 */
[----:B------:R-:W-:Y:S02]  /*5ee0*/  LOP3.LUT R21, R21, 0x800000, RZ, 0xfc, !PT ;  /* 0x0080000015157812 */ /* 0x000fe400078efcff */
[----:B------:R-:W-:Y:S02]  /*5ef0*/  SEL R23, RZ, 0xffffffff, !P0 ;  /* 0xffffffffff177807 */ /* 0x000fe40004000000 */
[----:B------:R-:W-:-:S03]  /*5f00*/  LOP3.LUT R26, R26, R21, RZ, 0xc0, !PT ;  /* 0x000000151a1a7212 */ /* 0x000fc600078ec0ff */
[----:B------:R-:W-:Y:S01]  /*5f10*/  IMAD.MOV R20, RZ, RZ, -R23 ;  /* 0x000000ffff147224 */ /* 0x000fe200078e0a17 */
[----:B------:R-:W-:-:S04]  /*5f20*/  SHF.R.U32.HI R26, RZ, R27, R26 ;  /* 0x0000001bff1a7219 */ /* 0x000fc8000001161a */
[----:B------:R-:W-:Y:S02]  /*5f30*/  LOP3.LUT P1, RZ, R20, R27, R21, 0xf8, !PT ;  /* 0x0000001b14ff7212 */ /* 0x000fe4000782f815 */
[C---:B------:R-:W-:Y:S02]  /*5f40*/  LOP3.LUT P0, RZ, R26.reuse, 0x1, RZ, 0xc0, !PT ;  /* 0x000000011aff7812 */ /* 0x040fe4000780c0ff */
[----:B------:R-:W-:-:S04]  /*5f50*/  LOP3.LUT P2, RZ, R26, 0x2, RZ, 0xc0, !PT ;  /* 0x000000021aff7812 */ /* 0x000fc8000784c0ff */
[----:B------:R-:W-:Y:S02]  /*5f60*/  PLOP3.LUT P0, PT, P0, P1, P2, 0xe0, 0x0 ;  /* 0x000000000000781c */ /* 0x000fe40000703c20 */
[----:B------:R-:W-:Y:S02]  /*5f70*/  LOP3.LUT P1, RZ, R12, 0x7fffff, RZ, 0xc0, !PT ;  /* 0x007fffff0cff7812 */ /* 0x000fe4000782c0ff */
[----:B------:R-:W-:-:S05]  /*5f80*/  SEL R20, RZ, 0x1, !P0 ;  /* 0x00000001ff147807 */ /* 0x000fca0004000000 */
[----:B------:R-:W-:-:S05]  /*5f90*/  IMAD.MOV R20, RZ, RZ, -R20 ;  /* 0x000000ffff147224 */ /* 0x000fca00078e0a14 */
[----:B------:R-:W-:Y:S01]  /*5fa0*/  ISETP.GE.AND P0, PT, R20, RZ, PT ;  /* 0x000000ff1400720c */ /* 0x000fe20003f06270 */
[----:B------:R-:W-:-:S05]  /*5fb0*/  VIADD R20, R25, 0xffffff04 ;  /* 0xffffff0419147836 */ /* 0x000fca0000000000 */
[----:B------:R-:W-:-:S07]  /*5fc0*/  SHF.R.U32.HI R21, RZ, R20, R21 ;  /* 0x00000014ff157219 */ /* 0x000fce0000011615 */
[----:B------:R-:W-:-:S05]  /*5fd0*/  @!P0 IADD3 R21, PT, PT, R21, 0x1, RZ ;  /* 0x0000000115158810 */ /* 0x000fca0007ffe0ff */
[----:B------:R-:W-:-:S05]  /*5fe0*/  @!P1 IMAD.SHL.U32 R21, R21, 0x2, RZ ;  /* 0x0000000215159824 */ /* 0x000fca00078e00ff */
[----:B------:R-:W-:Y:S01]  /*5ff0*/  LOP3.LUT R21, R21, 0x80000000, R12, 0xf8, !PT ;  /* 0x8000000015157812 */ /* 0x000fe200078ef80c */
[----:B------:R-:W-:Y:S06]  /*6000*/  BRA `(.L_x_417) ;  /* 0x0000000000047947 */ /* 0x000fec0003800000 */
.L_x_418:
[----:B------:R0:W1:Y:S02]  /*6010*/  MUFU.RCP R21, R12 ;  /* 0x0000000c00157308 */ /* 0x0000640000001000 */
.L_x_417:
[----:B------:R-:W-:Y:S05]  /*6020*/  BSYNC.RECONVERGENT B0 ;  /* 0x0000000000007941 */ /* 0x000fea0003800200 */
.L_x_415:
[----:B01----:R-:W-:Y:S02]  /*6030*/  IMAD.MOV.U32 R12, RZ, RZ, R21 ;  /* 0x000000ffff0c7224 */ /* 0x003fe400078e0015 */
[----:B------:R-:W-:Y:S02]  /*6040*/  IMAD.MOV.U32 R20, RZ, RZ, R22 ;  /* 0x000000ffff147224 */ /* 0x000fe400078e0016 */
[----:B------:R-:W-:-:S04]  /*6050*/  IMAD.MOV.U32 R21, RZ, RZ, 0x0 ;  /* 0x00000000ff157424 */ /* 0x000fc800078e00ff */
[----:B------:R-:W-:Y:S05]  /*6060*/  RET.REL.NODEC R20 `(_Z9play_gamePfPiPjS1_ii) ;  /* 0xffffff9c14e47950 */ /* 0x000fea0003c3ffff */
        .type           $_Z9play_gamePfPiPjS1_ii$__internal_accurate_pow,@function
        .size           $_Z9play_gamePfPiPjS1_ii$__internal_accurate_pow,(.L_x_452 - $_Z9play_gamePfPiPjS1_ii$__internal_accurate_pow)
$_Z9play_gamePfPiPjS1_ii$__internal_accurate_pow:
[----:B------:R-:W-:Y:S01]  /*6070*/  ISETP.GT.U32.AND P0, PT, R57, 0xfffff, PT ;  /* 0x000fffff3900780c */ /* 0x000fe20003f04070 */
[----:B------:R-:W-:Y:S01]  /*6080*/  IMAD.MOV.U32 R20, RZ, RZ, R22 ;  /* 0x000000ffff147224 */ /* 0x000fe200078e0016 */
[----:B------:R-:W-:Y:S01]  /*6090*/  UMOV UR4, 0x7d2cafe2 ;  /* 0x7d2cafe200047882 */ /* 0x000fe20000000000 */
[----:B------:R-:W-:Y:S01]  /*60a0*/  IMAD.MOV.U32 R21, RZ, RZ, R57 ;  /* 0x000000ffff157224 */ /* 0x000fe200078e0039 */
[----:B------:R-:W-:Y:S01]  /*60b0*/  UMOV UR5, 0x3eb0f5ff ;  /* 0x3eb0f5ff00057882 */ /* 0x000fe20000000000 */
[----:B------:R-:W-:Y:S01]  /*60c0*/  IMAD.MOV.U32 R24, RZ, RZ, 0x41ad3b5a ;  /* 0x41ad3b5aff187424 */ /* 0x000fe200078e00ff */
[----:B------:R-:W-:Y:S01]  /*60d0*/  UMOV UR8, 0x3b39803f ;  /* 0x3b39803f00087882 */ /* 0x000fe20000000000 */
[----:B------:R-:W-:Y:S01]  /*60e0*/  IMAD.MOV.U32 R25, RZ, RZ, 0x3ed0f5d2 ;  /* 0x3ed0f5d2ff197424 */ /* 0x000fe200078e00ff */
[----:B------:R-:W-:-:S05]  /*60f0*/  UMOV UR9, 0x3c7abc9e ;  /* 0x3c7abc9e00097882 */ /* 0x000fca0000000000 */
[----:B------:R-:W-:Y:S01]  /*6100*/  @!P0 DMUL R36, R20, 1.80143985094819840000e+16 ;  /* 0x4350000014248828 */ /* 0x000fe20000000000 */
[--C-:B------:R-:W-:Y:S01]  /*6110*/  IMAD.MOV.U32 R20, RZ, RZ, R57.reuse ;  /* 0x000000ffff147224 */ /* 0x100fe200078e0039 */
[----:B------:R-:W-:-:S08]  /*6120*/  SHF.R.U32.HI R57, RZ, 0x14, R57 ;  /* 0x00000014ff397819 */ /* 0x000fd00000011639 */
[----:B------:R-:W-:Y:S01]  /*6130*/  @!P0 IMAD.MOV.U32 R20, RZ, RZ, R37 ;  /* 0x000000ffff148224 */ /* 0x000fe200078e0025 */
[----:B------:R-:W-:Y:S01]  /*6140*/  @!P0 LEA.HI R57, R37, 0xffffffca, RZ, 0xc ;  /* 0xffffffca25398811 */ /* 0x000fe200078f60ff */
[----:B------:R-:W-:-:S03]  /*6150*/  @!P0 IMAD.MOV.U32 R22, RZ, RZ, R36 ;  /* 0x000000ffff168224 */ /* 0x000fc600078e0024 */
[----:B------:R-:W-:-:S04]  /*6160*/  LOP3.LUT R20, R20, 0x800fffff, RZ, 0xc0, !PT ;  /* 0x800fffff14147812 */ /* 0x000fc800078ec0ff */
[----:B------:R-:W-:Y:S01]  /*6170*/  LOP3.LUT R23, R20, 0x3ff00000, RZ, 0xfc, !PT ;  /* 0x3ff0000014177812 */ /* 0x000fe200078efcff */
[----:B------:R-:W-:-:S03]  /*6180*/  IMAD.MOV.U32 R20, RZ, RZ, RZ ;  /* 0x000000ffff147224 */ /* 0x000fc600078e00ff */
[----:B------:R-:W-:-:S13]  /*6190*/  ISETP.GE.U32.AND P1, PT, R23, 0x3ff6a09f, PT ;  /* 0x3ff6a09f1700780c */ /* 0x000fda0003f26070 */
[----:B------:R-:W-:-:S04]  /*61a0*/  @P1 VIADD R21, R23, 0xfff00000 ;  /* 0xfff0000017151836 */ /* 0x000fc80000000000 */
[----:B------:R-:W-:-:S06]  /*61b0*/  @P1 IMAD.MOV.U32 R23, RZ, RZ, R21 ;  /* 0x000000ffff171224 */ /* 0x000fcc00078e0015 */
[C---:B------:R-:W-:Y:S02]  /*61c0*/  DADD R34, R22.reuse, 1 ;  /* 0x3ff0000016227429 */ /* 0x040fe40000000000 */
[----:B------:R-:W-:-:S04]  /*61d0*/  DADD R22, R22, -1 ;  /* 0xbff0000016167429 */ /* 0x000fc80000000000 */
[----:B------:R-:W0:Y:S02]  /*61e0*/  MUFU.RCP64H R21, R35 ;  /* 0x0000002300157308 */ /* 0x000e240000001800 */
[----:B0-----:R-:W-:-:S08]  /*61f0*/  DFMA R26, -R34, R20, 1 ;  /* 0x3ff00000221a742b */ /* 0x001fd00000000114 */
[----:B------:R-:W-:-:S08]  /*6200*/  DFMA R26, R26, R26, R26 ;  /* 0x0000001a1a1a722b */ /* 0x000fd0000000001a */
[----:B------:R-:W-:-:S08]  /*6210*/  DFMA R26, R20, R26, R20 ;  /* 0x0000001a141a722b */ /* 0x000fd00000000014 */
[----:B------:R-:W-:-:S08]  /*6220*/  DMUL R20, R22, R26 ;  /* 0x0000001a16147228 */ /* 0x000fd00000000000 */
[----:B------:R-:W-:-:S08]  /*6230*/  DFMA R20, R22, R26, R20 ;  /* 0x0000001a1614722b */ /* 0x000fd00000000014 */
[----:B------:R-:W-:-:S08]  /*6240*/  DMUL R40, R20, R20 ;  /* 0x0000001414287228 */ /* 0x000fd00000000000 */
[----:B------:R-:W-:Y:S01]  /*6250*/  DFMA R24, R40, UR4, R24 ;  /* 0x0000000428187c2b */ /* 0x000fe20008000018 */
[----:B------:R-:W-:Y:S01]  /*6260*/  UMOV UR4, 0x75488a3f ;  /* 0x75488a3f00047882 */ /* 0x000fe20000000000 */
[----:B------:R-:W-:-:S06]  /*6270*/  UMOV UR5, 0x3ef3b20a ;  /* 0x3ef3b20a00057882 */ /* 0x000fcc0000000000 */
[----:B------:R-:W-:Y:S01]  /*6280*/  DFMA R34, R40, R24, UR4 ;  /* 0x0000000428227e2b */ /* 0x000fe20008000018 */
[----:B------:R-:W-:Y:S01]  /*6290*/  UMOV UR4, 0xe4faecd5 ;  /* 0xe4faecd500047882 */ /* 0x000fe20000000000 */
[----:B------:R-:W-:Y:S01]  /*62a0*/  UMOV UR5, 0x3f1745cd ;  /* 0x3f1745cd00057882 */ /* 0x000fe20000000000 */
[----:B------:R-:W-:-:S05]  /*62b0*/  DADD R24, R22, -R20 ;  /* 0x0000000016187229 */ /* 0x000fca0000000814 */
[----:B------:R-:W-:Y:S01]  /*62c0*/  DFMA R34, R40, R34, UR4 ;  /* 0x0000000428227e2b */ /* 0x000fe20008000022 */
[----:B------:R-:W-:Y:S01]  /*62d0*/  UMOV UR4, 0x258a578b ;  /* 0x258a578b00047882 */ /* 0x000fe20000000000 */
[----:B------:R-:W-:Y:S01]  /*62e0*/  UMOV UR5, 0x3f3c71c7 ;  /* 0x3f3c71c700057882 */ /* 0x000fe20000000000 */
[----:B------:R-:W-:-:S05]  /*62f0*/  DADD R24, R24, R24 ;  /* 0x0000000018187229 */ /* 0x000fca0000000018 */
[----:B------:R-:W-:Y:S01]  /*6300*/  DFMA R34, R40, R34, UR4 ;  /* 0x0000000428227e2b */ /* 0x000fe20008000022 */
[----:B------:R-:W-:Y:S01]  /*6310*/  UMOV UR4, 0x9242b910 ;  /* 0x9242b91000047882 */ /* 0x000fe20000000000 */
[----:B------:R-:W-:Y:S01]  /*6320*/  UMOV UR5, 0x3f624924 ;  /* 0x3f62492400057882 */ /* 0x000fe20000000000 */
[----:B------:R-:W-:-:S05]  /*6330*/  DFMA R24, R22, -R20, R24 ;  /* 0x800000141618722b */ /* 0x000fca0000000018 */
[----:B------:R-:W-:Y:S01]  /*6340*/  DFMA R34, R40, R34, UR4 ;  /* 0x0000000428227e2b */ /* 0x000fe20008000022 */
[----:B------:R-:W-:Y:S01]  /*6350*/  UMOV UR4, 0x99999dfb ;  /* 0x99999dfb00047882 */ /* 0x000fe20000000000 */
[----:B------:R-:W-:Y:S01]  /*6360*/  UMOV UR5, 0x3f899999 ;  /* 0x3f89999900057882 */ /* 0x000fe20000000000 */
[----:B------:R-:W-:Y:S02]  /*6370*/  DMUL R24, R26, R24 ;  /* 0x000000181a187228 */ /* 0x000fe40000000000 */
[----:B------:R-:W-:-:S03]  /*6380*/  DMUL R26, R20, R20 ;  /* 0x00000014141a7228 */ /* 0x000fc60000000000 */
[----:B------:R-:W-:Y:S01]  /*6390*/  DFMA R34, R40, R34, UR4 ;  /* 0x0000000428227e2b */ /* 0x000fe20008000022 */
[----:B------:R-:W-:Y:S01]  /*63a0*/  UMOV UR4, 0x55555555 ;  /* 0x5555555500047882 */ /* 0x000fe20000000000 */
[----:B------:R-:W-:-:S03]  /*63b0*/  UMOV UR5, 0x3fb55555 ;  /* 0x3fb5555500057882 */ /* 0x000fc60000000000 */
[----:B------:R-:W-:-:S03]  /*63c0*/  DMUL R36, R20, R26 ;  /* 0x0000001a14247228 */ /* 0x000fc60000000000 */
[----:B------:R-:W-:-:S08]  /*63d0*/  DFMA R22, R40, R34, UR4 ;  /* 0x0000000428167e2b */ /* 0x000fd00008000022 */
[----:B------:R-:W-:Y:S01]  /*63e0*/  DADD R38, -R22, UR4 ;  /* 0x0000000416267e29 */ /* 0x000fe20008000100 */
[----:B------:R-:W-:Y:S01]  /*63f0*/  UMOV UR4, 0xb9e7b0 ;  /* 0x00b9e7b000047882 */ /* 0x000fe20000000000 */
[----:B------:R-:W-:-:S06]  /*6400*/  UMOV UR5, 0x3c46a4cb ;  /* 0x3c46a4cb00057882 */ /* 0x000fcc0000000000 */
[----:B------:R-:W-:Y:S02]  /*6410*/  DFMA R38, R40, R34, R38 ;  /* 0x000000222826722b */ /* 0x000fe40000000026 */
[----:B------:R-:W-:Y:S01]  /*6420*/  DFMA R40, R20, R20, -R26 ;  /* 0x000000141428722b */ /* 0x000fe2000000081a */
[----:B------:R-:W-:Y:S01]  /*6430*/  VIADD R35, R25, 0x100000 ;  /* 0x0010000019237836 */ /* 0x000fe20000000000 */
[----:B------:R-:W-:-:S04]  /*6440*/  MOV R34, R24 ;  /* 0x0000001800227202 */ /* 0x000fc80000000f00 */
[----:B------:R-:W-:Y:S01]  /*6450*/  DADD R38, R38, -UR4 ;  /* 0x8000000426267e29 */ /* 0x000fe20008000000 */
[----:B------:R-:W-:Y:S01]  /*6460*/  UMOV UR4, 0x80000000 ;  /* 0x8000000000047882 */ /* 0x000fe20000000000 */
[C---:B------:R-:W-:Y:S01]  /*6470*/  DFMA R34, R20.reuse, R34, R40 ;  /* 0x000000221422722b */ /* 0x040fe20000000028 */
[----:B------:R-:W-:Y:S01]  /*6480*/  UMOV UR5, 0x43300000 ;  /* 0x4330000000057882 */ /* 0x000fe20000000000 */
[----:B------:R-:W-:-:S08]  /*6490*/  DFMA R40, R20, R26, -R36 ;  /* 0x0000001a1428722b */ /* 0x000fd00000000824 */
[----:B------:R-:W-:Y:S02]  /*64a0*/  DFMA R40, R24, R26, R40 ;  /* 0x0000001a1828722b */ /* 0x000fe40000000028 */
[----:B------:R-:W-:-:S06]  /*64b0*/  DADD R26, R22, R38 ;  /* 0x00000000161a7229 */ /* 0x000fcc0000000026 */
[----:B------:R-:W-:Y:S02]  /*64c0*/  DFMA R34, R20, R34, R40 ;  /* 0x000000221422722b */ /* 0x000fe40000000028 */
[----:B------:R-:W-:Y:S02]  /*64d0*/  DADD R40, R22, -R26 ;  /* 0x0000000016287229 */ /* 0x000fe4000000081a */
[----:B------:R-:W-:-:S06]  /*64e0*/  DMUL R22, R26, R36 ;  /* 0x000000241a167228 */ /* 0x000fcc0000000000 */
[----:B------:R-:W-:Y:S02]  /*64f0*/  DADD R40, R38, R40 ;  /* 0x0000000026287229 */ /* 0x000fe40000000028 */
[----:B------:R-:W-:-:S08]  /*6500*/  DFMA R38, R26, R36, -R22 ;  /* 0x000000241a26722b */ /* 0x000fd00000000816 */
[----:B------:R-:W-:-:S08]  /*6510*/  DFMA R34, R26, R34, R38 ;  /* 0x000000221a22722b */ /* 0x000fd00000000026 */
[----:B------:R-:W-:-:S08]  /*6520*/  DFMA R40, R40, R36, R34 ;  /* 0x000000242828722b */ /* 0x000fd00000000022 */
[----:B------:R-:W-:-:S08]  /*6530*/  DADD R34, R22, R40 ;  /* 0x0000000016227229 */ /* 0x000fd00000000028 */
[--C-:B------:R-:W-:Y:S02]  /*6540*/  DADD R26, R20, R34.reuse ;  /* 0x00000000141a7229 */ /* 0x100fe40000000022 */
[----:B------:R-:W-:-:S06]  /*6550*/  DADD R22, R22, -R34 ;  /* 0x0000000016167229 */ /* 0x000fcc0000000822 */
[----:B------:R-:W-:Y:S02]  /*6560*/  DADD R20, R20, -R26 ;  /* 0x0000000014147229 */ /* 0x000fe4000000081a */
[----:B------:R-:W-:-:S06]  /*6570*/  DADD R22, R40, R22 ;  /* 0x0000000028167229 */ /* 0x000fcc0000000016 */
[----:B------:R-:W-:-:S08]  /*6580*/  DADD R20, R34, R20 ;  /* 0x0000000022147229 */ /* 0x000fd00000000014 */
[----:B------:R-:W-:Y:S01]  /*6590*/  DADD R20, R22, R20 ;  /* 0x0000000016147229 */ /* 0x000fe20000000014 */
[C---:B------:R-:W-:Y:S02]  /*65a0*/  VIADD R22, R57.reuse, 0xfffffc01 ;  /* 0xfffffc0139167836 */ /* 0x040fe40000000000 */
[----:B------:R-:W-:Y:S02]  /*65b0*/  @P1 VIADD R22, R57, 0xfffffc02 ;  /* 0xfffffc0239161836 */ /* 0x000fe40000000000 */
[----:B------:R-:W-:-:S03]  /*65c0*/  IMAD.MOV.U32 R23, RZ, RZ, 0x43300000 ;  /* 0x43300000ff177424 */ /* 0x000fc600078e00ff */
[----:B------:R-:W-:Y:S01]  /*65d0*/  DADD R34, R24, R20 ;  /* 0x0000000018227229 */ /* 0x000fe20000000014 */
[----:B------:R-:W-:-:S06]  /*65e0*/  LOP3.LUT R22, R22, 0x80000000, RZ, 0x3c, !PT ;  /* 0x8000000016167812 */ /* 0x000fcc00078e3cff */
[----:B------:R-:W-:Y:S01]  /*65f0*/  DADD R22, R22, -UR4 ;  /* 0x8000000416167e29 */ /* 0x000fe20008000000 */
[----:B------:R-:W-:Y:S01]  /*6600*/  UMOV UR4, 0xfefa39ef ;  /* 0xfefa39ef00047882 */ /* 0x000fe20000000000 */
[----:B------:R-:W-:Y:S01]  /*6610*/  DADD R24, R26, R34 ;  /* 0x000000001a187229 */ /* 0x000fe20000000022 */
[----:B------:R-:W-:-:S07]  /*6620*/  UMOV UR5, 0x3fe62e42 ;  /* 0x3fe62e4200057882 */ /* 0x000fce0000000000 */
[--C-:B------:R-:W-:Y:S02]  /*6630*/  DFMA R20, R22, UR4, R24.reuse ;  /* 0x0000000416147c2b */ /* 0x100fe40008000018 */
[----:B------:R-:W-:-:S06]  /*6640*/  DADD R36, R26, -R24 ;  /* 0x000000001a247229 */ /* 0x000fcc0000000818 */
[----:B------:R-:W-:Y:S02]  /*6650*/  DFMA R26, R22, -UR4, R20 ;  /* 0x80000004161a7c2b */ /* 0x000fe40008000014 */
[----:B------:R-:W-:-:S06]  /*6660*/  DADD R36, R34, R36 ;  /* 0x0000000022247229 */ /* 0x000fcc0000000024 */
[----:B------:R-:W-:-:S08]  /*6670*/  DADD R26, -R24, R26 ;  /* 0x00000000181a7229 */ /* 0x000fd0000000011a */
[----:B------:R-:W-:-:S08]  /*6680*/  DADD R24, R36, -R26 ;  /* 0x0000000024187229 */ /* 0x000fd0000000081a */
[----:B------:R-:W-:-:S08]  /*6690*/  DFMA R24, R22, UR8, R24 ;  /* 0x0000000816187c2b */ /* 0x000fd00008000018 */
[----:B------:R-:W-:-:S08]  /*66a0*/  DADD R22, R20, R24 ;  /* 0x0000000014167229 */ /* 0x000fd00000000018 */
[----:B------:R-:W-:Y:S02]  /*66b0*/  DADD R20, R20, -R22 ;  /* 0x0000000014147229 */ /* 0x000fe40000000816 */
[----:B------:R-:W-:-:S06]  /*66c0*/  DMUL R36, R22, 2 ;  /* 0x4000000016247828 */ /* 0x000fcc0000000000 */
[----:B------:R-:W-:Y:S02]  /*66d0*/  DADD R20, R24, R20 ;  /* 0x0000000018147229 */ /* 0x000fe40000000014 */
[----:B------:R-:W-:-:S08]  /*66e0*/  DFMA R34, R22, 2, -R36 ;  /* 0x400000001622782b */ /* 0x000fd00000000824 */
[----:B------:R-:W-:Y:S01]  /*66f0*/  DFMA R34, R20, 2, R34 ;  /* 0x400000001422782b */ /* 0x000fe20000000022 */
[----:B------:R-:W-:Y:S02]  /*6700*/  IMAD.MOV.U32 R20, RZ, RZ, 0x652b82fe ;  /* 0x652b82feff147424 */ /* 0x000fe400078e00ff */
[----:B------:R-:W-:-:S05]  /*6710*/  IMAD.MOV.U32 R21, RZ, RZ, 0x3ff71547 ;  /* 0x3ff71547ff157424 */ /* 0x000fca00078e00ff */
[----:B------:R-:W-:-:S08]  /*6720*/  DADD R22, R36, R34 ;  /* 0x0000000024167229 */ /* 0x000fd00000000022 */
[----:B------:R-:W-:Y:S02]  /*6730*/  DFMA R20, R22, R20, 6.75539944105574400000e+15 ;  /* 0x433800001614742b */ /* 0x000fe40000000014 */
[----:B------:R-:W-:Y:S01]  /*6740*/  FSETP.GEU.AND P0, PT, |R23|, 4.1917929649353027344, PT ;  /* 0x4086232b1700780b */ /* 0x000fe20003f0e200 */
[----:B------:R-:W-:-:S05]  /*6750*/  DADD R36, R36, -R22 ;  /* 0x0000000024247229 */ /* 0x000fca0000000816 */
[----:B------:R-:W-:-:S03]  /*6760*/  DADD R24, R20, -6.75539944105574400000e+15 ;  /* 0xc338000014187429 */ /* 0x000fc60000000000 */
[----:B------:R-:W-:-:S05]  /*6770*/  DADD R34, R34, R36 ;  /* 0x0000000022227229 */ /* 0x000fca0000000024 */
[----:B------:R-:W-:Y:S01]  /*6780*/  DFMA R26, R24, -UR4, R22 ;  /* 0x80000004181a7c2b */ /* 0x000fe20008000016 */
[----:B------:R-:W-:Y:S01]  /*6790*/  UMOV UR4, 0x3b39803f ;  /* 0x3b39803f00047882 */ /* 0x000fe20000000000 */
[----:B------:R-:W-:-:S06]  /*67a0*/  UMOV UR5, 0x3c7abc9e ;  /* 0x3c7abc9e00057882 */ /* 0x000fcc0000000000 */
[----:B------:R-:W-:Y:S01]  /*67b0*/  DFMA R26, R24, -UR4, R26 ;  /* 0x80000004181a7c2b */ /* 0x000fe2000800001a */
[----:B------:R-:W-:Y:S01]  /*67c0*/  UMOV UR4, 0x69ce2bdf ;  /* 0x69ce2bdf00047882 */ /* 0x000fe20000000000 */
[----:B------:R-:W-:Y:S01]  /*67d0*/  IMAD.MOV.U32 R24, RZ, RZ, -0x35dec16 ;  /* 0xfca213eaff187424 */ /* 0x000fe200078e00ff */
[----:B------:R-:W-:Y:S01]  /*67e0*/  UMOV UR5, 0x3e5ade15 ;  /* 0x3e5ade1500057882 */ /* 0x000fe20000000000 */
[----:B------:R-:W-:-:S06]  /*67f0*/  IMAD.MOV.U32 R25, RZ, RZ, 0x3e928af3 ;  /* 0x3e928af3ff197424 */ /* 0x000fcc00078e00ff */
[----:B------:R-:W-:Y:S01]  /*6800*/  DFMA R24, R26, UR4, R24 ;  /* 0x000000041a187c2b */ /* 0x000fe20008000018 */
[----:B------:R-:W-:Y:S01]  /*6810*/  UMOV UR4, 0x62401315 ;  /* 0x6240131500047882 */ /* 0x000fe20000000000 */
[----:B------:R-:W-:-:S06]  /*6820*/  UMOV UR5, 0x3ec71dee ;  /* 0x3ec71dee00057882 */ /* 0x000fcc0000000000 */
[----:B------:R-:W-:Y:S01]  /*6830*/  DFMA R24, R26, R24, UR4 ;  /* 0x000000041a187e2b */ /* 0x000fe20008000018 */
        /* <DEDUP_REMOVED lines=20> */
[----:B------:R-:W-:-:S08]  /*6980*/  DFMA R24, R26, R24, UR4 ;  /* 0x000000041a187e2b */ /* 0x000fd00008000018 */
[----:B------:R-:W-:-:S08]  /*6990*/  DFMA R24, R26, R24, 1 ;  /* 0x3ff000001a18742b */ /* 0x000fd00000000018 */
[----:B------:R-:W-:-:S10]  /*69a0*/  DFMA R24, R26, R24, 1 ;  /* 0x3ff000001a18742b */ /* 0x000fd40000000018 */
[----:B------:R-:W-:Y:S02]  /*69b0*/  IMAD R27, R20, 0x100000, R25 ;  /* 0x00100000141b7824 */ /* 0x000fe400078e0219 */
[----:B------:R-:W-:Y:S01]  /*69c0*/  IMAD.MOV.U32 R26, RZ, RZ, R24 ;  /* 0x000000ffff1a7224 */ /* 0x000fe200078e0018 */
[----:B------:R-:W-:Y:S06]  /*69d0*/  @!P0 BRA `(.L_x_419) ;  /* 0x0000000000308947 */ /* 0x000fec0003800000 */
[----:B------:R-:W-:Y:S01]  /*69e0*/  FSETP.GEU.AND P1, PT, |R23|, 4.2275390625, PT ;  /* 0x408748001700780b */ /* 0x000fe20003f2e200 */
[C---:B------:R-:W-:Y:S02]  /*69f0*/  DADD R26, R22.reuse, +INF ;  /* 0x7ff00000161a7429 */ /* 0x040fe40000000000 */
[----:B------:R-:W-:-:S08]  /*6a00*/  DSETP.GEU.AND P0, PT, R22, RZ, PT ;  /* 0x000000ff1600722a */ /* 0x000fd00003f0e000 */
[----:B------:R-:W-:Y:S02]  /*6a10*/  FSEL R26, R26, RZ, P0 ;  /* 0x000000ff1a1a7208 */ /* 0x000fe40000000000 */
[----:B------:R-:W-:Y:S02]  /*6a20*/  @!P1 LEA.HI R21, R20, R20, RZ, 0x1 ;  /* 0x0000001414159211 */ /* 0x000fe400078f08ff */
[----:B------:R-:W-:Y:S02]  /*6a30*/  FSEL R27, R27, RZ, P0 ;  /* 0x000000ff1b1b7208 */ /* 0x000fe40000000000 */
[----:B------:R-:W-:-:S05]  /*6a40*/  @!P1 SHF.R.S32.HI R21, RZ, 0x1, R21 ;  /* 0x00000001ff159819 */ /* 0x000fca0000011415 */
[----:B------:R-:W-:Y:S02]  /*6a50*/  @!P1 IMAD.IADD R20, R20, 0x1, -R21 ;  /* 0x0000000114149824 */ /* 0x000fe400078e0a15 */
[----:B------:R-:W-:-:S03]  /*6a60*/  @!P1 IMAD R25, R21, 0x100000, R25 ;  /* 0x0010000015199824 */ /* 0x000fc600078e0219 */
[----:B------:R-:W-:Y:S01]  /*6a70*/  @!P1 LEA R21, R20, 0x3ff00000, 0x14 ;  /* 0x3ff0000014159811 */ /* 0x000fe200078ea0ff */
[----:B------:R-:W-:-:S06]  /*6a80*/  @!P1 IMAD.MOV.U32 R20, RZ, RZ, RZ ;  /* 0x000000ffff149224 */ /* 0x000fcc00078e00ff */
[----:B------:R-:W-:-:S11]  /*6a90*/  @!P1 DMUL R26, R24, R20 ;  /* 0x00000014181a9228 */ /* 0x000fd60000000000 */
.L_x_419:
[----:B------:R-:W-:Y:S01]  /*6aa0*/  DFMA R34, R34, R26, R26 ;  /* 0x0000001a2222722b */ /* 0x000fe2000000001a */
[----:B------:R-:W-:Y:S01]  /*6ab0*/  IMAD.MOV.U32 R20, RZ, RZ, R12 ;  /* 0x000000ffff147224 */ /* 0x000fe200078e000c */
[----:B------:R-:W-:Y:S01]  /*6ac0*/  DSETP.NEU.AND P0, PT, |R26|, +INF , PT ;  /* 0x7ff000001a00742a */ /* 0x000fe20003f0d200 */
[----:B------:R-:W-:-:S07]  /*6ad0*/  IMAD.MOV.U32 R21, RZ, RZ, 0x0 ;  /* 0x00000000ff157424 */ /* 0x000fce00078e00ff */
[----:B------:R-:W-:Y:S02]  /*6ae0*/  FSEL R26, R26, R34, !P0 ;  /* 0x000000221a1a7208 */ /* 0x000fe40004000000 */
[----:B------:R-:W-:Y:S01]  /*6af0*/  FSEL R27, R27, R35, !P0 ;  /* 0x000000231b1b7208 */ /* 0x000fe20004000000 */
[----:B------:R-:W-:Y:S06]  /*6b00*/  RET.REL.NODEC R20 `(_Z9play_gamePfPiPjS1_ii) ;  /* 0xffffff94143c7950 */ /* 0x000fec0003c3ffff */
.L_x_420:
        /* <DEDUP_REMOVED lines=15> */
.L_x_452:


//--------------------- .text._Z13initialise_nnPfPj --------------------------
	.section	.text._Z13initialise_nnPfPj,"ax",@progbits
	.align	128
        .global         _Z13initialise_nnPfPj
        .type           _Z13initialise_nnPfPj,@function
        .size           _Z13initialise_nnPfPj,(.L_x_464 - _Z13initialise_nnPfPj)
        .other          _Z13initialise_nnPfPj,@"STO_CUDA_ENTRY STV_DEFAULT"
_Z13initialise_nnPfPj:
.text._Z13initialise_nnPfPj:
[----:B------:R-:W-:Y:S01]  /*0000*/  LDC R1, c[0x0][0x37c] ;  /* 0x0000df00ff017b82 */ /* 0x000fe20000000800 */
[----:B------:R-:W0:Y:S07]  /*0010*/  S2R R0, SR_TID.X ;  /* 0x0000000000007919 */ /* 0x000e2e0000002100 */
[----:B------:R-:W0:Y:S01]  /*0020*/  S2UR UR6, SR_CTAID.X ;  /* 0x00000000000679c3 */ /* 0x000e220000002500 */
[----:B------:R-:W1:Y:S07]  /*0030*/  LDCU.64 UR4, c[0x0][0x358] ;  /* 0x00006b00ff0477ac */ /* 0x000e6e0008000a00 */
[----:B------:R-:W0:Y:S08]  /*0040*/  LDC R7, c[0x0][0x360] ;  /* 0x0000d800ff077b82 */ /* 0x000e300000000800 */
[----:B------:R-:W2:Y:S08]  /*0050*/  LDC.64 R2, c[0x0][0x388] ;  /* 0x0000e200ff027b82 */ /* 0x000eb00000000a00 */
[----:B------:R-:W3:Y:S01]  /*0060*/  LDC.64 R4, c[0x0][0x380] ;  /* 0x0000e000ff047b82 */ /* 0x000ee20000000a00 */
[----:B0-----:R-:W-:-:S04]  /*0070*/  IMAD R7, R7, UR6, R0 ;  /* 0x0000000607077c24 */ /* 0x001fc8000f8e0200 */
[----:B--2---:R-:W-:-:S06]  /*0080*/  IMAD.WIDE R2, R7, 0x4, R2 ;  /* 0x0000000407027825 */ /* 0x004fcc00078e0202 */
[----:B-1----:R-:W2:Y:S01]  /*0090*/  LDG.E R2, desc[UR4][R2.64] ;  /* 0x0000000402027981 */ /* 0x002ea2000c1e1900 */
[----:B---3--:R-:W-:-:S05]  /*00a0*/  IMAD.WIDE R4, R7, 0x4, R4 ;  /* 0x0000000407047825 */ /* 0x008fca00078e0204 */
[----:B------:R-:W3:Y:S01]  /*00b0*/  LDG.E R6, desc[UR4][R4.64] ;  /* 0x0000000404067981 */ /* 0x000ee2000c1e1900 */
[----:B--2---:R-:W-:-:S04]  /*00c0*/  LOP3.LUT R0, R2, 0x1, RZ, 0xc0, !PT ;  /* 0x0000000102007812 */ /* 0x004fc800078ec0ff */
[----:B------:R-:W-:-:S13]  /*00d0*/  ISETP.NE.U32.AND P0, PT, R0, 0x1, PT ;  /* 0x000000010000780c */ /* 0x000fda0003f05070 */
[----:B---3--:R-:W-:-:S05]  /*00e0*/  @P0 FADD R6, -R6, -RZ ;  /* 0x800000ff06060221 */ /* 0x008fca0000000100 */
[----:B------:R-:W-:Y:S01]  /*00f0*/  STG.E desc[UR4][R4.64], R6 ;  /* 0x0000000604007986 */ /* 0x000fe2000c101904 */
[----:B------:R-:W-:Y:S05]  /*0100*/  EXIT ;  /* 0x000000000000794d */ /* 0x000fea0003800000 */
.L_x_421:
        /* <DEDUP_REMOVED lines=15> */
.L_x_464:


//--------------------- .text._Z7myprintPfi       --------------------------
	.section	.text._Z7myprintPfi,"ax",@progbits
	.align	128
        .global         _Z7myprintPfi
        .type           _Z7myprintPfi,@function
        .size           _Z7myprintPfi,(.L_x_465 - _Z7myprintPfi)
        .other          _Z7myprintPfi,@"STO_CUDA_ENTRY STV_DEFAULT"
_Z7myprintPfi:
.text._Z7myprintPfi:
[----:B------:R-:W0:Y:S08]  /*0000*/  LDC R1, c[0x0][0x37c] ;  /* 0x0000df00ff017b82 */ /* 0x000e300000000800 */
[----:B------:R-:W1:Y:S01]  /*0010*/  LDC.64 R6, c[0x0][0x380] ;  /* 0x0000e000ff067b82 */ /* 0x000e620000000a00 */
[----:B------:R-:W1:Y:S01]  /*0020*/  LDCU.64 UR36, c[0x0][0x358] ;  /* 0x00006b00ff2477ac */ /* 0x000e620008000a00 */
[----:B0-----:R-:W-:Y:S01]  /*0030*/  VIADD R1, R1, 0xfffffff8 ;  /* 0xfffffff801017836 */ /* 0x001fe20000000000 */
[----:B------:R-:W0:Y:S01]  /*0040*/  LDCU UR4, c[0x0][0x2f8] ;  /* 0x00005f00ff0477ac */ /* 0x000e220008000800 */
[----:B------:R-:W-:Y:S01]  /*0050*/  MOV R2, 0x1c0 ;  /* 0x000001c000027802 */ /* 0x000fe20000000f00 */
[----:B------:R-:W2:Y:S01]  /*0060*/  LDCU UR5, c[0x0][0x2fc] ;  /* 0x00005f80ff0577ac */ /* 0x000ea20008000800 */
[----:B------:R-:W3:Y:S01]  /*0070*/  LDCU.64 UR6, c[0x4][0x1a8] ;  /* 0x01003500ff0677ac */ /* 0x000ee20008000a00 */
[----:B-1----:R1:W4:Y:S01]  /*0080*/  LDG.E R0, desc[UR36][R6.64+0x4448] ;  /* 0x0044482406007981 */ /* 0x002322000c1e1900 */
[----:B------:R0:W4:Y:S02]  /*0090*/  LDC.64 R10, c[0x4][R2] ;  /* 0x01000000020a7b82 */ /* 0x0001240000000a00 */
[----:B0-----:R-:W-:-:S05]  /*00a0*/  IADD3 R16, P0, PT, R1, UR4, RZ ;  /* 0x0000000401107c10 */ /* 0x001fca000ff1e0ff */
[----:B--2---:R-:W-:Y:S01]  /*00b0*/  IMAD.X R17, RZ, RZ, UR5, P0 ;  /* 0x00000005ff117e24 */ /* 0x004fe200080e06ff */
[----:B---3--:R-:W-:Y:S01]  /*00c0*/  MOV R4, UR6 ;  /* 0x0000000600047c02 */ /* 0x008fe20008000f00 */
[----:B------:R-:W-:Y:S02]  /*00d0*/  IMAD.U32 R5, RZ, RZ, UR7 ;  /* 0x00000007ff057e24 */ /* 0x000fe4000f8e00ff */
[----:B-1----:R-:W-:Y:S01]  /*00e0*/  IMAD.MOV.U32 R6, RZ, RZ, R16 ;  /* 0x000000ffff067224 */ /* 0x002fe200078e0010 */
[----:B------:R-:W-:Y:S01]  /*00f0*/  MOV R7, R17 ;  /* 0x0000001100077202 */ /* 0x000fe20000000f00 */
[----:B----4-:R-:W0:Y:S02]  /*0100*/  F2F.F64.F32 R8, R0 ;  /* 0x0000000000087310 */ /* 0x010e240000201800 */
[----:B0-----:R0:W-:Y:S04]  /*0110*/  STL.64 [R1], R8 ;  /* 0x0000000801007387 */ /* 0x0011e80000100a00 */
[----:B------:R-:W-:-:S07]  /*0120*/  LEPC R20, `(.L_x_422) ;  /* 0x000000001014794e */ /* 0x000fce0000000000 */
[----:B0-----:R-:W-:Y:S05]  /*0130*/  CALL.ABS.NOINC R10 ;  /* 0x000000000a007343 */ /* 0x001fea0003c00000 */
.L_x_422:
[----:B------:R-:W0:Y:S01]  /*0140*/  LDC.64 R10, c[0x0][0x380] ;  /* 0x0000e000ff0a7b82 */ /* 0x000e220000000a00 */
[----:B------:R-:W1:Y:S01]  /*0150*/  LDCU.64 UR4, c[0x4][0x1a8] ;  /* 0x01003500ff0477ac */ /* 0x000e620008000a00 */
[----:B0-----:R-:W2:Y:S06]  /*0160*/  LDG.E R0, desc[UR36][R10.64+0x444c] ;  /* 0x00444c240a007981 */ /* 0x001eac000c1e1900 */
[----:B------:R0:W3:Y:S01]  /*0170*/  LDC.64 R12, c[0x4][R2] ;  /* 0x01000000020c7b82 */ /* 0x0000e20000000a00 */
[----:B-1----:R-:W-:Y:S01]  /*0180*/  IMAD.U32 R4, RZ, RZ, UR4 ;  /* 0x00000004ff047e24 */ /* 0x002fe2000f8e00ff */
[----:B------:R-:W-:Y:S01]  /*0190*/  MOV R6, R16 ;  /* 0x0000001000067202 */ /* 0x000fe20000000f00 */
[----:B------:R-:W-:-:S02]  /*01a0*/  IMAD.U32 R5, RZ, RZ, UR5 ;  /* 0x00000005ff057e24 */ /* 0x000fc4000f8e00ff */
[----:B------:R-:W-:Y:S01]  /*01b0*/  IMAD.MOV.U32 R7, RZ, RZ, R17 ;  /* 0x000000ffff077224 */ /* 0x000fe200078e0011 */
[----:B--2---:R-:W1:Y:S02]  /*01c0*/  F2F.F64.F32 R8, R0 ;  /* 0x0000000000087310 */ /* 0x004e640000201800 */
[----:B-1-3--:R0:W-:Y:S04]  /*01d0*/  STL.64 [R1], R8 ;  /* 0x0000000801007387 */ /* 0x00a1e80000100a00 */
[----:B------:R-:W-:-:S07]  /*01e0*/  LEPC R20, `(.L_x_423) ;  /* 0x000000001014794e */ /* 0x000fce0000000000 */
[----:B0-----:R-:W-:Y:S05]  /*01f0*/  CALL.ABS.NOINC R12 ;  /* 0x000000000c007343 */ /* 0x001fea0003c00000 */
.L_x_423:
[----:B------:R-:W0:Y:S01]  /*0200*/  LDC.64 R10, c[0x0][0x380] ;  /* 0x0000e000ff0a7b82 */ /* 0x000e220000000a00 */
[----:B------:R-:W1:Y:S01]  /*0210*/  LDCU.64 UR4, c[0x4][0x1a8] ;  /* 0x01003500ff0477ac */ /* 0x000e620008000a00 */
[----:B0-----:R-:W2:Y:S06]  /*0220*/  LDG.E R0, desc[UR36][R10.64+0x4450] ;  /* 0x004450240a007981 */ /* 0x001eac000c1e1900 */
[----:B------:R0:W3:Y:S01]  /*0230*/  LDC.64 R12, c[0x4][R2] ;  /* 0x01000000020c7b82 */ /* 0x0000e20000000a00 */
[----:B-1----:R-:W-:Y:S01]  /*0240*/  IMAD.U32 R4, RZ, RZ, UR4 ;  /* 0x00000004ff047e24 */ /* 0x002fe2000f8e00ff */
[----:B------:R-:W-:Y:S01]  /*0250*/  MOV R5, UR5 ;  /* 0x0000000500057c02 */ /* 0x000fe20008000f00 */
[----:B------:R-:W-:-:S02]  /*0260*/  IMAD.MOV.U32 R6, RZ, RZ, R16 ;  /* 0x000000ffff067224 */ /* 0x000fc400078e0010 */
[----:B------:R-:W-:Y:S01]  /*0270*/  IMAD.MOV.U32 R7, RZ, RZ, R17 ;  /* 0x000000ffff077224 */ /* 0x000fe200078e0011 */
[----:B--2---:R-:W1:Y:S02]  /*0280*/  F2F.F64.F32 R8, R0 ;  /* 0x0000000000087310 */ /* 0x004e640000201800 */
[----:B-1-3--:R0:W-:Y:S04]  /*0290*/  STL.64 [R1], R8 ;  /* 0x0000000801007387 */ /* 0x00a1e80000100a00 */
[----:B------:R-:W-:-:S07]  /*02a0*/  LEPC R20, `(.L_x_424) ;  /* 0x000000001014794e */ /* 0x000fce0000000000 */
[----:B0-----:R-:W-:Y:S05]  /*02b0*/  CALL.ABS.NOINC R12 ;  /* 0x000000000c007343 */ /* 0x001fea0003c00000 */
.L_x_424:
[----:B------:R-:W0:Y:S01]  /*02c0*/  LDC.64 R10, c[0x0][0x380] ;  /* 0x0000e000ff0a7b82 */ /* 0x000e220000000a00 */
[----:B------:R-:W1:Y:S01]  /*02d0*/  LDCU.64 UR4, c[0x4][0x1a8] ;  /* 0x01003500ff0477ac */ /* 0x000e620008000a00 */
[----:B0-----:R-:W2:Y:S06]  /*02e0*/  LDG.E R0, desc[UR36][R10.64+0x4454] ;  /* 0x004454240a007981 */ /* 0x001eac000c1e1900 */
[----:B------:R0:W3:Y:S01]  /*02f0*/  LDC.64 R12, c[0x4][R2] ;  /* 0x01000000020c7b82 */ /* 0x0000e20000000a00 */
[----:B-1----:R-:W-:Y:S01]  /*0300*/  MOV R4, UR4 ;  /* 0x0000000400047c02 */ /* 0x002fe20008000f00 */
[----:B------:R-:W-:Y:S01]  /*0310*/  IMAD.U32 R5, RZ, RZ, UR5 ;  /* 0x00000005ff057e24 */ /* 0x000fe2000f8e00ff */
[----:B------:R-:W-:Y:S01]  /*0320*/  MOV R7, R17 ;  /* 0x0000001100077202 */ /* 0x000fe20000000f00 */
[----:B------:R-:W-:Y:S01]  /*0330*/  IMAD.MOV.U32 R6, RZ, RZ, R16 ;  /* 0x000000ffff067224 */ /* 0x000fe200078e0010 */
[----:B--2---:R-:W1:Y:S02]  /*0340*/  F2F.F64.F32 R8, R0 ;  /* 0x0000000000087310 */ /* 0x004e640000201800 */
[----:B-1-3--:R0:W-:Y:S04]  /*0350*/  STL.64 [R1], R8 ;  /* 0x0000000801007387 */ /* 0x00a1e80000100a00 */
[----:B------:R-:W-:-:S07]  /*0360*/  LEPC R20, `(.L_x_425) ;  /* 0x000000001014794e */ /* 0x000fce0000000000 */
[----:B0-----:R-:W-:Y:S05]  /*0370*/  CALL.ABS.NOINC R12 ;  /* 0x000000000c007343 */ /* 0x001fea0003c00000 */
.L_x_425:
        /* <DEDUP_REMOVED lines=12> */
.L_x_426:
        /* <DEDUP_REMOVED lines=12> */
.L_x_427:
        /* <DEDUP_REMOVED lines=12> */
.L_x_428:
        /* <DEDUP_REMOVED lines=12> */
.L_x_429:
        /* <DEDUP_REMOVED lines=12> */
.L_x_430:
        /* <DEDUP_REMOVED lines=12> */
.L_x_431:
        /* <DEDUP_REMOVED lines=12> */
.L_x_432:
        /* <DEDUP_REMOVED lines=12> */
.L_x_433:
        /* <DEDUP_REMOVED lines=12> */
.L_x_434:
        /* <DEDUP_REMOVED lines=12> */
.L_x_435:
        /* <DEDUP_REMOVED lines=12> */
.L_x_436:
        /* <DEDUP_REMOVED lines=12> */
.L_x_437:
        /* <DEDUP_REMOVED lines=12> */
.L_x_438:
        /* <DEDUP_REMOVED lines=12> */
.L_x_439:
        /* <DEDUP_REMOVED lines=12> */
.L_x_440:
[----:B------:R-:W0:Y:S01]  /*0ec0*/  LDC.64 R10, c[0x0][0x380] ;  /* 0x0000e000ff0a7b82 */ /* 0x000e220000000a00 */
[----:B------:R-:W1:Y:S01]  /*0ed0*/  LDCU.64 UR4, c[0x4][0x1a8] ;  /* 0x01003500ff0477ac */ /* 0x000e620008000a00 */
[----:B0-----:R-:W2:Y:S06]  /*0ee0*/  LDG.E R0, desc[UR36][R10.64+0x4494] ;  /* 0x004494240a007981 */ /* 0x001eac000c1e1900 */
[----:B------:R0:W3:Y:S01]  /*0ef0*/  LDC.64 R12, c[0x4][R2] ;  /* 0x01000000020c7b82 */ /* 0x0000e20000000a00 */
[----:B-1----:R-:W-:Y:S01]  /*0f00*/  IMAD.U32 R4, RZ, RZ, UR4 ;  /* 0x00000004ff047e24 */ /* 0x002fe2000f8e00ff */
[----:B------:R-:W-:Y:S01]  /*0f10*/  MOV R5, UR5 ;  /* 0x0000000500057c02 */ /* 0x000fe20008000f00 */
[----:B------:R-:W-:Y:S01]  /*0f20*/  IMAD.MOV.U32 R6, RZ, RZ, R16 ;  /* 0x000000ffff067224 */ /* 0x000fe200078e0010 */
[----:B------:R-:W-:Y:S01]  /*0f30*/  MOV R7, R17 ;  /* 0x0000001100077202 */ /* 0x000fe20000000f00 */
[----:B--2---:R-:W1:Y:S02]  /*0f40*/  F2F.F64.F32 R8, R0 ;  /* 0x0000000000087310 */ /* 0x004e640000201800 */
[----:B-1-3--:R0:W-:Y:S04]  /*0f50*/  STL.64 [R1], R8 ;  /* 0x0000000801007387 */ /* 0x00a1e80000100a00 */
[----:B------:R-:W-:-:S07]  /*0f60*/  LEPC R20, `(.L_x_441) ;  /* 0x000000001014794e */ /* 0x000fce0000000000 */
[----:B0-----:R-:W-:Y:S05]  /*0f70*/  CALL.ABS.NOINC R12 ;  /* 0x000000000c007343 */ /* 0x001fea0003c00000 */
.L_x_441:
        /* <DEDUP_REMOVED lines=12> */
.L_x_442:
        /* <DEDUP_REMOVED lines=12> */
.L_x_443:
        /* <DEDUP_REMOVED lines=12> */
.L_x_444:
        /* <DEDUP_REMOVED lines=12> */
.L_x_445:
[----:B------:R-:W0:Y:S01]  /*1280*/  LDC.64 R2, c[0x4][R2] ;  /* 0x0100000002027b82 */ /* 0x000e220000000a00 */
[----:B------:R-:W1:Y:S01]  /*1290*/  LDCU.64 UR4, c[0x4][0x1b0] ;  /* 0x01003600ff0477ac */ /* 0x000e620008000a00 */
[----:B------:R-:W-:Y:S01]  /*12a0*/  CS2R R6, SRZ ;  /* 0x0000000000067805 */ /* 0x000fe2000001ff00 */
[----:B-1----:R-:W-:Y:S01]  /*12b0*/  IMAD.U32 R4, RZ, RZ, UR4 ;  /* 0x00000004ff047e24 */ /* 0x002fe2000f8e00ff */
[----:B------:R-:W-:-:S07]  /*12c0*/  MOV R5, UR5 ;  /* 0x0000000500057c02 */ /* 0x000fce0008000f00 */
[----:B------:R-:W-:-:S07]  /*12d0*/  LEPC R20, `(.L_x_446) ;  /* 0x000000001014794e */ /* 0x000fce0000000000 */
[----:B0-----:R-:W-:Y:S05]  /*12e0*/  CALL.ABS.NOINC R2 ;  /* 0x0000000002007343 */ /* 0x001fea0003c00000 */
.L_x_446:
[----:B------:R-:W-:Y:S05]  /*12f0*/  EXIT ;  /* 0x000000000000794d */ /* 0x000fea0003800000 */
.L_x_447:
        /* <DEDUP_REMOVED lines=16> */
.L_x_465:


//--------------------- .nv.global.init           --------------------------
	.section	.nv.global.init,"aw",@progbits
	.align	4
.nv.global.init:
	.type		mrg32k3aM1SubSeq,@object
	.size		mrg32k3aM1SubSeq,(mrg32k3aM2SubSeq - mrg32k3aM1SubSeq)
mrg32k3aM1SubSeq:
        /*0000*/ 	.byte	0x0b, 0xcc, 0xee, 0x04, 0x73, 0x29, 0x8b, 0x6f, 0xf6, 0x53, 0x03, 0xf6, 0x23, 0xf6, 0xea, 0xda
        /* <DEDUP_REMOVED lines=125> */
	.type		mrg32k3aM2SubSeq,@object
	.size		mrg32k3aM2SubSeq,(mrg32k3aM1 - mrg32k3aM2SubSeq)
mrg32k3aM2SubSeq:
        /* <DEDUP_REMOVED lines=126> */
	.type		mrg32k3aM1,@object
	.size		mrg32k3aM1,(mrg32k3aM1Seq - mrg32k3aM1)
mrg32k3aM1:
        /* <DEDUP_REMOVED lines=144> */
	.type		mrg32k3aM1Seq,@object
	.size		mrg32k3aM1Seq,(mrg32k3aM2 - mrg32k3aM1Seq)
mrg32k3aM1Seq:
        /* <DEDUP_REMOVED lines=144> */
	.type		mrg32k3aM2,@object
	.size		mrg32k3aM2,(mrg32k3aM2Seq - mrg32k3aM2)
mrg32k3aM2:
        /* <DEDUP_REMOVED lines=144> */
	.type		mrg32k3aM2Seq,@object
	.size		mrg32k3aM2Seq,(precalc_xorwow_matrix - mrg32k3aM2Seq)
mrg32k3aM2Seq:
        /* <DEDUP_REMOVED lines=144> */
	.type		precalc_xorwow_matrix,@object
	.size		precalc_xorwow_matrix,(precalc_xorwow_offset_matrix - precalc_xorwow_matrix)
precalc_xorwow_matrix:
        /* <DEDUP_REMOVED lines=6400> */
	.type		precalc_xorwow_offset_matrix,@object
	.size		precalc_xorwow_offset_matrix,($str$1 - precalc_xorwow_offset_matrix)
precalc_xorwow_offset_matrix:
        /* <DEDUP_REMOVED lines=6400> */
	.type		$str$1,@object
	.size		$str$1,($str - $str$1)
$str$1:
        /*353c0*/ 	.byte	0x0a, 0x00
	.type		$str,@object
	.size		$str,($str$2 - $str)
$str:
        /*353c2*/ 	.byte	0x25, 0x66, 0x20, 0x00
	.type		$str$2,@object
	.size		$str$2,(.L_56 - $str$2)
$str$2:
        /*353c6*/ 	.byte	0x25, 0x64, 0x09, 0x25, 0x64, 0x0a, 0x00
.L_56:


//--------------------- .nv.shared._ZN3cub18CUB_300001_SM_10006detail10radix_sort29DeviceRadixSortOnesweepKernelINS1_5radix10policy_hubIiiyE10Policy1000ELNS0_9SortOrderE1EiiyiiNS1_21identity_decomposer_tEEEvPT5_SB_PT3_PKSC_PT1_PKSG_PT2_PKSK_T4_iiT6_ --------------------------
	.section	.nv.shared._ZN3cub18CUB_300001_SM_10006detail10radix_sort29DeviceRadixSortOnesweepKernelINS1_5radix10policy_hubIiiyE10Policy1000ELNS0_9SortOrderE1EiiyiiNS1_21identity_decomposer_tEEEvPT5_SB_PT3_PKSC_PT1_PKSG_PT2_PKSK_T4_iiT6_,"aw",@nobits
	.sectionflags	@""
	.align	16
.nv.shared._ZN3cub18CUB_300001_SM_10006detail10radix_sort29DeviceRadixSortOnesweepKernelINS1_5radix10policy_hubIiiyE10Policy1000ELNS0_9SortOrderE1EiiyiiNS1_21identity_decomposer_tEEEvPT5_SB_PT3_PKSC_PT1_PKSG_PT2_PKSK_T4_iiT6_:
	.zero		29184


//--------------------- .nv.shared.reserved.0     --------------------------
	.section	.nv.shared.reserved.0,"aw",@nobits
	.weak		__nv_reservedSMEM_offset_0_alias
	.size		__nv_reservedSMEM_offset_0_alias, 0, 64
	.other		__nv_reservedSMEM_offset_0_alias,@"STO_CUDA_RESERVED_SHARED STV_DEFAULT"
__nv_reservedSMEM_offset_0_alias:
	.zero		0
	.zero		64


//--------------------- .nv.global                --------------------------
	.section	.nv.global,"aw",@nobits
.nv.global:
	.type		_ZN34_INTERNAL_d83ea922_4_k_cu_dffc79f06thrust24THRUST_300001_SM_1000_NS12placeholders2_8E,@object
	.size		_ZN34_INTERNAL_d83ea922_4_k_cu_dffc79f06thrust24THRUST_300001_SM_1000_NS12placeholders2_8E,(_ZN34_INTERNAL_d83ea922_4_k_cu_dffc79f04cuda3std3__436_GLOBAL__N__d83ea922_4_k_cu_dffc79f06ignoreE - _ZN34_INTERNAL_d83ea922_4_k_cu_dffc79f06thrust24THRUST_300001_SM_1000_NS12placeholders2_8E)
_ZN34_INTERNAL_d83ea922_4_k_cu_dffc79f06thrust24THRUST_300001_SM_1000_NS12placeholders2_8E:
	.zero		1
	.type		_ZN34_INTERNAL_d83ea922_4_k_cu_dffc79f04cuda3std3__436_GLOBAL__N__d83ea922_4_k_cu_dffc79f06ignoreE,@object
	.size		_ZN34_INTERNAL_d83ea922_4_k_cu_dffc79f04cuda3std3__436_GLOBAL__N__d83ea922_4_k_cu_dffc79f06ignoreE,(_ZN34_INTERNAL_d83ea922_4_k_cu_dffc79f04cuda3std6ranges3__45__cpo4dataE - _ZN34_INTERNAL_d83ea922_4_k_cu_dffc79f04cuda3std3__436_GLOBAL__N__d83ea922_4_k_cu_dffc79f06ignoreE)
_ZN34_INTERNAL_d83ea922_4_k_cu_dffc79f04cuda3std3__436_GLOBAL__N__d83ea922_4_k_cu_dffc79f06ignoreE:
	.zero		1
	.type		_ZN34_INTERNAL_d83ea922_4_k_cu_dffc79f04cuda3std6ranges3__45__cpo4dataE,@object
	.size		_ZN34_INTERNAL_d83ea922_4_k_cu_dffc79f04cuda3std6ranges3__45__cpo4dataE,(_ZN34_INTERNAL_d83ea922_4_k_cu_dffc79f06thrust24THRUST_300001_SM_1000_NS6system3cpp3parE - _ZN34_INTERNAL_d83ea922_4_k_cu_dffc79f04cuda3std6ranges3__45__cpo4dataE)
_ZN34_INTERNAL_d83ea922_4_k_cu_dffc79f04cuda3std6ranges3__45__cpo4dataE:
	.zero		1
	.type		_ZN34_INTERNAL_d83ea922_4_k_cu_dffc79f06thrust24THRUST_300001_SM_1000_NS6system3cpp3parE,@object
	.size		_ZN34_INTERNAL_d83ea922_4_k_cu_dffc79f06thrust24THRUST_300001_SM_1000_NS6system3cpp3parE,(_ZN34_INTERNAL_d83ea922_4_k_cu_dffc79f04cuda3std3__45__cpo5beginE - _ZN34_INTERNAL_d83ea922_4_k_cu_dffc79f06thrust24THRUST_300001_SM_1000_NS6system3cpp3parE)
_ZN34_INTERNAL_d83ea922_4_k_cu_dffc79f06thrust24THRUST_300001_SM_1000_NS6system3cpp3parE:
	.zero		1
	.type		_ZN34_INTERNAL_d83ea922_4_k_cu_dffc79f04cuda3std3__45__cpo5beginE,@object
	.size		_ZN34_INTERNAL_d83ea922_4_k_cu_dffc79f04cuda3std3__45__cpo5beginE,(_ZN34_INTERNAL_d83ea922_4_k_cu_dffc79f04cuda3std6ranges3__45__cpo5beginE - _ZN34_INTERNAL_d83ea922_4_k_cu_dffc79f04cuda3std3__45__cpo5beginE)
_ZN34_INTERNAL_d83ea922_4_k_cu_dffc79f04cuda3std3__45__cpo5beginE:
	.zero		1
	.type		_ZN34_INTERNAL_d83ea922_4_k_cu_dffc79f04cuda3std6ranges3__45__cpo5beginE,@object
	.size		_ZN34_INTERNAL_d83ea922_4_k_cu_dffc79f04cuda3std6ranges3__45__cpo5beginE,(_ZN34_INTERNAL_d83ea922_4_k_cu_dffc79f06thrust24THRUST_300001_SM_1000_NS6deviceE - _ZN34_INTERNAL_d83ea922_4_k_cu_dffc79f04cuda3std6ranges3__45__cpo5beginE)
_ZN34_INTERNAL_d83ea922_4_k_cu_dffc79f04cuda3std6ranges3__45__cpo5beginE:
	.zero		1
	.type		_ZN34_INTERNAL_d83ea922_4_k_cu_dffc79f06thrust24THRUST_300001_SM_1000_NS6deviceE,@object
	.size		_ZN34_INTERNAL_d83ea922_4_k_cu_dffc79f06thrust24THRUST_300001_SM_1000_NS6deviceE,(_ZN34_INTERNAL_d83ea922_4_k_cu_dffc79f04cuda3std3__47nulloptE - _ZN34_INTERNAL_d83ea922_4_k_cu_dffc79f06thrust24THRUST_300001_SM_1000_NS6deviceE)
_ZN34_INTERNAL_d83ea922_4_k_cu_dffc79f06thrust24THRUST_300001_SM_1000_NS6deviceE:
	.zero		1
	.type		_ZN34_INTERNAL_d83ea922_4_k_cu_dffc79f04cuda3std3__47nulloptE,@object
	.size		_ZN34_INTERNAL_d83ea922_4_k_cu_dffc79f04cuda3std3__47nulloptE,(_ZN34_INTERNAL_d83ea922_4_k_cu_dffc79f04cuda3std6ranges3__45__cpo8distanceE - _ZN34_INTERNAL_d83ea922_4_k_cu_dffc79f04cuda3std3__47nulloptE)
_ZN34_INTERNAL_d83ea922_4_k_cu_dffc79f04cuda3std3__47nulloptE:
	.zero		1
	.type		_ZN34_INTERNAL_d83ea922_4_k_cu_dffc79f04cuda3std6ranges3__45__cpo8distanceE,@object
	.size		_ZN34_INTERNAL_d83ea922_4_k_cu_dffc79f04cuda3std6ranges3__45__cpo8distanceE,(_ZN34_INTERNAL_d83ea922_4_k_cu_dffc79f06thrust24THRUST_300001_SM_1000_NS12placeholders2_4E - _ZN34_INTERNAL_d83ea922_4_k_cu_dffc79f04cuda3std6ranges3__45__cpo8distanceE)
_ZN34_INTERNAL_d83ea922_4_k_cu_dffc79f04cuda3std6ranges3__45__cpo8distanceE:
	.zero		1
	.type		_ZN34_INTERNAL_d83ea922_4_k_cu_dffc79f06thrust24THRUST_300001_SM_1000_NS12placeholders2_4E,@object
	.size		_ZN34_INTERNAL_d83ea922_4_k_cu_dffc79f06thrust24THRUST_300001_SM_1000_NS12placeholders2_4E,(_ZN34_INTERNAL_d83ea922_4_k_cu_dffc79f04cuda3std3__45__cpo6rbeginE - _ZN34_INTERNAL_d83ea922_4_k_cu_dffc79f06thrust24THRUST_300001_SM_1000_NS12placeholders2_4E)
_ZN34_INTERNAL_d83ea922_4_k_cu_dffc79f06thrust24THRUST_300001_SM_1000_NS12placeholders2_4E:
	.zero		1
	.type		_ZN34_INTERNAL_d83ea922_4_k_cu_dffc79f04cuda3std3__45__cpo6rbeginE,@object
	.size		_ZN34_INTERNAL_d83ea922_4_k_cu_dffc79f04cuda3std3__45__cpo6rbeginE,(_ZN34_INTERNAL_d83ea922_4_k_cu_dffc79f04cuda3std6ranges3__45__cpo7advanceE - _ZN34_INTERNAL_d83ea922_4_k_cu_dffc79f04cuda3std3__45__cpo6rbeginE)
_ZN34_INTERNAL_d83ea922_4_k_cu_dffc79f04cuda3std3__45__cpo6rbeginE:
	.zero		1
	.type		_ZN34_INTERNAL_d83ea922_4_k_cu_dffc79f04cuda3std6ranges3__45__cpo7advanceE,@object
	.size		_ZN34_INTERNAL_d83ea922_4_k_cu_dffc79f04cuda3std6ranges3__45__cpo7advanceE,(_ZN34_INTERNAL_d83ea922_4_k_cu_dffc79f06thrust24THRUST_300001_SM_1000_NS12placeholders3_10E - _ZN34_INTERNAL_d83ea922_4_k_cu_dffc79f04cuda3std6ranges3__45__cpo7advanceE)
_ZN34_INTERNAL_d83ea922_4_k_cu_dffc79f04cuda3std6ranges3__45__cpo7advanceE:
	.zero		1
	.type		_ZN34_INTERNAL_d83ea922_4_k_cu_dffc79f06thrust24THRUST_300001_SM_1000_NS12placeholders3_10E,@object
	.size		_ZN34_INTERNAL_d83ea922_4_k_cu_dffc79f06thrust24THRUST_300001_SM_1000_NS12placeholders3_10E,(_ZN34_INTERNAL_d83ea922_4_k_cu_dffc79f04cuda3std3__48in_placeE - _ZN34_INTERNAL_d83ea922_4_k_cu_dffc79f06thrust24THRUST_300001_SM_1000_NS12placeholders3_10E)
_ZN34_INTERNAL_d83ea922_4_k_cu_dffc79f06thrust24THRUST_300001_SM_1000_NS12placeholders3_10E:
	.zero		1
	.type		_ZN34_INTERNAL_d83ea922_4_k_cu_dffc79f04cuda3std3__48in_placeE,@object
	.size		_ZN34_INTERNAL_d83ea922_4_k_cu_dffc79f04cuda3std3__48in_placeE,(_ZN34_INTERNAL_d83ea922_4_k_cu_dffc79f04cuda3std6ranges3__45__cpo4sizeE - _ZN34_INTERNAL_d83ea922_4_k_cu_dffc79f04cuda3std3__48in_placeE)
_ZN34_INTERNAL_d83ea922_4_k_cu_dffc79f04cuda3std3__48in_placeE:
	.zero		1
	.type		_ZN34_INTERNAL_d83ea922_4_k_cu_dffc79f04cuda3std6ranges3__45__cpo4sizeE,@object
	.size		_ZN34_INTERNAL_d83ea922_4_k_cu_dffc79f04cuda3std6ranges3__45__cpo4sizeE,(_ZN34_INTERNAL_d83ea922_4_k_cu_dffc79f06thrust24THRUST_300001_SM_1000_NS12placeholders2_2E - _ZN34_INTERNAL_d83ea922_4_k_cu_dffc79f04cuda3std6ranges3__45__cpo4sizeE)
_ZN34_INTERNAL_d83ea922_4_k_cu_dffc79f04cuda3std6ranges3__45__cpo4sizeE:
	.zero		1
	.type		_ZN34_INTERNAL_d83ea922_4_k_cu_dffc79f06thrust24THRUST_300001_SM_1000_NS12placeholders2_2E,@object
	.size		_ZN34_INTERNAL_d83ea922_4_k_cu_dffc79f06thrust24THRUST_300001_SM_1000_NS12placeholders2_2E,(_ZN34_INTERNAL_d83ea922_4_k_cu_dffc79f04cuda3std3__45__cpo6cbeginE - _ZN34_INTERNAL_d83ea922_4_k_cu_dffc79f06thrust24THRUST_300001_SM_1000_NS12placeholders2_2E)
_ZN34_INTERNAL_d83ea922_4_k_cu_dffc79f06thrust24THRUST_300001_SM_1000_NS12placeholders2_2E:
	.zero		1
	.type		_ZN34_INTERNAL_d83ea922_4_k_cu_dffc79f04cuda3std3__45__cpo6cbeginE,@object
	.size		_ZN34_INTERNAL_d83ea922_4_k_cu_dffc79f04cuda3std3__45__cpo6cbeginE,(_ZN34_INTERNAL_d83ea922_4_k_cu_dffc79f04cuda3std6ranges3__45__cpo6cbeginE - _ZN34_INTERNAL_d83ea922_4_k_cu_dffc79f04cuda3std3__45__cpo6cbeginE)
_ZN34_INTERNAL_d83ea922_4_k_cu_dffc79f04cuda3std3__45__cpo6cbeginE:
	.zero		1
	.type		_ZN34_INTERNAL_d83ea922_4_k_cu_dffc79f04cuda3std6ranges3__45__cpo6cbeginE,@object
	.size		_ZN34_INTERNAL_d83ea922_4_k_cu_dffc79f04cuda3std6ranges3__45__cpo6cbeginE,(_ZN34_INTERNAL_d83ea922_4_k_cu_dffc79f06thrust24THRUST_300001_SM_1000_NS12placeholders2_6E - _ZN34_INTERNAL_d83ea922_4_k_cu_dffc79f04cuda3std6ranges3__45__cpo6cbeginE)
_ZN34_INTERNAL_d83ea922_4_k_cu_dffc79f04cuda3std6ranges3__45__cpo6cbeginE:
	.zero		1
	.type		_ZN34_INTERNAL_d83ea922_4_k_cu_dffc79f06thrust24THRUST_300001_SM_1000_NS12placeholders2_6E,@object
	.size		_ZN34_INTERNAL_d83ea922_4_k_cu_dffc79f06thrust24THRUST_300001_SM_1000_NS12placeholders2_6E,(_ZN34_INTERNAL_d83ea922_4_k_cu_dffc79f04cuda3std3__45__cpo7crbeginE - _ZN34_INTERNAL_d83ea922_4_k_cu_dffc79f06thrust24THRUST_300001_SM_1000_NS12placeholders2_6E)
_ZN34_INTERNAL_d83ea922_4_k_cu_dffc79f06thrust24THRUST_300001_SM_1000_NS12placeholders2_6E:
	.zero		1
	.type		_ZN34_INTERNAL_d83ea922_4_k_cu_dffc79f04cuda3std3__45__cpo7crbeginE,@object
	.size		_ZN34_INTERNAL_d83ea922_4_k_cu_dffc79f04cuda3std3__45__cpo7crbeginE,(_ZN34_INTERNAL_d83ea922_4_k_cu_dffc79f04cuda3std6ranges3__45__cpo4nextE - _ZN34_INTERNAL_d83ea922_4_k_cu_dffc79f04cuda3std3__45__cpo7crbeginE)
_ZN34_INTERNAL_d83ea922_4_k_cu_dffc79f04cuda3std3__45__cpo7crbeginE:
	.zero		1
	.type		_ZN34_INTERNAL_d83ea922_4_k_cu_dffc79f04cuda3std6ranges3__45__cpo4nextE,@object
	.size		_ZN34_INTERNAL_d83ea922_4_k_cu_dffc79f04cuda3std6ranges3__45__cpo4nextE,(_ZN34_INTERNAL_d83ea922_4_k_cu_dffc79f04cuda3std6ranges3__45__cpo4swapE - _ZN34_INTERNAL_d83ea922_4_k_cu_dffc79f04cuda3std6ranges3__45__cpo4nextE)
_ZN34_INTERNAL_d83ea922_4_k_cu_dffc79f04cuda3std6ranges3__45__cpo4nextE:
	.zero		1
	.type		_ZN34_INTERNAL_d83ea922_4_k_cu_dffc79f04cuda3std6ranges3__45__cpo4swapE,@object
	.size		_ZN34_INTERNAL_d83ea922_4_k_cu_dffc79f04cuda3std6ranges3__45__cpo4swapE,(_ZN34_INTERNAL_d83ea922_4_k_cu_dffc79f06thrust24THRUST_300001_SM_1000_NS8cuda_cub10par_nosyncE - _ZN34_INTERNAL_d83ea922_4_k_cu_dffc79f04cuda3std6ranges3__45__cpo4swapE)
_ZN34_INTERNAL_d83ea922_4_k_cu_dffc79f04cuda3std6ranges3__45__cpo4swapE:
	.zero		1
	.type		_ZN34_INTERNAL_d83ea922_4_k_cu_dffc79f06thrust24THRUST_300001_SM_1000_NS8cuda_cub10par_nosyncE,@object
	.size		_ZN34_INTERNAL_d83ea922_4_k_cu_dffc79f06thrust24THRUST_300001_SM_1000_NS8cuda_cub10par_nosyncE,(_ZN34_INTERNAL_d83ea922_4_k_cu_dffc79f06thrust24THRUST_300001_SM_1000_NS3seqE - _ZN34_INTERNAL_d83ea922_4_k_cu_dffc79f06thrust24THRUST_300001_SM_1000_NS8cuda_cub10par_nosyncE)
_ZN34_INTERNAL_d83ea922_4_k_cu_dffc79f06thrust24THRUST_300001_SM_1000_NS8cuda_cub10par_nosyncE:
	.zero		1
	.type		_ZN34_INTERNAL_d83ea922_4_k_cu_dffc79f06thrust24THRUST_300001_SM_1000_NS3seqE,@object
	.size		_ZN34_INTERNAL_d83ea922_4_k_cu_dffc79f06thrust24THRUST_300001_SM_1000_NS3seqE,(_ZN34_INTERNAL_d83ea922_4_k_cu_dffc79f04cuda3std3__420unreachable_sentinelE - _ZN34_INTERNAL_d83ea922_4_k_cu_dffc79f06thrust24THRUST_300001_SM_1000_NS3seqE)
_ZN34_INTERNAL_d83ea922_4_k_cu_dffc79f06thrust24THRUST_300001_SM_1000_NS3seqE:
	.zero		1
	.type		_ZN34_INTERNAL_d83ea922_4_k_cu_dffc79f04cuda3std3__420unreachable_sentinelE,@object
	.size		_ZN34_INTERNAL_d83ea922_4_k_cu_dffc79f04cuda3std3__420unreachable_sentinelE,(_ZN34_INTERNAL_d83ea922_4_k_cu_dffc79f04cuda3std6ranges3__45__cpo5ssizeE - _ZN34_INTERNAL_d83ea922_4_k_cu_dffc79f04cuda3std3__420unreachable_sentinelE)
_ZN34_INTERNAL_d83ea922_4_k_cu_dffc79f04cuda3std3__420unreachable_sentinelE:
	.zero		1
	.type		_ZN34_INTERNAL_d83ea922_4_k_cu_dffc79f04cuda3std6ranges3__45__cpo5ssizeE,@object
	.size		_ZN34_INTERNAL_d83ea922_4_k_cu_dffc79f04cuda3std6ranges3__45__cpo5ssizeE,(_ZN34_INTERNAL_d83ea922_4_k_cu_dffc79f06thrust24THRUST_300001_SM_1000_NS12placeholders2_3E - _ZN34_INTERNAL_d83ea922_4_k_cu_dffc79f04cuda3std6ranges3__45__cpo5ssizeE)
_ZN34_INTERNAL_d83ea922_4_k_cu_dffc79f04cuda3std6ranges3__45__cpo5ssizeE:
	.zero		1
	.type		_ZN34_INTERNAL_d83ea922_4_k_cu_dffc79f06thrust24THRUST_300001_SM_1000_NS12placeholders2_3E,@object
	.size		_ZN34_INTERNAL_d83ea922_4_k_cu_dffc79f06thrust24THRUST_300001_SM_1000_NS12placeholders2_3E,(_ZN34_INTERNAL_d83ea922_4_k_cu_dffc79f04cuda3std3__45__cpo4cendE - _ZN34_INTERNAL_d83ea922_4_k_cu_dffc79f06thrust24THRUST_300001_SM_1000_NS12placeholders2_3E)
_ZN34_INTERNAL_d83ea922_4_k_cu_dffc79f06thrust24THRUST_300001_SM_1000_NS12placeholders2_3E:
	.zero		1
	.type		_ZN34_INTERNAL_d83ea922_4_k_cu_dffc79f04cuda3std3__45__cpo4cendE,@object
	.size		_ZN34_INTERNAL_d83ea922_4_k_cu_dffc79f04cuda3std3__45__cpo4cendE,(_ZN34_INTERNAL_d83ea922_4_k_cu_dffc79f04cuda3std6ranges3__45__cpo4cendE - _ZN34_INTERNAL_d83ea922_4_k_cu_dffc79f04cuda3std3__45__cpo4cendE)
_ZN34_INTERNAL_d83ea922_4_k_cu_dffc79f04cuda3std3__45__cpo4cendE:
	.zero		1
	.type		_ZN34_INTERNAL_d83ea922_4_k_cu_dffc79f04cuda3std6ranges3__45__cpo4cendE,@object
	.size		_ZN34_INTERNAL_d83ea922_4_k_cu_dffc79f04cuda3std6ranges3__45__cpo4cendE,(_ZN34_INTERNAL_d83ea922_4_k_cu_dffc79f06thrust24THRUST_300001_SM_1000_NS12placeholders2_7E - _ZN34_INTERNAL_d83ea922_4_k_cu_dffc79f04cuda3std6ranges3__45__cpo4cendE)
_ZN34_INTERNAL_d83ea922_4_k_cu_dffc79f04cuda3std6ranges3__45__cpo4cendE:
	.zero		1
	.type		_ZN34_INTERNAL_d83ea922_4_k_cu_dffc79f06thrust24THRUST_300001_SM_1000_NS12placeholders2_7E,@object
	.size		_ZN34_INTERNAL_d83ea922_4_k_cu_dffc79f06thrust24THRUST_300001_SM_1000_NS12placeholders2_7E,(_ZN34_INTERNAL_d83ea922_4_k_cu_dffc79f04cuda3std3__45__cpo5crendE - _ZN34_INTERNAL_d83ea922_4_k_cu_dffc79f06thrust24THRUST_300001_SM_1000_NS12placeholders2_7E)
_ZN34_INTERNAL_d83ea922_4_k_cu_dffc79f06thrust24THRUST_300001_SM_1000_NS12placeholders2_7E:
	.zero		1
	.type		_ZN34_INTERNAL_d83ea922_4_k_cu_dffc79f04cuda3std3__45__cpo5crendE,@object
	.size		_ZN34_INTERNAL_d83ea922_4_k_cu_dffc79f04cuda3std3__45__cpo5crendE,(_ZN34_INTERNAL_d83ea922_4_k_cu_dffc79f04cuda3std6ranges3__45__cpo4prevE - _ZN34_INTERNAL_d83ea922_4_k_cu_dffc79f04cuda3std3__45__cpo5crendE)
_ZN34_INTERNAL_d83ea922_4_k_cu_dffc79f04cuda3std3__45__cpo5crendE:
	.zero		1
	.type		_ZN34_INTERNAL_d83ea922_4_k_cu_dffc79f04cuda3std6ranges3__45__cpo4prevE,@object
	.size		_ZN34_INTERNAL_d83ea922_4_k_cu_dffc79f04cuda3std6ranges3__45__cpo4prevE,(_ZN34_INTERNAL_d83ea922_4_k_cu_dffc79f04cuda3std6ranges3__45__cpo9iter_moveE - _ZN34_INTERNAL_d83ea922_4_k_cu_dffc79f04cuda3std6ranges3__45__cpo4prevE)
_ZN34_INTERNAL_d83ea922_4_k_cu_dffc79f04cuda3std6ranges3__45__cpo4prevE:
	.zero		1
	.type		_ZN34_INTERNAL_d83ea922_4_k_cu_dffc79f04cuda3std6ranges3__45__cpo9iter_moveE,@object
	.size		_ZN34_INTERNAL_d83ea922_4_k_cu_dffc79f04cuda3std6ranges3__45__cpo9iter_moveE,(_ZN34_INTERNAL_d83ea922_4_k_cu_dffc79f06thrust24THRUST_300001_SM_1000_NS6system6detail10sequential3seqE - _ZN34_INTERNAL_d83ea922_4_k_cu_dffc79f04cuda3std6ranges3__45__cpo9iter_moveE)
_ZN34_INTERNAL_d83ea922_4_k_cu_dffc79f04cuda3std6ranges3__45__cpo9iter_moveE:
	.zero		1
	.type		_ZN34_INTERNAL_d83ea922_4_k_cu_dffc79f06thrust24THRUST_300001_SM_1000_NS6system6detail10sequential3seqE,@object
	.size		_ZN34_INTERNAL_d83ea922_4_k_cu_dffc79f06thrust24THRUST_300001_SM_1000_NS6system6detail10sequential3seqE,(_ZN34_INTERNAL_d83ea922_4_k_cu_dffc79f06thrust24THRUST_300001_SM_1000_NS12placeholders2_9E - _ZN34_INTERNAL_d83ea922_4_k_cu_dffc79f06thrust24THRUST_300001_SM_1000_NS6system6detail10sequential3seqE)
_ZN34_INTERNAL_d83ea922_4_k_cu_dffc79f06thrust24THRUST_300001_SM_1000_NS6system6detail10sequential3seqE:
	.zero		1
	.type		_ZN34_INTERNAL_d83ea922_4_k_cu_dffc79f06thrust24THRUST_300001_SM_1000_NS12placeholders2_9E,@object
	.size		_ZN34_INTERNAL_d83ea922_4_k_cu_dffc79f06thrust24THRUST_300001_SM_1000_NS12placeholders2_9E,(_ZN34_INTERNAL_d83ea922_4_k_cu_dffc79f04cuda3std3__419piecewise_constructE - _ZN34_INTERNAL_d83ea922_4_k_cu_dffc79f06thrust24THRUST_300001_SM_1000_NS12placeholders2_9E)
_ZN34_INTERNAL_d83ea922_4_k_cu_dffc79f06thrust24THRUST_300001_SM_1000_NS12placeholders2_9E:
	.zero		1
	.type		_ZN34_INTERNAL_d83ea922_4_k_cu_dffc79f04cuda3std3__419piecewise_constructE,@object
	.size		_ZN34_INTERNAL_d83ea922_4_k_cu_dffc79f04cuda3std3__419piecewise_constructE,(_ZN34_INTERNAL_d83ea922_4_k_cu_dffc79f04cuda3std6ranges3__45__cpo5cdataE - _ZN34_INTERNAL_d83ea922_4_k_cu_dffc79f04cuda3std3__419piecewise_constructE)
_ZN34_INTERNAL_d83ea922_4_k_cu_dffc79f04cuda3std3__419piecewise_constructE:
	.zero		1
	.type		_ZN34_INTERNAL_d83ea922_4_k_cu_dffc79f04cuda3std6ranges3__45__cpo5cdataE,@object
	.size		_ZN34_INTERNAL_d83ea922_4_k_cu_dffc79f04cuda3std6ranges3__45__cpo5cdataE,(_ZN34_INTERNAL_d83ea922_4_k_cu_dffc79f06thrust24THRUST_300001_SM_1000_NS12placeholders2_1E - _ZN34_INTERNAL_d83ea922_4_k_cu_dffc79f04cuda3std6ranges3__45__cpo5cdataE)
_ZN34_INTERNAL_d83ea922_4_k_cu_dffc79f04cuda3std6ranges3__45__cpo5cdataE:
	.zero		1
	.type		_ZN34_INTERNAL_d83ea922_4_k_cu_dffc79f06thrust24THRUST_300001_SM_1000_NS12placeholders2_1E,@object
	.size		_ZN34_INTERNAL_d83ea922_4_k_cu_dffc79f06thrust24THRUST_300001_SM_1000_NS12placeholders2_1E,(_ZN34_INTERNAL_d83ea922_4_k_cu_dffc79f04cuda3std3__45__cpo3endE - _ZN34_INTERNAL_d83ea922_4_k_cu_dffc79f06thrust24THRUST_300001_SM_1000_NS12placeholders2_1E)
_ZN34_INTERNAL_d83ea922_4_k_cu_dffc79f06thrust24THRUST_300001_SM_1000_NS12placeholders2_1E:
	.zero		1
	.type		_ZN34_INTERNAL_d83ea922_4_k_cu_dffc79f04cuda3std3__45__cpo3endE,@object
	.size		_ZN34_INTERNAL_d83ea922_4_k_cu_dffc79f04cuda3std3__45__cpo3endE,(_ZN34_INTERNAL_d83ea922_4_k_cu_dffc79f04cuda3std6ranges3__45__cpo3endE - _ZN34_INTERNAL_d83ea922_4_k_cu_dffc79f04cuda3std3__45__cpo3endE)
_ZN34_INTERNAL_d83ea922_4_k_cu_dffc79f04cuda3std3__45__cpo3endE:
	.zero		1
	.type		_ZN34_INTERNAL_d83ea922_4_k_cu_dffc79f04cuda3std6ranges3__45__cpo3endE,@object
	.size		_ZN34_INTERNAL_d83ea922_4_k_cu_dffc79f04cuda3std6ranges3__45__cpo3endE,(_ZN34_INTERNAL_d83ea922_4_k_cu_dffc79f06thrust24THRUST_300001_SM_1000_NS12placeholders2_5E - _ZN34_INTERNAL_d83ea922_4_k_cu_dffc79f04cuda3std6ranges3__45__cpo3endE)
_ZN34_INTERNAL_d83ea922_4_k_cu_dffc79f04cuda3std6ranges3__45__cpo3endE:
	.zero		1
	.type		_ZN34_INTERNAL_d83ea922_4_k_cu_dffc79f06thrust24THRUST_300001_SM_1000_NS12placeholders2_5E,@object
	.size		_ZN34_INTERNAL_d83ea922_4_k_cu_dffc79f06thrust24THRUST_300001_SM_1000_NS12placeholders2_5E,(_ZN34_INTERNAL_d83ea922_4_k_cu_dffc79f04cuda3std3__45__cpo4rendE - _ZN34_INTERNAL_d83ea922_4_k_cu_dffc79f06thrust24THRUST_300001_SM_1000_NS12placeholders2_5E)
_ZN34_INTERNAL_d83ea922_4_k_cu_dffc79f06thrust24THRUST_300001_SM_1000_NS12placeholders2_5E:
	.zero		1
	.type		_ZN34_INTERNAL_d83ea922_4_k_cu_dffc79f04cuda3std3__45__cpo4rendE,@object
	.size		_ZN34_INTERNAL_d83ea922_4_k_cu_dffc79f04cuda3std3__45__cpo4rendE,(_ZN34_INTERNAL_d83ea922_4_k_cu_dffc79f04cuda3std6ranges3__45__cpo9iter_swapE - _ZN34_INTERNAL_d83ea922_4_k_cu_dffc79f04cuda3std3__45__cpo4rendE)
_ZN34_INTERNAL_d83ea922_4_k_cu_dffc79f04cuda3std3__45__cpo4rendE:
	.zero		1
	.type		_ZN34_INTERNAL_d83ea922_4_k_cu_dffc79f04cuda3std6ranges3__45__cpo9iter_swapE,@object
	.size		_ZN34_INTERNAL_d83ea922_4_k_cu_dffc79f04cuda3std6ranges3__45__cpo9iter_swapE,(_ZN34_INTERNAL_d83ea922_4_k_cu_dffc79f04cuda3std3__48unexpectE - _ZN34_INTERNAL_d83ea922_4_k_cu_dffc79f04cuda3std6ranges3__45__cpo9iter_swapE)
_ZN34_INTERNAL_d83ea922_4_k_cu_dffc79f04cuda3std6ranges3__45__cpo9iter_swapE:
	.zero		1
	.type		_ZN34_INTERNAL_d83ea922_4_k_cu_dffc79f04cuda3std3__48unexpectE,@object
	.size		_ZN34_INTERNAL_d83ea922_4_k_cu_dffc79f04cuda3std3__48unexpectE,(_ZN34_INTERNAL_d83ea922_4_k_cu_dffc79f06thrust24THRUST_300001_SM_1000_NS8cuda_cub3parE - _ZN34_INTERNAL_d83ea922_4_k_cu_dffc79f04cuda3std3__48unexpectE)
_ZN34_INTERNAL_d83ea922_4_k_cu_dffc79f04cuda3std3__48unexpectE:
	.zero		1
	.type		_ZN34_INTERNAL_d83ea922_4_k_cu_dffc79f06thrust24THRUST_300001_SM_1000_NS8cuda_cub3parE,@object
	.size		_ZN34_INTERNAL_d83ea922_4_k_cu_dffc79f06thrust24THRUST_300001_SM_1000_NS8cuda_cub3parE,(.L_38 - _ZN34_INTERNAL_d83ea922_4_k_cu_dffc79f06thrust24THRUST_300001_SM_1000_NS8cuda_cub3parE)
_ZN34_INTERNAL_d83ea922_4_k_cu_dffc79f06thrust24THRUST_300001_SM_1000_NS8cuda_cub3parE:
	.zero		1
.L_38:


//--------------------- .nv.shared._ZN3cub18CUB_300001_SM_10006detail10radix_sort33DeviceRadixSortExclusiveSumKernelINS1_5radix10policy_hubIiiyE10Policy1000EyEEvPT0_ --------------------------
	.section	.nv.shared._ZN3cub18CUB_300001_SM_10006detail10radix_sort33DeviceRadixSortExclusiveSumKernelINS1_5radix10policy_hubIiiyE10Policy1000EyEEvPT0_,"aw",@nobits
	.sectionflags	@""
	.align	16
.nv.shared._ZN3cub18CUB_300001_SM_10006detail10radix_sort33DeviceRadixSortExclusiveSumKernelINS1_5radix10policy_hubIiiyE10Policy1000EyEEvPT0_:
	.zero		3360


//--------------------- .nv.shared._ZN3cub18CUB_300001_SM_10006detail10radix_sort30DeviceRadixSortHistogramKernelINS1_5radix10policy_hubIiiyE10Policy1000ELNS0_9SortOrderE1EiyNS1_21identity_decomposer_tEEEvPT2_PKT1_SA_iiT3_ --------------------------
	.section	.nv.shared._ZN3cub18CUB_300001_SM_10006detail10radix_sort30DeviceRadixSortHistogramKernelINS1_5radix10policy_hubIiiyE10Policy1000ELNS0_9SortOrderE1EiyNS1_21identity_decomposer_tEEEvPT2_PKT1_SA_iiT3_,"aw",@nobits
	.sectionflags	@""
	.align	16
.nv.shared._ZN3cub18CUB_300001_SM_10006detail10radix_sort30DeviceRadixSortHistogramKernelINS1_5radix10policy_hubIiiyE10Policy1000ELNS0_9SortOrderE1EiyNS1_21identity_decomposer_tEEEvPT2_PKT1_SA_iiT3_:
	.zero		5120


//--------------------- .nv.shared._ZN3cub18CUB_300001_SM_10006detail10radix_sort31DeviceRadixSortSingleTileKernelINS1_5radix10policy_hubIiiyE10Policy1000ELNS0_9SortOrderE1EiiyNS1_21identity_decomposer_tEEEvPKT1_PSA_PKT2_PSE_T3_iiT4_ --------------------------
	.section	.nv.shared._ZN3cub18CUB_300001_SM_10006detail10radix_sort31DeviceRadixSortSingleTileKernelINS1_5radix10policy_hubIiiyE10Policy1000ELNS0_9SortOrderE1EiiyNS1_21identity_decomposer_tEEEvPKT1_PSA_PKT2_PSE_T3_iiT4_,"aw",@nobits
	.sectionflags	@""
	.align	16
.nv.shared._ZN3cub18CUB_300001_SM_10006detail10radix_sort31DeviceRadixSortSingleTileKernelINS1_5radix10policy_hubIiiyE10Policy1000ELNS0_9SortOrderE1EiiyNS1_21identity_decomposer_tEEEvPKT1_PSA_PKT2_PSE_T3_iiT4_:
	.zero		34880


//--------------------- .nv.shared._ZN3cub18CUB_300001_SM_10006detail11EmptyKernelIvEEvv --------------------------
	.section	.nv.shared._ZN3cub18CUB_300001_SM_10006detail11EmptyKernelIvEEvv,"aw",@nobits
	.sectionflags	@""
	.align	16
	.zero		1024


//--------------------- .nv.shared._Z6mutatePfS_S_ --------------------------
	.section	.nv.shared._Z6mutatePfS_S_,"aw",@nobits
	.sectionflags	@""
	.align	16
	.zero		1024


//--------------------- .nv.shared._Z9crossoverPfPjS0_ --------------------------
	.section	.nv.shared._Z9crossoverPfPjS0_,"aw",@nobits
	.sectionflags	@""
	.align	16
	.zero		1024


//--------------------- .nv.shared._Z17intialise_indicesPi --------------------------
	.section	.nv.shared._Z17intialise_indicesPi,"aw",@nobits
	.sectionflags	@""
	.align	16
	.zero		1024


//--------------------- .nv.shared._Z8myprint1PiS_ --------------------------
	.section	.nv.shared._Z8myprint1PiS_,"aw",@nobits
	.sectionflags	@""
	.align	16
	.zero		1024


//--------------------- .nv.shared._Z10select_topPfS_Pi --------------------------
	.section	.nv.shared._Z10select_topPfS_Pi,"aw",@nobits
	.sectionflags	@""
	.align	16
	.zero		1024


//--------------------- .nv.shared._Z9play_gamePfPiPjS1_ii --------------------------
	.section	.nv.shared._Z9play_gamePfPiPjS1_ii,"aw",@nobits
	.sectionflags	@""
	.align	16
.nv.shared._Z9play_gamePfPiPjS1_ii:
	.zero		1264


//--------------------- .nv.shared._Z13initialise_nnPfPj --------------------------
	.section	.nv.shared._Z13initialise_nnPfPj,"aw",@nobits
	.sectionflags	@""
	.align	16
	.zero		1024


//--------------------- .nv.shared._Z7myprintPfi  --------------------------
	.section	.nv.shared._Z7myprintPfi,"aw",@nobits
	.sectionflags	@""
	.align	16
	.zero		1024


//--------------------- .nv.constant0._ZN3cub18CUB_300001_SM_10006detail10radix_sort29DeviceRadixSortOnesweepKernelINS1_5radix10policy_hubIiiyE10Policy1000ELNS0_9SortOrderE1EiiyiiNS1_21identity_decomposer_tEEEvPT5_SB_PT3_PKSC_PT1_PKSG_PT2_PKSK_T4_iiT6_ --------------------------
	.section	.nv.constant0._ZN3cub18CUB_300001_SM_10006detail10radix_sort29DeviceRadixSortOnesweepKernelINS1_5radix10policy_hubIiiyE10Policy1000ELNS0_9SortOrderE1EiiyiiNS1_21identity_decomposer_tEEEvPT5_SB_PT3_PKSC_PT1_PKSG_PT2_PKSK_T4_iiT6_,"a",@progbits
	.sectionflags	@""
	.align	4
.nv.constant0._ZN3cub18CUB_300001_SM_10006detail10radix_sort29DeviceRadixSortOnesweepKernelINS1_5radix10policy_hubIiiyE10Policy1000ELNS0_9SortOrderE1EiiyiiNS1_21identity_decomposer_tEEEvPT5_SB_PT3_PKSC_PT1_PKSG_PT2_PKSK_T4_iiT6_:
	.zero		973


//--------------------- .nv.constant0._ZN3cub18CUB_300001_SM_10006detail10radix_sort33DeviceRadixSortExclusiveSumKernelINS1_5radix10policy_hubIiiyE10Policy1000EyEEvPT0_ --------------------------
	.section	.nv.constant0._ZN3cub18CUB_300001_SM_10006detail10radix_sort33DeviceRadixSortExclusiveSumKernelINS1_5radix10policy_hubIiiyE10Policy1000EyEEvPT0_,"a",@progbits
	.sectionflags	@""
	.align	4
.nv.constant0._ZN3cub18CUB_300001_SM_10006detail10radix_sort33DeviceRadixSortExclusiveSumKernelINS1_5radix10policy_hubIiiyE10Policy1000EyEEvPT0_:
	.zero		904


//--------------------- .nv.constant0._ZN3cub18CUB_300001_SM_10006detail10radix_sort30DeviceRadixSortHistogramKernelINS1_5radix10policy_hubIiiyE10Policy1000ELNS0_9SortOrderE1EiyNS1_21identity_decomposer_tEEEvPT2_PKT1_SA_iiT3_ --------------------------
	.section	.nv.constant0._ZN3cub18CUB_300001_SM_10006detail10radix_sort30DeviceRadixSortHistogramKernelINS1_5radix10policy_hubIiiyE10Policy1000ELNS0_9SortOrderE1EiyNS1_21identity_decomposer_tEEEvPT2_PKT1_SA_iiT3_,"a",@progbits
	.sectionflags	@""
	.align	4
.nv.constant0._ZN3cub18CUB_300001_SM_10006detail10radix_sort30DeviceRadixSortHistogramKernelINS1_5radix10policy_hubIiiyE10Policy1000ELNS0_9SortOrderE1EiyNS1_21identity_decomposer_tEEEvPT2_PKT1_SA_iiT3_:
	.zero		929


//--------------------- .nv.constant0._ZN3cub18CUB_300001_SM_10006detail10radix_sort31DeviceRadixSortSingleTileKernelINS1_5radix10policy_hubIiiyE10Policy1000ELNS0_9SortOrderE1EiiyNS1_21identity_decomposer_tEEEvPKT1_PSA_PKT2_PSE_T3_iiT4_ --------------------------
	.section	.nv.constant0._ZN3cub18CUB_300001_SM_10006detail10radix_sort31DeviceRadixSortSingleTileKernelINS1_5radix10policy_hubIiiyE10Policy1000ELNS0_9SortOrderE1EiiyNS1_21identity_decomposer_tEEEvPKT1_PSA_PKT2_PSE_T3_iiT4_,"a",@progbits
	.sectionflags	@""
	.align	4
.nv.constant0._ZN3cub18CUB_300001_SM_10006detail10radix_sort31DeviceRadixSortSingleTileKernelINS1_5radix10policy_hubIiiyE10Policy1000ELNS0_9SortOrderE1EiiyNS1_21identity_decomposer_tEEEvPKT1_PSA_PKT2_PSE_T3_iiT4_:
	.zero		945


//--------------------- .nv.constant0._ZN3cub18CUB_300001_SM_10006detail11EmptyKernelIvEEvv --------------------------
	.section	.nv.constant0._ZN3cub18CUB_300001_SM_10006detail11EmptyKernelIvEEvv,"a",@progbits
	.sectionflags	@""
	.align	4
.nv.constant0._ZN3cub18CUB_300001_SM_10006detail11EmptyKernelIvEEvv:
	.zero		896


//--------------------- .nv.constant0._Z6mutatePfS_S_ --------------------------
	.section	.nv.constant0._Z6mutatePfS_S_,"a",@progbits
	.sectionflags	@""
	.align	4
.nv.constant0._Z6mutatePfS_S_:
	.zero		920


//--------------------- .nv.constant0._Z9crossoverPfPjS0_ --------------------------
	.section	.nv.constant0._Z9crossoverPfPjS0_,"a",@progbits
	.sectionflags	@""
	.align	4
.nv.constant0._Z9crossoverPfPjS0_:
	.zero		920


//--------------------- .nv.constant0._Z17intialise_indicesPi --------------------------
	.section	.nv.constant0._Z17intialise_indicesPi,"a",@progbits
	.sectionflags	@""
	.align	4
.nv.constant0._Z17intialise_indicesPi:
	.zero		904


//--------------------- .nv.constant0._Z8myprint1PiS_ --------------------------
	.section	.nv.constant0._Z8myprint1PiS_,"a",@progbits
	.sectionflags	@""
	.align	4
.nv.constant0._Z8myprint1PiS_:
	.zero		912


//--------------------- .nv.constant0._Z10select_topPfS_Pi --------------------------
	.section	.nv.constant0._Z10select_topPfS_Pi,"a",@progbits
	.sectionflags	@""
	.align	4
.nv.constant0._Z10select_topPfS_Pi:
	.zero		920


//--------------------- .nv.constant0._Z9play_gamePfPiPjS1_ii --------------------------
	.section	.nv.constant0._Z9play_gamePfPiPjS1_ii,"a",@progbits
	.sectionflags	@""
	.align	4
.nv.constant0._Z9play_gamePfPiPjS1_ii:
	.zero		936


//--------------------- .nv.constant0._Z13initialise_nnPfPj --------------------------
	.section	.nv.constant0._Z13initialise_nnPfPj,"a",@progbits
	.sectionflags	@""
	.align	4
.nv.constant0._Z13initialise_nnPfPj:
	.zero		912


//--------------------- .nv.constant0._Z7myprintPfi --------------------------
	.section	.nv.constant0._Z7myprintPfi,"a",@progbits
	.sectionflags	@""
	.align	4
.nv.constant0._Z7myprintPfi:
	.zero		908


//--------------------- SYMBOLS --------------------------

	.type		.nv.reservedSmem.offset0,@object
	.size		.nv.reservedSmem.offset0,0x4
	.type		.nv.reservedSmem.cap,@object
	.size		.nv.reservedSmem.cap,0x4
	.type		vprintf,@function
